	.target	sm_90a

	.elftype	@"ET_EXEC"


//--------------------- .note.nv.tkinfo           --------------------------
	.section	.note.nv.tkinfo,"",@"SHT_NOTE"
	.sectionflags	@"SHF_NOTE_NV_TKINFO"
	.tkinfo
        /*0018*/ 	.word	0x00000002
        /*0030*/ 	.string	""
        /*0030*/ 	.string	"ptxas"
        /*0030*/ 	.string	"Cuda compilation tools, release 13.0, V13.0.88"
        /*0030*/ 	.string	"Build cuda_13.0.r13.0/compiler.36424714_0"
        /*0030*/ 	.string	"-arch sm_90a -m 64 "



//--------------------- .note.nv.cuinfo           --------------------------
	.section	.note.nv.cuinfo,"",@"SHT_NOTE"
	.sectionflags	@"SHF_NOTE_NV_CUINFO"
        /*0018*/ 	.short	0x0002
        /*001a*/ 	.short	0x005a
        /*001c*/ 	.short	0x0082
	.zero		2


//--------------------- .nv.info                  --------------------------
	.section	.nv.info,"",@"SHT_CUDA_INFO"
	.align	4


	//----- nvinfo : EIATTR_REGCOUNT
	.align		4
        /*0000*/ 	.byte	0x04, 0x2f
        /*0002*/ 	.short	(.L_15 - .L_14)
	.align		4
.L_14:
        /*0004*/ 	.word	index@(_ZN7cutlass13device_kernelINS_4gemm6kernel13GemmUniversalINS1_17GroupProblemShapeIN4cute5tupleIJiiiEEEEENS1_10collective13CollectiveMmaINS1_39MainloopSm90ArrayTmaGmmaWarpSpecializedILi3ENS6_IJNS5_1CILi2EEENSC_ILi1EEESE_EEENS1_40KernelPtrArrayTmaWarpSpecializedPingpongEEENS6_IJNSC_ILi128EEESI_SI_EEENS_10bfloat16_tEPNS6_IJlSE_NSC_ILi0EEEEEESK_SN_NS5_8TiledMMAINS5_8MMA_AtomIJNS5_4SM904GMMA28MMA_64x128x16_F32BF16BF16_SSILNSR_5MajorE0ELST_0ELNSR_7ScaleInE1ELSU_1EEEEEENS5_6LayoutINS6_IJSE_SE_SE_EEENS6_IJSL_SL_SL_EEEEENS6_IJNS5_10UnderscoreES11_S11_EEEEENS5_13SM90_TMA_LOADENS5_14ComposedLayoutINS5_7SwizzleILi3ELi4ELi3EEENS5_18smem_ptr_flag_bitsILi16EEENSX_INS6_IJNSC_ILi8EEENSC_ILi64EEEEEENS6_IJS1B_SE_EEEEEEEvNS5_8identityENS5_23SM90_TMA_LOAD_MULTICASTES1F_vS1G_EENS_8epilogue10collective18CollectiveEpilogueINS1J_30Sm90PtrArrayTmaWarpSpecializedILi4ELi2ELi16ELb1ELb0ELi2EEEJSJ_NS6_IJS1B_NSC_ILi32EEEEEENS_6half_tEPNS6_IJSE_lSL_EEES1Q_S1S_NS1J_6fusion15FusionCallbacksIS1N_NS1T_17LinearCombinationIS1Q_fS1Q_fLNS_15FloatRoundStyleE2EEESJ_S1P_JEEES14_NS15_IS17_S19_NSX_INS6_IJS1B_S1A_EEENS6_IJSE_S1B_EEEEEEENS5_17SM75_U16x8_LDSM_TENS5_14SM90_TMA_STOREES22_NS5_17SM90_U16x8_STSM_TENS5_9Copy_AtomIJNS5_17SM90_U32x4_STSM_NES1Q_EEEvEEEvvEEEEvNT_6ParamsE)
        /*0008*/ 	.word	0x000000a8


	//----- nvinfo : EIATTR_FRAME_SIZE
	.align		4
.L_15:
        /*000c*/ 	.byte	0x04, 0x11
        /*000e*/ 	.short	(.L_17 - .L_16)
	.align		4
.L_16:
        /*0010*/ 	.word	index@($__internal_0_$__cuda_sm20_div_u64)
        /*0014*/ 	.word	0x00000000


	//----- nvinfo : EIATTR_FRAME_SIZE
	.align		4
.L_17:
        /*0018*/ 	.byte	0x04, 0x11
        /*001a*/ 	.short	(.L_19 - .L_18)
	.align		4
.L_18:
        /*001c*/ 	.word	index@(_ZN7cutlass13device_kernelINS_4gemm6kernel13GemmUniversalINS1_17GroupProblemShapeIN4cute5tupleIJiiiEEEEENS1_10collective13CollectiveMmaINS1_39MainloopSm90ArrayTmaGmmaWarpSpecializedILi3ENS6_IJNS5_1CILi2EEENSC_ILi1EEESE_EEENS1_40KernelPtrArrayTmaWarpSpecializedPingpongEEENS6_IJNSC_ILi128EEESI_SI_EEENS_10bfloat16_tEPNS6_IJlSE_NSC_ILi0EEEEEESK_SN_NS5_8TiledMMAINS5_8MMA_AtomIJNS5_4SM904GMMA28MMA_64x128x16_F32BF16BF16_SSILNSR_5MajorE0ELST_0ELNSR_7ScaleInE1ELSU_1EEEEEENS5_6LayoutINS6_IJSE_SE_SE_EEENS6_IJSL_SL_SL_EEEEENS6_IJNS5_10UnderscoreES11_S11_EEEEENS5_13SM90_TMA_LOADENS5_14ComposedLayoutINS5_7SwizzleILi3ELi4ELi3EEENS5_18smem_ptr_flag_bitsILi16EEENSX_INS6_IJNSC_ILi8EEENSC_ILi64EEEEEENS6_IJS1B_SE_EEEEEEEvNS5_8identityENS5_23SM90_TMA_LOAD_MULTICASTES1F_vS1G_EENS_8epilogue10collective18CollectiveEpilogueINS1J_30Sm90PtrArrayTmaWarpSpecializedILi4ELi2ELi16ELb1ELb0ELi2EEEJSJ_NS6_IJS1B_NSC_ILi32EEEEEENS_6half_tEPNS6_IJSE_lSL_EEES1Q_S1S_NS1J_6fusion15FusionCallbacksIS1N_NS1T_17LinearCombinationIS1Q_fS1Q_fLNS_15FloatRoundStyleE2EEESJ_S1P_JEEES14_NS15_IS17_S19_NSX_INS6_IJS1B_S1A_EEENS6_IJSE_S1B_EEEEEEENS5_17SM75_U16x8_LDSM_TENS5_14SM90_TMA_STOREES22_NS5_17SM90_U16x8_STSM_TENS5_9Copy_AtomIJNS5_17SM90_U32x4_STSM_NES1Q_EEEvEEEvvEEEEvNT_6ParamsE)
        /*0020*/ 	.word	0x00000000


	//----- nvinfo : EIATTR_MIN_STACK_SIZE
	.align		4
.L_19:
        /*0024*/ 	.byte	0x04, 0x12
        /*0026*/ 	.short	(.L_21 - .L_20)
	.align		4
.L_20:
        /*0028*/ 	.word	index@(_ZN7cutlass13device_kernelINS_4gemm6kernel13GemmUniversalINS1_17GroupProblemShapeIN4cute5tupleIJiiiEEEEENS1_10collective13CollectiveMmaINS1_39MainloopSm90ArrayTmaGmmaWarpSpecializedILi3ENS6_IJNS5_1CILi2EEENSC_ILi1EEESE_EEENS1_40KernelPtrArrayTmaWarpSpecializedPingpongEEENS6_IJNSC_ILi128EEESI_SI_EEENS_10bfloat16_tEPNS6_IJlSE_NSC_ILi0EEEEEESK_SN_NS5_8TiledMMAINS5_8MMA_AtomIJNS5_4SM904GMMA28MMA_64x128x16_F32BF16BF16_SSILNSR_5MajorE0ELST_0ELNSR_7ScaleInE1ELSU_1EEEEEENS5_6LayoutINS6_IJSE_SE_SE_EEENS6_IJSL_SL_SL_EEEEENS6_IJNS5_10UnderscoreES11_S11_EEEEENS5_13SM90_TMA_LOADENS5_14ComposedLayoutINS5_7SwizzleILi3ELi4ELi3EEENS5_18smem_ptr_flag_bitsILi16EEENSX_INS6_IJNSC_ILi8EEENSC_ILi64EEEEEENS6_IJS1B_SE_EEEEEEEvNS5_8identityENS5_23SM90_TMA_LOAD_MULTICASTES1F_vS1G_EENS_8epilogue10collective18CollectiveEpilogueINS1J_30Sm90PtrArrayTmaWarpSpecializedILi4ELi2ELi16ELb1ELb0ELi2EEEJSJ_NS6_IJS1B_NSC_ILi32EEEEEENS_6half_tEPNS6_IJSE_lSL_EEES1Q_S1S_NS1J_6fusion15FusionCallbacksIS1N_NS1T_17LinearCombinationIS1Q_fS1Q_fLNS_15FloatRoundStyleE2EEESJ_S1P_JEEES14_NS15_IS17_S19_NSX_INS6_IJS1B_S1A_EEENS6_IJSE_S1B_EEEEEEENS5_17SM75_U16x8_LDSM_TENS5_14SM90_TMA_STOREES22_NS5_17SM90_U16x8_STSM_TENS5_9Copy_AtomIJNS5_17SM90_U32x4_STSM_NES1Q_EEEvEEEvvEEEEvNT_6ParamsE)
        /*002c*/ 	.word	0x00000000
.L_21:


//--------------------- .nv.compat                --------------------------
	.section	.nv.compat,"",@"SHT_CUDA_COMPAT_INFO"
	.align	4
        /*0000*/ 	.byte	0x02, 0x09, 0x01, 0x00, 0x02, 0x02, 0x04, 0x00, 0x02, 0x05, 0x05, 0x00, 0x03, 0x07, 0x01, 0x01
        /*0010*/ 	.byte	0x02, 0x03, 0x03, 0x00, 0x02, 0x06, 0x01, 0x00, 0x04, 0x0b, 0x08, 0x00, 0x00, 0x00, 0x00, 0x00
        /*0020*/ 	.byte	0x00, 0x00, 0x00, 0x00


//--------------------- .nv.info._ZN7cutlass13device_kernelINS_4gemm6kernel13GemmUniversalINS1_17GroupProblemShapeIN4cute5tupleIJiiiEEEEENS1_10collective13CollectiveMmaINS1_39MainloopSm90ArrayTmaGmmaWarpSpecializedILi3ENS6_IJNS5_1CILi2EEENSC_ILi1EEESE_EEENS1_40KernelPtrArrayTmaWarpSpecializedPingpongEEENS6_IJNSC_ILi128EEESI_SI_EEENS_10bfloat16_tEPNS6_IJlSE_NSC_ILi0EEEEEESK_SN_NS5_8TiledMMAINS5_8MMA_AtomIJNS5_4SM904GMMA28MMA_64x128x16_F32BF16BF16_SSILNSR_5MajorE0ELST_0ELNSR_7ScaleInE1ELSU_1EEEEEENS5_6LayoutINS6_IJSE_SE_SE_EEENS6_IJSL_SL_SL_EEEEENS6_IJNS5_10UnderscoreES11_S11_EEEEENS5_13SM90_TMA_LOADENS5_14ComposedLayoutINS5_7SwizzleILi3ELi4ELi3EEENS5_18smem_ptr_flag_bitsILi16EEENSX_INS6_IJNSC_ILi8EEENSC_ILi64EEEEEENS6_IJS1B_SE_EEEEEEEvNS5_8identityENS5_23SM90_TMA_LOAD_MULTICASTES1F_vS1G_EENS_8epilogue10collective18CollectiveEpilogueINS1J_30Sm90PtrArrayTmaWarpSpecializedILi4ELi2ELi16ELb1ELb0ELi2EEEJSJ_NS6_IJS1B_NSC_ILi32EEEEEENS_6half_tEPNS6_IJSE_lSL_EEES1Q_S1S_NS1J_6fusion15FusionCallbacksIS1N_NS1T_17LinearCombinationIS1Q_fS1Q_fLNS_15FloatRoundStyleE2EEESJ_S1P_JEEES14_NS15_IS17_S19_NSX_INS6_IJS1B_S1A_EEENS6_IJSE_S1B_EEEEEEENS5_17SM75_U16x8_LDSM_TENS5_14SM90_TMA_STOREES22_NS5_17SM90_U16x8_STSM_TENS5_9Copy_AtomIJNS5_17SM90_U32x4_STSM_NES1Q_EEEvEEEvvEEEEvNT_6ParamsE --------------------------
	.section	.nv.info._ZN7cutlass13device_kernelINS_4gemm6kernel13GemmUniversalINS1_17GroupProblemShapeIN4cute5tupleIJiiiEEEEENS1_10collective13CollectiveMmaINS1_39MainloopSm90ArrayTmaGmmaWarpSpecializedILi3ENS6_IJNS5_1CILi2EEENSC_ILi1EEESE_EEENS1_40KernelPtrArrayTmaWarpSpecializedPingpongEEENS6_IJNSC_ILi128EEESI_SI_EEENS_10bfloat16_tEPNS6_IJlSE_NSC_ILi0EEEEEESK_SN_NS5_8TiledMMAINS5_8MMA_AtomIJNS5_4SM904GMMA28MMA_64x128x16_F32BF16BF16_SSILNSR_5MajorE0ELST_0ELNSR_7ScaleInE1ELSU_1EEEEEENS5_6LayoutINS6_IJSE_SE_SE_EEENS6_IJSL_SL_SL_EEEEENS6_IJNS5_10UnderscoreES11_S11_EEEEENS5_13SM90_TMA_LOADENS5_14ComposedLayoutINS5_7SwizzleILi3ELi4ELi3EEENS5_18smem_ptr_flag_bitsILi16EEENSX_INS6_IJNSC_ILi8EEENSC_ILi64EEEEEENS6_IJS1B_SE_EEEEEEEvNS5_8identityENS5_23SM90_TMA_LOAD_MULTICASTES1F_vS1G_EENS_8epilogue10collective18CollectiveEpilogueINS1J_30Sm90PtrArrayTmaWarpSpecializedILi4ELi2ELi16ELb1ELb0ELi2EEEJSJ_NS6_IJS1B_NSC_ILi32EEEEEENS_6half_tEPNS6_IJSE_lSL_EEES1Q_S1S_NS1J_6fusion15FusionCallbacksIS1N_NS1T_17LinearCombinationIS1Q_fS1Q_fLNS_15FloatRoundStyleE2EEESJ_S1P_JEEES14_NS15_IS17_S19_NSX_INS6_IJS1B_S1A_EEENS6_IJSE_S1B_EEEEEEENS5_17SM75_U16x8_LDSM_TENS5_14SM90_TMA_STOREES22_NS5_17SM90_U16x8_STSM_TENS5_9Copy_AtomIJNS5_17SM90_U32x4_STSM_NES1Q_EEEvEEEvvEEEEvNT_6ParamsE,"",@"SHT_CUDA_INFO"
	.sectionflags	@""
	.align	4


	//----- nvinfo : EIATTR_CUDA_API_VERSION
	.align		4
        /*0000*/ 	.byte	0x04, 0x37
        /*0002*/ 	.short	(.L_23 - .L_22)
.L_22:
        /*0004*/ 	.word	0x00000082


	//----- nvinfo : EIATTR_KPARAM_INFO
	.align		4
.L_23:
        /*0008*/ 	.byte	0x04, 0x17
        /*000a*/ 	.short	(.L_25 - .L_24)
.L_24:
        /*000c*/ 	.word	0x00000000
        /*0010*/ 	.short	0x0000
        /*0012*/ 	.short	0x0070
        /*0014*/ 	.byte	0x00, 0xf0, 0x01, 0x1c


	//----- nvinfo : EIATTR_SPARSE_MMA_MASK
	.align		4
.L_25:
        /*0018*/ 	.byte	0x03, 0x50
        /*001a*/ 	.short	0x0000


	//----- nvinfo : EIATTR_MAXREG_COUNT
	.align		4
        /*001c*/ 	.byte	0x03, 0x1b
        /*001e*/ 	.short	0x00a8


	//----- nvinfo : EIATTR_NUM_BARRIERS
	.align		4
        /*0020*/ 	.byte	0x02, 0x4c
        /*0022*/ 	.byte	0x02
	.zero		1


	//----- nvinfo : EIATTR_EXTERNS
	.align		4
        /*0024*/ 	.byte	0x04, 0x0f
        /*0026*/ 	.short	(.L_27 - .L_26)


	//   ....[0]....
	.align		4
.L_26:
        /*0028*/ 	.word	index@(__assertfail)


	//----- nvinfo : EIATTR_MERCURY_ISA_VERSION
	.align		4
.L_27:
        /*002c*/ 	.byte	0x03, 0x5f
        /*002e*/ 	.short	0x0101


	//----- nvinfo : EIATTR_INT_WARP_WIDE_INSTR_OFFSETS
	.align		4
        /*0030*/ 	.byte	0x04, 0x31
        /*0032*/ 	.short	(.L_29 - .L_28)


	//   ....[0]....
.L_28:
        /*0034*/ 	.word	0x000012d0


	//   ....[1]....
        /*0038*/ 	.word	0x00001300


	//   ....[2]....
        /*003c*/ 	.word	0x00001430


	//   ....[3]....
        /*0040*/ 	.word	0x000014c0


	//   ....[4]....
        /*0044*/ 	.word	0x00001530


	//   ....[5]....
        /*0048*/ 	.word	0x00001560


	//   ....[6]....
        /*004c*/ 	.word	0x000015b0


	//   ....[7]....
        /*0050*/ 	.word	0x000015d0


	//----- nvinfo : EIATTR_COOP_GROUP_MASK_REGIDS
	.align		4
.L_29:
        /*0054*/ 	.byte	0x04, 0x29
        /*0056*/ 	.short	(.L_31 - .L_30)


	//   ....[0]....
.L_30:
        /*0058*/ 	.word	0xffffffff


	//   ....[1]....
        /*005c*/ 	.word	0xffffffff


	//   ....[2]....
        /*0060*/ 	.word	0xffffffff


	//   ....[3]....
        /*0064*/ 	.word	0xffffffff


	//   ....[4]....
        /*0068*/ 	.word	0xffffffff


	//   ....[5]....
        /*006c*/ 	.word	0xffffffff


	//   ....[6]....
        /*0070*/ 	.word	0xffffffff


	//   ....[7]....
        /*0074*/ 	.word	0xffffffff


	//   ....[8]....
        /*0078*/ 	.word	0xffffffff


	//   ....[9]....
        /*007c*/ 	.word	0xffffffff


	//   ....[10]....
        /*0080*/ 	.word	0xffffffff


	//   ....[11]....
        /*0084*/ 	.word	0xffffffff


	//   ....[12]....
        /*0088*/ 	.word	0xffffffff


	//   ....[13]....
        /*008c*/ 	.word	0xffffffff


	//   ....[14]....
        /*0090*/ 	.word	0xffffffff


	//   ....[15]....
        /*0094*/ 	.word	0xffffffff


	//   ....[16]....
        /*0098*/ 	.word	0xffffffff


	//   ....[17]....
        /*009c*/ 	.word	0xffffffff


	//   ....[18]....
        /*00a0*/ 	.word	0xffffffff


	//   ....[19]....
        /*00a4*/ 	.word	0xffffffff


	//   ....[20]....
        /*00a8*/ 	.word	0xffffffff


	//   ....[21]....
        /*00ac*/ 	.word	0xffffffff


	//   ....[22]....
        /*00b0*/ 	.word	0xffffffff


	//   ....[23]....
        /*00b4*/ 	.word	0xffffffff


	//   ....[24]....
        /*00b8*/ 	.word	0xffffffff


	//   ....[25]....
        /*00bc*/ 	.word	0xffffffff


	//   ....[26]....
        /*00c0*/ 	.word	0xffffffff


	//   ....[27]....
        /*00c4*/ 	.word	0xffffffff


	//   ....[28]....
        /*00c8*/ 	.word	0xffffffff


	//   ....[29]....
        /*00cc*/ 	.word	0xffffffff


	//   ....[30]....
        /*00d0*/ 	.word	0xffffffff


	//   ....[31]....
        /*00d4*/ 	.word	0xffffffff


	//   ....[32]....
        /*00d8*/ 	.word	0xffffffff


	//   ....[33]....
        /*00dc*/ 	.word	0xffffffff


	//   ....[34]....
        /*00e0*/ 	.word	0xffffffff


	//   ....[35]....
        /*00e4*/ 	.word	0xffffffff


	//   ....[36]....
        /*00e8*/ 	.word	0xffffffff


	//   ....[37]....
        /*00ec*/ 	.word	0xffffffff


	//   ....[38]....
        /*00f0*/ 	.word	0xffffffff


	//   ....[39]....
        /*00f4*/ 	.word	0xffffffff


	//   ....[40]....
        /*00f8*/ 	.word	0xffffffff


	//   ....[41]....
        /*00fc*/ 	.word	0xffffffff


	//   ....[42]....
        /*0100*/ 	.word	0xffffffff


	//   ....[43]....
        /*0104*/ 	.word	0xffffffff


	//   ....[44]....
        /*0108*/ 	.word	0xffffffff


	//   ....[45]....
        /*010c*/ 	.word	0xffffffff


	//   ....[46]....
        /*0110*/ 	.word	0xffffffff


	//   ....[47]....
        /*0114*/ 	.word	0xffffffff


	//   ....[48]....
        /*0118*/ 	.word	0xffffffff


	//   ....[49]....
        /*011c*/ 	.word	0xffffffff


	//   ....[50]....
        /*0120*/ 	.word	0xffffffff


	//   ....[51]....
        /*0124*/ 	.word	0xffffffff


	//   ....[52]....
        /*0128*/ 	.word	0xffffffff


	//   ....[53]....
        /*012c*/ 	.word	0xffffffff


	//   ....[54]....
        /*0130*/ 	.word	0xffffffff


	//   ....[55]....
        /*0134*/ 	.word	0xffffffff


	//   ....[56]....
        /*0138*/ 	.word	0xffffffff


	//   ....[57]....
        /*013c*/ 	.word	0xffffffff


	//   ....[58]....
        /*0140*/ 	.word	0xffffffff


	//   ....[59]....
        /*0144*/ 	.word	0xffffffff


	//   ....[60]....
        /*0148*/ 	.word	0xffffffff


	//   ....[61]....
        /*014c*/ 	.word	0xffffffff


	//   ....[62]....
        /*0150*/ 	.word	0xffffffff


	//   ....[63]....
        /*0154*/ 	.word	0xffffffff


	//   ....[64]....
        /*0158*/ 	.word	0xffffffff


	//   ....[65]....
        /*015c*/ 	.word	0xffffffff


	//   ....[66]....
        /*0160*/ 	.word	0xffffffff


	//   ....[67]....
        /*0164*/ 	.word	0xffffffff


	//   ....[68]....
        /*0168*/ 	.word	0xffffffff


	//   ....[69]....
        /*016c*/ 	.word	0xffffffff


	//   ....[70]....
        /*0170*/ 	.word	0xffffffff


	//   ....[71]....
        /*0174*/ 	.word	0xffffffff


	//   ....[72]....
        /*0178*/ 	.word	0xffffffff


	//   ....[73]....
        /*017c*/ 	.word	0xffffffff


	//   ....[74]....
        /*0180*/ 	.word	0xffffffff


	//   ....[75]....
        /*0184*/ 	.word	0xffffffff


	//   ....[76]....
        /*0188*/ 	.word	0xffffffff


	//   ....[77]....
        /*018c*/ 	.word	0xffffffff


	//   ....[78]....
        /*0190*/ 	.word	0xffffffff


	//   ....[79]....
        /*0194*/ 	.word	0x0500000f


	//----- nvinfo : EIATTR_COOP_GROUP_INSTR_OFFSETS
	.align		4
.L_31:
        /*0198*/ 	.byte	0x04, 0x28
        /*019a*/ 	.short	(.L_33 - .L_32)


	//   ....[0]....
.L_32:
        /*019c*/ 	.word	0x000007d0


	//   ....[1]....
        /*01a0*/ 	.word	0x000008a0


	//   ....[2]....
        /*01a4*/ 	.word	0x00000d30


	//   ....[3]....
        /*01a8*/ 	.word	0x00000f10


	//   ....[4]....
        /*01ac*/ 	.word	0x00001170


	//   ....[5]....
        /*01b0*/ 	.word	0x000011b0


	//   ....[6]....
        /*01b4*/ 	.word	0x00001690


	//   ....[7]....
        /*01b8*/ 	.word	0x00001dd0


	//   ....[8]....
        /*01bc*/ 	.word	0x00001e00


	//   ....[9]....
        /*01c0*/ 	.word	0x00001e80


	//   ....[10]....
        /*01c4*/ 	.word	0x00001e90


	//   ....[11]....
        /*01c8*/ 	.word	0x00001ed0


	//   ....[12]....
        /*01cc*/ 	.word	0x00001ef0


	//   ....[13]....
        /*01d0*/ 	.word	0x00001f30


	//   ....[14]....
        /*01d4*/ 	.word	0x00001f50


	//   ....[15]....
        /*01d8*/ 	.word	0x00001f90


	//   ....[16]....
        /*01dc*/ 	.word	0x00001fb0


	//   ....[17]....
        /*01e0*/ 	.word	0x00002020


	//   ....[18]....
        /*01e4*/ 	.word	0x00002140


	//   ....[19]....
        /*01e8*/ 	.word	0x00002160


	//   ....[20]....
        /*01ec*/ 	.word	0x000027c0


	//   ....[21]....
        /*01f0*/ 	.word	0x000027d0


	//   ....[22]....
        /*01f4*/ 	.word	0x00002820


	//   ....[23]....
        /*01f8*/ 	.word	0x00002830


	//   ....[24]....
        /*01fc*/ 	.word	0x00002880


	//   ....[25]....
        /*0200*/ 	.word	0x00002890


	//   ....[26]....
        /*0204*/ 	.word	0x000028e0


	//   ....[27]....
        /*0208*/ 	.word	0x000028f0


	//   ....[28]....
        /*020c*/ 	.word	0x00002940


	//   ....[29]....
        /*0210*/ 	.word	0x00002950


	//   ....[30]....
        /*0214*/ 	.word	0x000029e0


	//   ....[31]....
        /*0218*/ 	.word	0x00002a30


	//   ....[32]....
        /*021c*/ 	.word	0x00002ac0


	//   ....[33]....
        /*0220*/ 	.word	0x00002ae0


	//   ....[34]....
        /*0224*/ 	.word	0x00002af0


	//   ....[35]....
        /*0228*/ 	.word	0x00002b00


	//   ....[36]....
        /*022c*/ 	.word	0x00002b10


	//   ....[37]....
        /*0230*/ 	.word	0x00002b20


	//   ....[38]....
        /*0234*/ 	.word	0x00003430


	//   ....[39]....
        /*0238*/ 	.word	0x000036d0


	//   ....[40]....
        /*023c*/ 	.word	0x00003a40


	//   ....[41]....
        /*0240*/ 	.word	0x00009120


	//   ....[42]....
        /*0244*/ 	.word	0x00009520


	//   ....[43]....
        /*0248*/ 	.word	0x000098c0


	//   ....[44]....
        /*024c*/ 	.word	0x0000abf0


	//   ....[45]....
        /*0250*/ 	.word	0x0000b2c0


	//   ....[46]....
        /*0254*/ 	.word	0x0000b7b0


	//   ....[47]....
        /*0258*/ 	.word	0x0000c6d0


	//   ....[48]....
        /*025c*/ 	.word	0x0000d480


	//   ....[49]....
        /*0260*/ 	.word	0x0000d4a0


	//   ....[50]....
        /*0264*/ 	.word	0x0000d4f0


	//   ....[51]....
        /*0268*/ 	.word	0x0000d510


	//   ....[52]....
        /*026c*/ 	.word	0x0000d550


	//   ....[53]....
        /*0270*/ 	.word	0x0000d580


	//   ....[54]....
        /*0274*/ 	.word	0x0000d5c0


	//   ....[55]....
        /*0278*/ 	.word	0x0000d5f0


	//   ....[56]....
        /*027c*/ 	.word	0x0000d630


	//   ....[57]....
        /*0280*/ 	.word	0x0000d660


	//   ....[58]....
        /*0284*/ 	.word	0x0000d6f0


	//   ....[59]....
        /*0288*/ 	.word	0x0000d810


	//   ....[60]....
        /*028c*/ 	.word	0x0000d830


	//   ....[61]....
        /*0290*/ 	.word	0x0000de80


	//   ....[62]....
        /*0294*/ 	.word	0x0000de90


	//   ....[63]....
        /*0298*/ 	.word	0x0000dee0


	//   ....[64]....
        /*029c*/ 	.word	0x0000def0


	//   ....[65]....
        /*02a0*/ 	.word	0x0000df40


	//   ....[66]....
        /*02a4*/ 	.word	0x0000df50


	//   ....[67]....
        /*02a8*/ 	.word	0x0000dfa0


	//   ....[68]....
        /*02ac*/ 	.word	0x0000dfb0


	//   ....[69]....
        /*02b0*/ 	.word	0x0000e000


	//   ....[70]....
        /*02b4*/ 	.word	0x0000e010


	//   ....[71]....
        /*02b8*/ 	.word	0x0000e0a0


	//   ....[72]....
        /*02bc*/ 	.word	0x0000e110


	//   ....[73]....
        /*02c0*/ 	.word	0x0000e1a0


	//   ....[74]....
        /*02c4*/ 	.word	0x0000e1c0


	//   ....[75]....
        /*02c8*/ 	.word	0x0000e1d0


	//   ....[76]....
        /*02cc*/ 	.word	0x0000e1e0


	//   ....[77]....
        /*02d0*/ 	.word	0x0000e1f0


	//   ....[78]....
        /*02d4*/ 	.word	0x0000e200


	//   ....[79]....
        /*02d8*/ 	.word	0x0000fad0


	//----- nvinfo : EIATTR_REG_RECONFIG
	.align		4
.L_33:
        /*02dc*/ 	.byte	0x01, 0x54
	.zero		2


	//----- nvinfo : EIATTR_SYSCALL_OFFSETS
	.align		4
        /*02e0*/ 	.byte	0x04, 0x46
        /*02e2*/ 	.short	(.L_35 - .L_34)


	//   ....[0]....
.L_34:
        /*02e4*/ 	.word	0x00005870


	//   ....[1]....
        /*02e8*/ 	.word	0x00005960


	//----- nvinfo : EIATTR_MBARRIER_INSTR_OFFSETS
	.align		4
.L_35:
        /*02ec*/ 	.byte	0x04, 0x39
        /*02ee*/ 	.short	(.L_37 - .L_36)


	//   ....[0]....
.L_36:
        /*02f0*/ 	.word	0x00000c10
        /*02f4*/ 	.word	0x000000ff
        /*02f8*/ 	.word	0x00034400
        /*02fc*/ 	.short	0x0100
        /*02fe*/ 	.byte	0x0b
	.zero		1


	//   ....[1]....
        /*0300*/ 	.word	0x00000c20
        /*0304*/ 	.word	0x000000ff
        /*0308*/ 	.word	0x00034440
        /*030c*/ 	.short	0x0100
        /*030e*/ 	.byte	0x0b
	.zero		1


	//   ....[2]....
        /*0310*/ 	.word	0x00000c30
        /*0314*/ 	.word	0x000000ff
        /*0318*/ 	.word	0x00034408
        /*031c*/ 	.short	0x0100
        /*031e*/ 	.byte	0x0b
	.zero		1


	//   ....[3]....
        /*0320*/ 	.word	0x00000c40
        /*0324*/ 	.word	0x000000ff
        /*0328*/ 	.word	0x00034448
        /*032c*/ 	.short	0x0100
        /*032e*/ 	.byte	0x0b
	.zero		1


	//   ....[4]....
        /*0330*/ 	.word	0x00000c50
        /*0334*/ 	.word	0x000000ff
        /*0338*/ 	.word	0x00034410
        /*033c*/ 	.short	0x0100
        /*033e*/ 	.byte	0x0b
	.zero		1


	//   ....[5]....
        /*0340*/ 	.word	0x00000c60
        /*0344*/ 	.word	0x000000ff
        /*0348*/ 	.word	0x00034450
        /*034c*/ 	.short	0x0100
        /*034e*/ 	.byte	0x0b
	.zero		1


	//   ....[6]....
        /*0350*/ 	.word	0x00000c70
        /*0354*/ 	.word	0x000000ff
        /*0358*/ 	.word	0x00034418
        /*035c*/ 	.short	0x0100
        /*035e*/ 	.byte	0x0b
	.zero		1


	//   ....[7]....
        /*0360*/ 	.word	0x00000c80
        /*0364*/ 	.word	0x000000ff
        /*0368*/ 	.word	0x00034458
        /*036c*/ 	.short	0x0100
        /*036e*/ 	.byte	0x0b
	.zero		1


	//   ....[8]....
        /*0370*/ 	.word	0x00000c90
        /*0374*/ 	.word	0x000000ff
        /*0378*/ 	.word	0x00034420
        /*037c*/ 	.short	0x0100
        /*037e*/ 	.byte	0x0b
	.zero		1


	//   ....[9]....
        /*0380*/ 	.word	0x00000ca0
        /*0384*/ 	.word	0x000000ff
        /*0388*/ 	.word	0x00034460
        /*038c*/ 	.short	0x0100
        /*038e*/ 	.byte	0x0b
	.zero		1


	//   ....[10]....
        /*0390*/ 	.word	0x00000cb0
        /*0394*/ 	.word	0x000000ff
        /*0398*/ 	.word	0x00034428
        /*039c*/ 	.short	0x0100
        /*039e*/ 	.byte	0x0b
	.zero		1


	//   ....[11]....
        /*03a0*/ 	.word	0x00000cc0
        /*03a4*/ 	.word	0x000000ff
        /*03a8*/ 	.word	0x00034468
        /*03ac*/ 	.short	0x0100
        /*03ae*/ 	.byte	0x0b
	.zero		1


	//   ....[12]....
        /*03b0*/ 	.word	0x00000cd0
        /*03b4*/ 	.word	0x000000ff
        /*03b8*/ 	.word	0x00034430
        /*03bc*/ 	.short	0x0100
        /*03be*/ 	.byte	0x0b
	.zero		1


	//   ....[13]....
        /*03c0*/ 	.word	0x00000ce0
        /*03c4*/ 	.word	0x000000ff
        /*03c8*/ 	.word	0x00034470
        /*03cc*/ 	.short	0x0100
        /*03ce*/ 	.byte	0x0b
	.zero		1


	//   ....[14]....
        /*03d0*/ 	.word	0x00000cf0
        /*03d4*/ 	.word	0x000000ff
        /*03d8*/ 	.word	0x00034438
        /*03dc*/ 	.short	0x0100
        /*03de*/ 	.byte	0x0b
	.zero		1


	//   ....[15]....
        /*03e0*/ 	.word	0x00000d00
        /*03e4*/ 	.word	0x000000ff
        /*03e8*/ 	.word	0x00034478
        /*03ec*/ 	.short	0x0100
        /*03ee*/ 	.byte	0x0b
	.zero		1


	//   ....[16]....
        /*03f0*/ 	.word	0x00000ea0
        /*03f4*/ 	.word	0x000000ff
        /*03f8*/ 	.word	0x00034480
        /*03fc*/ 	.short	0x0100
        /*03fe*/ 	.byte	0x0b
	.zero		1


	//   ....[17]....
        /*0400*/ 	.word	0x00000eb0
        /*0404*/ 	.word	0x000000ff
        /*0408*/ 	.word	0x00034498
        /*040c*/ 	.short	0x0100
        /*040e*/ 	.byte	0x0b
	.zero		1


	//   ....[18]....
        /*0410*/ 	.word	0x00000ec0
        /*0414*/ 	.word	0x000000ff
        /*0418*/ 	.word	0x00034488
        /*041c*/ 	.short	0x0100
        /*041e*/ 	.byte	0x0b
	.zero		1


	//   ....[19]....
        /*0420*/ 	.word	0x00000ed0
        /*0424*/ 	.word	0x000000ff
        /*0428*/ 	.word	0x000344a0
        /*042c*/ 	.short	0x0100
        /*042e*/ 	.byte	0x0b
	.zero		1


	//   ....[20]....
        /*0430*/ 	.word	0x00000ee0
        /*0434*/ 	.word	0x000000ff
        /*0438*/ 	.word	0x00034490
        /*043c*/ 	.short	0x0100
        /*043e*/ 	.byte	0x0b
	.zero		1


	//   ....[21]....
        /*0440*/ 	.word	0x00000ef0
        /*0444*/ 	.word	0x000000ff
        /*0448*/ 	.word	0x000344a8
        /*044c*/ 	.short	0x0100
        /*044e*/ 	.byte	0x0b
	.zero		1


	//   ....[22]....
        /*0450*/ 	.word	0x000010e0
        /*0454*/ 	.word	0x000000ff
        /*0458*/ 	.word	0x000344b0
        /*045c*/ 	.short	0x0100
        /*045e*/ 	.byte	0x06
	.zero		1


	//   ....[23]....
        /*0460*/ 	.word	0x000010f0
        /*0464*/ 	.word	0x000000ff
        /*0468*/ 	.word	0x000344d0
        /*046c*/ 	.short	0x0100
        /*046e*/ 	.byte	0x06
	.zero		1


	//   ....[24]....
        /*0470*/ 	.word	0x00001100
        /*0474*/ 	.word	0x000000ff
        /*0478*/ 	.word	0x000344b8
        /*047c*/ 	.short	0x0100
        /*047e*/ 	.byte	0x06
	.zero		1


	//   ....[25]....
        /*0480*/ 	.word	0x00001110
        /*0484*/ 	.word	0x000000ff
        /*0488*/ 	.word	0x000344d8
        /*048c*/ 	.short	0x0100
        /*048e*/ 	.byte	0x06
	.zero		1


	//   ....[26]....
        /*0490*/ 	.word	0x00001120
        /*0494*/ 	.word	0x000000ff
        /*0498*/ 	.word	0x000344c0
        /*049c*/ 	.short	0x0100
        /*049e*/ 	.byte	0x06
	.zero		1


	//   ....[27]....
        /*04a0*/ 	.word	0x00001130
        /*04a4*/ 	.word	0x000000ff
        /*04a8*/ 	.word	0x000344e0
        /*04ac*/ 	.short	0x0100
        /*04ae*/ 	.byte	0x06
	.zero		1


	//   ....[28]....
        /*04b0*/ 	.word	0x00001140
        /*04b4*/ 	.word	0x000000ff
        /*04b8*/ 	.word	0x000344c8
        /*04bc*/ 	.short	0x0100
        /*04be*/ 	.byte	0x06
	.zero		1


	//   ....[29]....
        /*04c0*/ 	.word	0x00001150
        /*04c4*/ 	.word	0x000000ff
        /*04c8*/ 	.word	0x000344e8
        /*04cc*/ 	.short	0x0100
        /*04ce*/ 	.byte	0x06
	.zero		1


	//   ....[30]....
        /*04d0*/ 	.word	0x00001520
        /*04d4*/ 	.word	0x000000ff
        /*04d8*/ 	.word	0x000344f0
        /*04dc*/ 	.short	0x0100
        /*04de*/ 	.byte	0x06
	.zero		1


	//   ....[31]....
        /*04e0*/ 	.word	0x00001550
        /*04e4*/ 	.word	0x000000ff
        /*04e8*/ 	.word	0x000344f8
        /*04ec*/ 	.short	0x0100
        /*04ee*/ 	.byte	0x06
	.zero		1


	//   ....[32]....
        /*04f0*/ 	.word	0x000015a0
        /*04f4*/ 	.word	0x000000ff
        /*04f8*/ 	.word	0x00034500
        /*04fc*/ 	.short	0x0100
        /*04fe*/ 	.byte	0x0b
	.zero		1


	//   ....[33]....
        /*0500*/ 	.word	0x000015c0
        /*0504*/ 	.word	0x000000ff
        /*0508*/ 	.word	0x00034508
        /*050c*/ 	.short	0x0100
        /*050e*/ 	.byte	0x0b
	.zero		1


	//   ....[34]....
        /*0510*/ 	.word	0x00001630
        /*0514*/ 	.word	0x000000ff
        /*0518*/ 	.word	0x00034510
        /*051c*/ 	.short	0x0100
        /*051e*/ 	.byte	0x0b
	.zero		1


	//   ....[35]....
        /*0520*/ 	.word	0x00001640
        /*0524*/ 	.word	0x000000ff
        /*0528*/ 	.word	0x00034518
        /*052c*/ 	.short	0x0100
        /*052e*/ 	.byte	0x0b
	.zero		1


	//   ....[36]....
        /*0530*/ 	.word	0x00003160
        /*0534*/ 	.word	0x000000ff
        /*0538*/ 	.word	0x00034400
        /*053c*/ 	.short	0x010a
        /*053e*/ 	.byte	0x0b
	.zero		1


	//   ....[37]....
        /*0540*/ 	.word	0x00003270
        /*0544*/ 	.word	0x000000ff
        /*0548*/ 	.word	0x00000000
        /*054c*/ 	.short	0x0101
        /*054e*/ 	.byte	0x0b
	.zero		1


	//   ....[38]....
        /*0550*/ 	.word	0x00003e90
        /*0554*/ 	.word	0x0000000a
        /*0558*/ 	.word	0x00000000
        /*055c*/ 	.short	0x010a
        /*055e*/ 	.byte	0x32
	.zero		1


	//   ....[39]....
        /*0560*/ 	.word	0x000043c0
        /*0564*/ 	.word	0x000000ff
        /*0568*/ 	.word	0x00034480
        /*056c*/ 	.short	0x010a
        /*056e*/ 	.byte	0x04
	.zero		1


	//   ....[40]....
        /*0570*/ 	.word	0x00004400
        /*0574*/ 	.word	0x000000ff
        /*0578*/ 	.word	0x00034480
        /*057c*/ 	.short	0x010a
        /*057e*/ 	.byte	0x04
	.zero		1


	//   ....[41]....
        /*0580*/ 	.word	0x00004be0
        /*0584*/ 	.word	0x000000ff
        /*0588*/ 	.word	0x00034480
        /*058c*/ 	.short	0x010a
        /*058e*/ 	.byte	0x06
	.zero		1


	//   ....[42]....
        /*0590*/ 	.word	0x00004c20
        /*0594*/ 	.word	0x000000ff
        /*0598*/ 	.word	0x00034480
        /*059c*/ 	.short	0x010a
        /*059e*/ 	.byte	0x06
	.zero		1


	//   ....[43]....
        /*05a0*/ 	.word	0x00005350
        /*05a4*/ 	.word	0x00000005
        /*05a8*/ 	.word	0x00000000
        /*05ac*/ 	.short	0x0101
        /*05ae*/ 	.byte	0x3f
	.zero		1


	//   ....[44]....
        /*05b0*/ 	.word	0x00005460
        /*05b4*/ 	.word	0x00000003
        /*05b8*/ 	.word	0x00000000
        /*05bc*/ 	.short	0x0101
        /*05be*/ 	.byte	0x30
	.zero		1


	//   ....[45]....
        /*05c0*/ 	.word	0x00005550
        /*05c4*/ 	.word	0x00000003
        /*05c8*/ 	.word	0x00000000
        /*05cc*/ 	.short	0x0101
        /*05ce*/ 	.byte	0x3f
	.zero		1


	//   ....[46]....
        /*05d0*/ 	.word	0x000055b0
        /*05d4*/ 	.word	0x0000000a
        /*05d8*/ 	.word	0x00000010
        /*05dc*/ 	.short	0x010a
        /*05de*/ 	.byte	0x32
	.zero		1


	//   ....[47]....
        /*05e0*/ 	.word	0x00005d10
        /*05e4*/ 	.word	0x000000ff
        /*05e8*/ 	.word	0x000344b0
        /*05ec*/ 	.short	0x010a
        /*05ee*/ 	.byte	0x2f
	.zero		1


	//   ....[48]....
        /*05f0*/ 	.word	0x000062d0
        /*05f4*/ 	.word	0x000000ff
        /*05f8*/ 	.word	0x000344b8
        /*05fc*/ 	.short	0x010a
        /*05fe*/ 	.byte	0x2f
	.zero		1


	//   ....[49]....
        /*0600*/ 	.word	0x00006820
        /*0604*/ 	.word	0x000000ff
        /*0608*/ 	.word	0x00000000
        /*060c*/ 	.short	0x0101
        /*060e*/ 	.byte	0x08
	.zero		1


	//   ....[50]....
        /*0610*/ 	.word	0x00006850
        /*0614*/ 	.word	0x000000ff
        /*0618*/ 	.word	0x000344c0
        /*061c*/ 	.short	0x010a
        /*061e*/ 	.byte	0x2f
	.zero		1


	//   ....[51]....
        /*0620*/ 	.word	0x00006da0
        /*0624*/ 	.word	0x000000ff
        /*0628*/ 	.word	0x00000000
        /*062c*/ 	.short	0x0101
        /*062e*/ 	.byte	0x09
	.zero		1


	//   ....[52]....
        /*0630*/ 	.word	0x00006dd0
        /*0634*/ 	.word	0x000000ff
        /*0638*/ 	.word	0x000344c8
        /*063c*/ 	.short	0x010a
        /*063e*/ 	.byte	0x2f
	.zero		1


	//   ....[53]....
        /*0640*/ 	.word	0x00007320
        /*0644*/ 	.word	0x000000ff
        /*0648*/ 	.word	0x00000000
        /*064c*/ 	.short	0x0101
        /*064e*/ 	.byte	0x0a
	.zero		1


	//   ....[54]....
        /*0650*/ 	.word	0x00007370
        /*0654*/ 	.word	0x000000ff
        /*0658*/ 	.word	0x000344b0
        /*065c*/ 	.short	0x010a
        /*065e*/ 	.byte	0x2f
	.zero		1


	//   ....[55]....
        /*0660*/ 	.word	0x000078c0
        /*0664*/ 	.word	0x000000ff
        /*0668*/ 	.word	0x00000000
        /*066c*/ 	.short	0x0101
        /*066e*/ 	.byte	0x07
	.zero		1


	//   ....[56]....
        /*0670*/ 	.word	0x000078f0
        /*0674*/ 	.word	0x000000ff
        /*0678*/ 	.word	0x000344b8
        /*067c*/ 	.short	0x010a
        /*067e*/ 	.byte	0x2f
	.zero		1


	//   ....[57]....
        /*0680*/ 	.word	0x00007e20
        /*0684*/ 	.word	0x000000ff
        /*0688*/ 	.word	0x00000000
        /*068c*/ 	.short	0x0101
        /*068e*/ 	.byte	0x08
	.zero		1


	//   ....[58]....
        /*0690*/ 	.word	0x00007e50
        /*0694*/ 	.word	0x000000ff
        /*0698*/ 	.word	0x000344c0
        /*069c*/ 	.short	0x010a
        /*069e*/ 	.byte	0x2f
	.zero		1


	//   ....[59]....
        /*06a0*/ 	.word	0x00008380
        /*06a4*/ 	.word	0x000000ff
        /*06a8*/ 	.word	0x00000000
        /*06ac*/ 	.short	0x0101
        /*06ae*/ 	.byte	0x09
	.zero		1


	//   ....[60]....
        /*06b0*/ 	.word	0x000083b0
        /*06b4*/ 	.word	0x000000ff
        /*06b8*/ 	.word	0x000344c8
        /*06bc*/ 	.short	0x010a
        /*06be*/ 	.byte	0x2f
	.zero		1


	//   ....[61]....
        /*06c0*/ 	.word	0x000088f0
        /*06c4*/ 	.word	0x000000ff
        /*06c8*/ 	.word	0x00000000
        /*06cc*/ 	.short	0x0101
        /*06ce*/ 	.byte	0x0a
	.zero		1


	//   ....[62]....
        /*06d0*/ 	.word	0x00008970
        /*06d4*/ 	.word	0x000000ff
        /*06d8*/ 	.word	0x00034400
        /*06dc*/ 	.short	0x010a
        /*06de*/ 	.byte	0x04
	.zero		1


	//   ....[63]....
        /*06e0*/ 	.word	0x00008a90
        /*06e4*/ 	.word	0x000000ff
        /*06e8*/ 	.word	0x00000000
        /*06ec*/ 	.short	0x0101
        /*06ee*/ 	.byte	0x04
	.zero		1


	//   ....[64]....
        /*06f0*/ 	.word	0x00008c40
        /*06f4*/ 	.word	0x000000ff
        /*06f8*/ 	.word	0x00034400
        /*06fc*/ 	.short	0x010a
        /*06fe*/ 	.byte	0x04
	.zero		1


	//   ....[65]....
        /*0700*/ 	.word	0x00008d50
        /*0704*/ 	.word	0x000000ff
        /*0708*/ 	.word	0x00000000
        /*070c*/ 	.short	0x0101
        /*070e*/ 	.byte	0x04
	.zero		1


	//   ....[66]....
        /*0710*/ 	.word	0x00009210
        /*0714*/ 	.word	0x000000ff
        /*0718*/ 	.word	0x00000000
        /*071c*/ 	.short	0x0101
        /*071e*/ 	.byte	0x07
	.zero		1


	//   ....[67]....
        /*0720*/ 	.word	0x00009230
        /*0724*/ 	.word	0x00000000
        /*0728*/ 	.word	0x00000000
        /*072c*/ 	.short	0x0101
        /*072e*/ 	.byte	0x30
	.zero		1


	//   ....[68]....
        /*0730*/ 	.word	0x000099c0
        /*0734*/ 	.word	0x000000ff
        /*0738*/ 	.word	0x000344f8
        /*073c*/ 	.short	0x010a
        /*073e*/ 	.byte	0x06
	.zero		1


	//   ....[69]....
        /*0740*/ 	.word	0x00009ae0
        /*0744*/ 	.word	0x000000ff
        /*0748*/ 	.word	0x00034400
        /*074c*/ 	.short	0x010a
        /*074e*/ 	.byte	0x07
	.zero		1


	//   ....[70]....
        /*0750*/ 	.word	0x00009c00
        /*0754*/ 	.word	0x000000ff
        /*0758*/ 	.word	0x00000000
        /*075c*/ 	.short	0x0101
        /*075e*/ 	.byte	0x07
	.zero		1


	//   ....[71]....
        /*0760*/ 	.word	0x00009df0
        /*0764*/ 	.word	0x000000ff
        /*0768*/ 	.word	0x000344d0
        /*076c*/ 	.short	0x010a
        /*076e*/ 	.byte	0x06
	.zero		1


	//   ....[72]....
        /*0770*/ 	.word	0x00009eb0
        /*0774*/ 	.word	0x000000ff
        /*0778*/ 	.word	0x000344b0
        /*077c*/ 	.short	0x010b
        /*077e*/ 	.byte	0x06
	.zero		1


	//   ....[73]....
        /*0780*/ 	.word	0x00009f10
        /*0784*/ 	.word	0x000000ff
        /*0788*/ 	.word	0x00000000
        /*078c*/ 	.short	0x0101
        /*078e*/ 	.byte	0x07
	.zero		1


	//   ....[74]....
        /*0790*/ 	.word	0x00009f40
        /*0794*/ 	.word	0x000000ff
        /*0798*/ 	.word	0x000344d8
        /*079c*/ 	.short	0x010a
        /*079e*/ 	.byte	0x06
	.zero		1


	//   ....[75]....
        /*07a0*/ 	.word	0x0000a020
        /*07a4*/ 	.word	0x000000ff
        /*07a8*/ 	.word	0x000344b8
        /*07ac*/ 	.short	0x010b
        /*07ae*/ 	.byte	0x06
	.zero		1


	//   ....[76]....
        /*07b0*/ 	.word	0x0000a090
        /*07b4*/ 	.word	0x000000ff
        /*07b8*/ 	.word	0x00000000
        /*07bc*/ 	.short	0x0101
        /*07be*/ 	.byte	0x10
	.zero		1


	//   ....[77]....
        /*07c0*/ 	.word	0x0000a0c0
        /*07c4*/ 	.word	0x000000ff
        /*07c8*/ 	.word	0x000344e0
        /*07cc*/ 	.short	0x010a
        /*07ce*/ 	.byte	0x06
	.zero		1


	//   ....[78]....
        /*07d0*/ 	.word	0x0000a190
        /*07d4*/ 	.word	0x000000ff
        /*07d8*/ 	.word	0x000344c0
        /*07dc*/ 	.short	0x010b
        /*07de*/ 	.byte	0x06
	.zero		1


	//   ....[79]....
        /*07e0*/ 	.word	0x0000a1f0
        /*07e4*/ 	.word	0x000000ff
        /*07e8*/ 	.word	0x00000000
        /*07ec*/ 	.short	0x0101
        /*07ee*/ 	.byte	0x21
	.zero		1


	//   ....[80]....
        /*07f0*/ 	.word	0x0000a220
        /*07f4*/ 	.word	0x000000ff
        /*07f8*/ 	.word	0x000344e8
        /*07fc*/ 	.short	0x010a
        /*07fe*/ 	.byte	0x06
	.zero		1


	//   ....[81]....
        /*0800*/ 	.word	0x0000a2f0
        /*0804*/ 	.word	0x000000ff
        /*0808*/ 	.word	0x000344c8
        /*080c*/ 	.short	0x010b
        /*080e*/ 	.byte	0x06
	.zero		1


	//   ....[82]....
        /*0810*/ 	.word	0x0000a360
        /*0814*/ 	.word	0x000000ff
        /*0818*/ 	.word	0x00000000
        /*081c*/ 	.short	0x0101
        /*081e*/ 	.byte	0x22
	.zero		1


	//   ....[83]....
        /*0820*/ 	.word	0x0000a3a0
        /*0824*/ 	.word	0x000000ff
        /*0828*/ 	.word	0x000344d0
        /*082c*/ 	.short	0x010a
        /*082e*/ 	.byte	0x06
	.zero		1


	//   ....[84]....
        /*0830*/ 	.word	0x0000a460
        /*0834*/ 	.word	0x000000ff
        /*0838*/ 	.word	0x000344b0
        /*083c*/ 	.short	0x010b
        /*083e*/ 	.byte	0x06
	.zero		1


	//   ....[85]....
        /*0840*/ 	.word	0x0000a4a0
        /*0844*/ 	.word	0x000000ff
        /*0848*/ 	.word	0x00000000
        /*084c*/ 	.short	0x0101
        /*084e*/ 	.byte	0x07
	.zero		1


	//   ....[86]....
        /*0850*/ 	.word	0x0000a4d0
        /*0854*/ 	.word	0x000000ff
        /*0858*/ 	.word	0x000344d8
        /*085c*/ 	.short	0x010a
        /*085e*/ 	.byte	0x06
	.zero		1


	//   ....[87]....
        /*0860*/ 	.word	0x0000a5a0
        /*0864*/ 	.word	0x000000ff
        /*0868*/ 	.word	0x000344b8
        /*086c*/ 	.short	0x010b
        /*086e*/ 	.byte	0x06
	.zero		1


	//   ....[88]....
        /*0870*/ 	.word	0x0000a5e0
        /*0874*/ 	.word	0x000000ff
        /*0878*/ 	.word	0x00000000
        /*087c*/ 	.short	0x0101
        /*087e*/ 	.byte	0x10
	.zero		1


	//   ....[89]....
        /*0880*/ 	.word	0x0000a620
        /*0884*/ 	.word	0x000000ff
        /*0888*/ 	.word	0x000344e0
        /*088c*/ 	.short	0x010a
        /*088e*/ 	.byte	0x06
	.zero		1


	//   ....[90]....
        /*0890*/ 	.word	0x0000a6d0
        /*0894*/ 	.word	0x000000ff
        /*0898*/ 	.word	0x000344c0
        /*089c*/ 	.short	0x010b
        /*089e*/ 	.byte	0x06
	.zero		1


	//   ....[91]....
        /*08a0*/ 	.word	0x0000a710
        /*08a4*/ 	.word	0x000000ff
        /*08a8*/ 	.word	0x00000000
        /*08ac*/ 	.short	0x0101
        /*08ae*/ 	.byte	0x21
	.zero		1


	//   ....[92]....
        /*08b0*/ 	.word	0x0000a740
        /*08b4*/ 	.word	0x000000ff
        /*08b8*/ 	.word	0x000344e8
        /*08bc*/ 	.short	0x010a
        /*08be*/ 	.byte	0x06
	.zero		1


	//   ....[93]....
        /*08c0*/ 	.word	0x0000a810
        /*08c4*/ 	.word	0x000000ff
        /*08c8*/ 	.word	0x000344c8
        /*08cc*/ 	.short	0x010b
        /*08ce*/ 	.byte	0x06
	.zero		1


	//   ....[94]....
        /*08d0*/ 	.word	0x0000a860
        /*08d4*/ 	.word	0x000000ff
        /*08d8*/ 	.word	0x00000000
        /*08dc*/ 	.short	0x0101
        /*08de*/ 	.byte	0x22
	.zero		1


	//   ....[95]....
        /*08e0*/ 	.word	0x0000adb0
        /*08e4*/ 	.word	0x000000ff
        /*08e8*/ 	.word	0x000344d0
        /*08ec*/ 	.short	0x010a
        /*08ee*/ 	.byte	0x06
	.zero		1


	//   ....[96]....
        /*08f0*/ 	.word	0x0000adf0
        /*08f4*/ 	.word	0x000000ff
        /*08f8*/ 	.word	0x000344d8
        /*08fc*/ 	.short	0x010a
        /*08fe*/ 	.byte	0x06
	.zero		1


	//   ....[97]....
        /*0900*/ 	.word	0x0000ae30
        /*0904*/ 	.word	0x000000ff
        /*0908*/ 	.word	0x000344e0
        /*090c*/ 	.short	0x010a
        /*090e*/ 	.byte	0x06
	.zero		1


	//   ....[98]....
        /*0910*/ 	.word	0x0000aea0
        /*0914*/ 	.word	0x00000003
        /*0918*/ 	.word	0x000344e8
        /*091c*/ 	.short	0x010a
        /*091e*/ 	.byte	0x3f
	.zero		1


	//   ....[99]....
        /*0920*/ 	.word	0x0000bbc0
        /*0924*/ 	.word	0x0000000a
        /*0928*/ 	.word	0x00034498
        /*092c*/ 	.short	0x010a
        /*092e*/ 	.byte	0x3f
	.zero		1


	//   ....[100]....
        /*0930*/ 	.word	0x0000bf20
        /*0934*/ 	.word	0x000000ff
        /*0938*/ 	.word	0x000344f8
        /*093c*/ 	.short	0x0101
        /*093e*/ 	.byte	0x16
	.zero		1


	//   ....[101]....
        /*0940*/ 	.word	0x0000bfe0
        /*0944*/ 	.word	0x00000008
        /*0948*/ 	.word	0x00034400
        /*094c*/ 	.short	0x010a
        /*094e*/ 	.byte	0x3f
	.zero		1


	//   ....[102]....
        /*0950*/ 	.word	0x0000c120
        /*0954*/ 	.word	0x00000004
        /*0958*/ 	.word	0x00000000
        /*095c*/ 	.short	0x0101
        /*095e*/ 	.byte	0x3f
	.zero		1


	//   ....[103]....
        /*0960*/ 	.word	0x0000c960
        /*0964*/ 	.word	0x00000007
        /*0968*/ 	.word	0x00000000
        /*096c*/ 	.short	0x010a
        /*096e*/ 	.byte	0x3f
	.zero		1


	//   ....[104]....
        /*0970*/ 	.word	0x0000c9e0
        /*0974*/ 	.word	0x00000006
        /*0978*/ 	.word	0x00000000
        /*097c*/ 	.short	0x010a
        /*097e*/ 	.byte	0x3f
	.zero		1


	//   ....[105]....
        /*0980*/ 	.word	0x0000ca70
        /*0984*/ 	.word	0x00000005
        /*0988*/ 	.word	0x00000000
        /*098c*/ 	.short	0x010a
        /*098e*/ 	.byte	0x3f
	.zero		1


	//   ....[106]....
        /*0990*/ 	.word	0x0000e6f0
        /*0994*/ 	.word	0x00000011
        /*0998*/ 	.word	0x00034440
        /*099c*/ 	.short	0x010a
        /*099e*/ 	.byte	0x3f
	.zero		1


	//   ....[107]....
        /*09a0*/ 	.word	0x0000e810
        /*09a4*/ 	.word	0x00000011
        /*09a8*/ 	.word	0x00034400
        /*09ac*/ 	.short	0x0101
        /*09ae*/ 	.byte	0x3f
	.zero		1


	//   ....[108]....
        /*09b0*/ 	.word	0x0000e8e0
        /*09b4*/ 	.word	0x00000005
        /*09b8*/ 	.word	0x00034440
        /*09bc*/ 	.short	0x010a
        /*09be*/ 	.byte	0x3f
	.zero		1


	//   ....[109]....
        /*09c0*/ 	.word	0x0000e990
        /*09c4*/ 	.word	0x00000007
        /*09c8*/ 	.word	0x00034440
        /*09cc*/ 	.short	0x010a
        /*09ce*/ 	.byte	0x3f
	.zero		1


	//   ....[110]....
        /*09d0*/ 	.word	0x0000ea40
        /*09d4*/ 	.word	0x00000007
        /*09d8*/ 	.word	0x00034440
        /*09dc*/ 	.short	0x010a
        /*09de*/ 	.byte	0x3f
	.zero		1


	//   ....[111]....
        /*09e0*/ 	.word	0x0000eaf0
        /*09e4*/ 	.word	0x00000007
        /*09e8*/ 	.word	0x00034440
        /*09ec*/ 	.short	0x010a
        /*09ee*/ 	.byte	0x3f
	.zero		1


	//   ....[112]....
        /*09f0*/ 	.word	0x0000eba0
        /*09f4*/ 	.word	0x00000007
        /*09f8*/ 	.word	0x00034440
        /*09fc*/ 	.short	0x010a
        /*09fe*/ 	.byte	0x3f
	.zero		1


	//   ....[113]....
        /*0a00*/ 	.word	0x0000ec50
        /*0a04*/ 	.word	0x00000007
        /*0a08*/ 	.word	0x00034440
        /*0a0c*/ 	.short	0x010a
        /*0a0e*/ 	.byte	0x3f
	.zero		1


	//   ....[114]....
        /*0a10*/ 	.word	0x0000ed00
        /*0a14*/ 	.word	0x00000007
        /*0a18*/ 	.word	0x00034440
        /*0a1c*/ 	.short	0x010a
        /*0a1e*/ 	.byte	0x3f
	.zero		1


	//   ....[115]....
        /*0a20*/ 	.word	0x0000edb0
        /*0a24*/ 	.word	0x00000003
        /*0a28*/ 	.word	0x00034440
        /*0a2c*/ 	.short	0x010a
        /*0a2e*/ 	.byte	0x3f
	.zero		1


	//   ....[116]....
        /*0a30*/ 	.word	0x0000ee10
        /*0a34*/ 	.word	0x00000003
        /*0a38*/ 	.word	0x00034400
        /*0a3c*/ 	.short	0x010a
        /*0a3e*/ 	.byte	0x3f
	.zero		1


	//   ....[117]....
        /*0a40*/ 	.word	0x0000ee80
        /*0a44*/ 	.word	0x00000004
        /*0a48*/ 	.word	0x00000000
        /*0a4c*/ 	.short	0x010a
        /*0a4e*/ 	.byte	0x3f
	.zero		1


	//   ....[118]....
        /*0a50*/ 	.word	0x0000eee0
        /*0a54*/ 	.word	0x00000004
        /*0a58*/ 	.word	0x00034480
        /*0a5c*/ 	.short	0x010a
        /*0a5e*/ 	.byte	0x3f
	.zero		1


	//   ....[119]....
        /*0a60*/ 	.word	0x0000ef40
        /*0a64*/ 	.word	0x0000000c
        /*0a68*/ 	.word	0x00034480
        /*0a6c*/ 	.short	0x010a
        /*0a6e*/ 	.byte	0x3f
	.zero		1


	//   ....[120]....
        /*0a70*/ 	.word	0x0000efb0
        /*0a74*/ 	.word	0x00000004
        /*0a78*/ 	.word	0x00000010
        /*0a7c*/ 	.short	0x010a
        /*0a7e*/ 	.byte	0x3f
	.zero		1


	//   ....[121]....
        /*0a80*/ 	.word	0x0000f070
        /*0a84*/ 	.word	0x00000005
        /*0a88*/ 	.word	0x000344b0
        /*0a8c*/ 	.short	0x010a
        /*0a8e*/ 	.byte	0x3f
	.zero		1


	//   ....[122]....
        /*0a90*/ 	.word	0x0000f0d0
        /*0a94*/ 	.word	0x0000000d
        /*0a98*/ 	.word	0x000344b8
        /*0a9c*/ 	.short	0x010a
        /*0a9e*/ 	.byte	0x3f
	.zero		1


	//   ....[123]....
        /*0aa0*/ 	.word	0x0000f130
        /*0aa4*/ 	.word	0x0000000d
        /*0aa8*/ 	.word	0x000344c0
        /*0aac*/ 	.short	0x010a
        /*0aae*/ 	.byte	0x3f
	.zero		1


	//   ....[124]....
        /*0ab0*/ 	.word	0x0000f190
        /*0ab4*/ 	.word	0x0000000d
        /*0ab8*/ 	.word	0x000344c8
        /*0abc*/ 	.short	0x010a
        /*0abe*/ 	.byte	0x3f
	.zero		1


	//   ....[125]....
        /*0ac0*/ 	.word	0x0000f1f0
        /*0ac4*/ 	.word	0x0000000d
        /*0ac8*/ 	.word	0x000344b0
        /*0acc*/ 	.short	0x010a
        /*0ace*/ 	.byte	0x3f
	.zero		1


	//   ....[126]....
        /*0ad0*/ 	.word	0x0000f250
        /*0ad4*/ 	.word	0x0000000d
        /*0ad8*/ 	.word	0x000344b8
        /*0adc*/ 	.short	0x010a
        /*0ade*/ 	.byte	0x3f
	.zero		1


	//   ....[127]....
        /*0ae0*/ 	.word	0x0000f2b0
        /*0ae4*/ 	.word	0x0000000d
        /*0ae8*/ 	.word	0x000344c0
        /*0aec*/ 	.short	0x010a
        /*0aee*/ 	.byte	0x3f
	.zero		1


	//   ....[128]....
        /*0af0*/ 	.word	0x0000f310
        /*0af4*/ 	.word	0x0000000d
        /*0af8*/ 	.word	0x000344c8
        /*0afc*/ 	.short	0x010a
        /*0afe*/ 	.byte	0x3f
	.zero		1


	//   ....[129]....
        /*0b00*/ 	.word	0x0000f370
        /*0b04*/ 	.word	0x00000003
        /*0b08*/ 	.word	0x00034400
        /*0b0c*/ 	.short	0x010a
        /*0b0e*/ 	.byte	0x3f
	.zero		1


	//   ....[130]....
        /*0b10*/ 	.word	0x0000f3d0
        /*0b14*/ 	.word	0x00000004
        /*0b18*/ 	.word	0x00034400
        /*0b1c*/ 	.short	0x010a
        /*0b1e*/ 	.byte	0x3f
	.zero		1


	//   ....[131]....
        /*0b20*/ 	.word	0x0000f430
        /*0b24*/ 	.word	0x00000003
        /*0b28*/ 	.word	0x000344f8
        /*0b2c*/ 	.short	0x010a
        /*0b2e*/ 	.byte	0x3f
	.zero		1


	//   ....[132]....
        /*0b30*/ 	.word	0x0000f490
        /*0b34*/ 	.word	0x00000006
        /*0b38*/ 	.word	0x00034400
        /*0b3c*/ 	.short	0x010a
        /*0b3e*/ 	.byte	0x3f
	.zero		1


	//   ....[133]....
        /*0b40*/ 	.word	0x0000f4f0
        /*0b44*/ 	.word	0x00000004
        /*0b48*/ 	.word	0x000344d0
        /*0b4c*/ 	.short	0x010a
        /*0b4e*/ 	.byte	0x3f
	.zero		1


	//   ....[134]....
        /*0b50*/ 	.word	0x0000f550
        /*0b54*/ 	.word	0x00000004
        /*0b58*/ 	.word	0x000344d8
        /*0b5c*/ 	.short	0x010a
        /*0b5e*/ 	.byte	0x3f
	.zero		1


	//   ....[135]....
        /*0b60*/ 	.word	0x0000f5b0
        /*0b64*/ 	.word	0x00000004
        /*0b68*/ 	.word	0x000344e0
        /*0b6c*/ 	.short	0x010a
        /*0b6e*/ 	.byte	0x3f
	.zero		1


	//   ....[136]....
        /*0b70*/ 	.word	0x0000f610
        /*0b74*/ 	.word	0x00000004
        /*0b78*/ 	.word	0x000344e8
        /*0b7c*/ 	.short	0x010a
        /*0b7e*/ 	.byte	0x3f
	.zero		1


	//   ....[137]....
        /*0b80*/ 	.word	0x0000f670
        /*0b84*/ 	.word	0x00000005
        /*0b88*/ 	.word	0x000344d0
        /*0b8c*/ 	.short	0x010a
        /*0b8e*/ 	.byte	0x3f
	.zero		1


	//   ....[138]....
        /*0b90*/ 	.word	0x0000f6d0
        /*0b94*/ 	.word	0x00000005
        /*0b98*/ 	.word	0x000344d8
        /*0b9c*/ 	.short	0x010a
        /*0b9e*/ 	.byte	0x3f
	.zero		1


	//   ....[139]....
        /*0ba0*/ 	.word	0x0000f730
        /*0ba4*/ 	.word	0x00000005
        /*0ba8*/ 	.word	0x000344e0
        /*0bac*/ 	.short	0x010a
        /*0bae*/ 	.byte	0x3f
	.zero		1


	//   ....[140]....
        /*0bb0*/ 	.word	0x0000f790
        /*0bb4*/ 	.word	0x00000005
        /*0bb8*/ 	.word	0x000344e8
        /*0bbc*/ 	.short	0x010a
        /*0bbe*/ 	.byte	0x3f
	.zero		1


	//   ....[141]....
        /*0bc0*/ 	.word	0x0000f7f0
        /*0bc4*/ 	.word	0x00000000
        /*0bc8*/ 	.word	0x000344d0
        /*0bcc*/ 	.short	0x010a
        /*0bce*/ 	.byte	0x3f
	.zero		1


	//   ....[142]....
        /*0bd0*/ 	.word	0x0000f850
        /*0bd4*/ 	.word	0x00000000
        /*0bd8*/ 	.word	0x000344d8
        /*0bdc*/ 	.short	0x010a
        /*0bde*/ 	.byte	0x3f
	.zero		1


	//   ....[143]....
        /*0be0*/ 	.word	0x0000f8b0
        /*0be4*/ 	.word	0x00000000
        /*0be8*/ 	.word	0x000344e0
        /*0bec*/ 	.short	0x010a
        /*0bee*/ 	.byte	0x3f
	.zero		1


	//   ....[144]....
        /*0bf0*/ 	.word	0x0000f980
        /*0bf4*/ 	.word	0x0000000a
        /*0bf8*/ 	.word	0x00034498
        /*0bfc*/ 	.short	0x010a
        /*0bfe*/ 	.byte	0x3f
	.zero		1


	//   ....[145]....
        /*0c00*/ 	.word	0x0000f9d0
        /*0c04*/ 	.word	0x00000008
        /*0c08*/ 	.word	0x00034400
        /*0c0c*/ 	.short	0x010a
        /*0c0e*/ 	.byte	0x3f
	.zero		1


	//   ....[146]....
        /*0c10*/ 	.word	0x0000fbe0
        /*0c14*/ 	.word	0x00000007
        /*0c18*/ 	.word	0x00000000
        /*0c1c*/ 	.short	0x010a
        /*0c1e*/ 	.byte	0x3f
	.zero		1


	//   ....[147]....
        /*0c20*/ 	.word	0x0000fc30
        /*0c24*/ 	.word	0x00000006
        /*0c28*/ 	.word	0x00000000
        /*0c2c*/ 	.short	0x010a
        /*0c2e*/ 	.byte	0x3f
	.zero		1


	//   ....[148]....
        /*0c30*/ 	.word	0x0000fc80
        /*0c34*/ 	.word	0x00000011
        /*0c38*/ 	.word	0x00034440
        /*0c3c*/ 	.short	0x010a
        /*0c3e*/ 	.byte	0x3f
	.zero		1


	//   ....[149]....
        /*0c40*/ 	.word	0x0000fcd0
        /*0c44*/ 	.word	0x00000005
        /*0c48*/ 	.word	0x00034440
        /*0c4c*/ 	.short	0x010a
        /*0c4e*/ 	.byte	0x3f
	.zero		1


	//   ....[150]....
        /*0c50*/ 	.word	0x0000fd20
        /*0c54*/ 	.word	0x00000007
        /*0c58*/ 	.word	0x00034440
        /*0c5c*/ 	.short	0x010a
        /*0c5e*/ 	.byte	0x3f
	.zero		1


	//   ....[151]....
        /*0c60*/ 	.word	0x0000fd70
        /*0c64*/ 	.word	0x00000007
        /*0c68*/ 	.word	0x00034440
        /*0c6c*/ 	.short	0x010a
        /*0c6e*/ 	.byte	0x3f
	.zero		1


	//   ....[152]....
        /*0c70*/ 	.word	0x0000fdc0
        /*0c74*/ 	.word	0x00000007
        /*0c78*/ 	.word	0x00034440
        /*0c7c*/ 	.short	0x010a
        /*0c7e*/ 	.byte	0x3f
	.zero		1


	//   ....[153]....
        /*0c80*/ 	.word	0x0000fe10
        /*0c84*/ 	.word	0x00000007
        /*0c88*/ 	.word	0x00034440
        /*0c8c*/ 	.short	0x010a
        /*0c8e*/ 	.byte	0x3f
	.zero		1


	//   ....[154]....
        /*0c90*/ 	.word	0x0000fe60
        /*0c94*/ 	.word	0x00000007
        /*0c98*/ 	.word	0x00034440
        /*0c9c*/ 	.short	0x010a
        /*0c9e*/ 	.byte	0x3f
	.zero		1


	//   ....[155]....
        /*0ca0*/ 	.word	0x0000feb0
        /*0ca4*/ 	.word	0x00000007
        /*0ca8*/ 	.word	0x00034440
        /*0cac*/ 	.short	0x010a
        /*0cae*/ 	.byte	0x3f
	.zero		1


	//----- nvinfo : EIATTR_NUM_MBARRIERS
	.align		4
.L_37:
        /*0cb0*/ 	.byte	0x03, 0x38
        /*0cb2*/ 	.short	0x0024


	//----- nvinfo : EIATTR_EXIT_INSTR_OFFSETS
	.align		4
        /*0cb4*/ 	.byte	0x04, 0x1c
        /*0cb6*/ 	.short	(.L_39 - .L_38)


	//   ....[0]....
.L_38:
        /*0cb8*/ 	.word	0x00002fc0


	//   ....[1]....
        /*0cbc*/ 	.word	0x00003280


	//   ....[2]....
        /*0cc0*/ 	.word	0x000033e0


	//   ....[3]....
        /*0cc4*/ 	.word	0x00009260


	//   ....[4]....
        /*0cc8*/ 	.word	0x00009300


	//   ....[5]....
        /*0ccc*/ 	.word	0x0000aef0


	//   ....[6]....
        /*0cd0*/ 	.word	0x0000cac0


	//   ....[7]....
        /*0cd4*/ 	.word	0x0000ede0


	//----- nvinfo : EIATTR_MAX_THREADS
	.align		4
.L_39:
        /*0cd8*/ 	.byte	0x04, 0x05
        /*0cda*/ 	.short	(.L_41 - .L_40)
.L_40:
        /*0cdc*/ 	.word	0x00000180
        /*0ce0*/ 	.word	0x00000001
        /*0ce4*/ 	.word	0x00000001


	//----- nvinfo : EIATTR_CRS_STACK_SIZE
	.align		4
.L_41:
        /*0ce8*/ 	.byte	0x04, 0x1e
        /*0cea*/ 	.short	(.L_43 - .L_42)
.L_42:
        /*0cec*/ 	.word	0x00000000


	//----- nvinfo : EIATTR_CBANK_PARAM_SIZE
	.align		4
.L_43:
        /*0cf0*/ 	.byte	0x03, 0x19
        /*0cf2*/ 	.short	0x0770


	//----- nvinfo : EIATTR_PARAM_CBANK
	.align		4
        /*0cf4*/ 	.byte	0x04, 0x0a
        /*0cf6*/ 	.short	(.L_45 - .L_44)
	.align		4
.L_44:
        /*0cf8*/ 	.word	index@(.nv.constant0._ZN7cutlass13device_kernelINS_4gemm6kernel13GemmUniversalINS1_17GroupProblemShapeIN4cute5tupleIJiiiEEEEENS1_10collective13CollectiveMmaINS1_39MainloopSm90ArrayTmaGmmaWarpSpecializedILi3ENS6_IJNS5_1CILi2EEENSC_ILi1EEESE_EEENS1_40KernelPtrArrayTmaWarpSpecializedPingpongEEENS6_IJNSC_ILi128EEESI_SI_EEENS_10bfloat16_tEPNS6_IJlSE_NSC_ILi0EEEEEESK_SN_NS5_8TiledMMAINS5_8MMA_AtomIJNS5_4SM904GMMA28MMA_64x128x16_F32BF16BF16_SSILNSR_5MajorE0ELST_0ELNSR_7ScaleInE1ELSU_1EEEEEENS5_6LayoutINS6_IJSE_SE_SE_EEENS6_IJSL_SL_SL_EEEEENS6_IJNS5_10UnderscoreES11_S11_EEEEENS5_13SM90_TMA_LOADENS5_14ComposedLayoutINS5_7SwizzleILi3ELi4ELi3EEENS5_18smem_ptr_flag_bitsILi16EEENSX_INS6_IJNSC_ILi8EEENSC_ILi64EEEEEENS6_IJS1B_SE_EEEEEEEvNS5_8identityENS5_23SM90_TMA_LOAD_MULTICASTES1F_vS1G_EENS_8epilogue10collective18CollectiveEpilogueINS1J_30Sm90PtrArrayTmaWarpSpecializedILi4ELi2ELi16ELb1ELb0ELi2EEEJSJ_NS6_IJS1B_NSC_ILi32EEEEEENS_6half_tEPNS6_IJSE_lSL_EEES1Q_S1S_NS1J_6fusion15FusionCallbacksIS1N_NS1T_17LinearCombinationIS1Q_fS1Q_fLNS_15FloatRoundStyleE2EEESJ_S1P_JEEES14_NS15_IS17_S19_NSX_INS6_IJS1B_S1A_EEENS6_IJSE_S1B_EEEEEEENS5_17SM75_U16x8_LDSM_TENS5_14SM90_TMA_STOREES22_NS5_17SM90_U16x8_STSM_TENS5_9Copy_AtomIJNS5_17SM90_U32x4_STSM_NES1Q_EEEvEEEvvEEEEvNT_6ParamsE)
        /*0cfc*/ 	.short	0x0210
        /*0cfe*/ 	.short	0x0770


	//----- nvinfo : EIATTR_SW_WAR
	.align		4
.L_45:
        /*0d00*/ 	.byte	0x04, 0x36
        /*0d02*/ 	.short	(.L_47 - .L_46)
.L_46:
        /*0d04*/ 	.word	0x00000008
.L_47:


//--------------------- .nv.callgraph             --------------------------
	.section	.nv.callgraph,"",@"SHT_CUDA_CALLGRAPH"
	.align	4
	.sectionentsize	8
	.align		4
        /*0000*/ 	.word	0x00000000
	.align		4
        /*0004*/ 	.word	0xffffffff
	.align		4
        /*0008*/ 	.word	index@(_ZN7cutlass13device_kernelINS_4gemm6kernel13GemmUniversalINS1_17GroupProblemShapeIN4cute5tupleIJiiiEEEEENS1_10collective13CollectiveMmaINS1_39MainloopSm90ArrayTmaGmmaWarpSpecializedILi3ENS6_IJNS5_1CILi2EEENSC_ILi1EEESE_EEENS1_40KernelPtrArrayTmaWarpSpecializedPingpongEEENS6_IJNSC_ILi128EEESI_SI_EEENS_10bfloat16_tEPNS6_IJlSE_NSC_ILi0EEEEEESK_SN_NS5_8TiledMMAINS5_8MMA_AtomIJNS5_4SM904GMMA28MMA_64x128x16_F32BF16BF16_SSILNSR_5MajorE0ELST_0ELNSR_7ScaleInE1ELSU_1EEEEEENS5_6LayoutINS6_IJSE_SE_SE_EEENS6_IJSL_SL_SL_EEEEENS6_IJNS5_10UnderscoreES11_S11_EEEEENS5_13SM90_TMA_LOADENS5_14ComposedLayoutINS5_7SwizzleILi3ELi4ELi3EEENS5_18smem_ptr_flag_bitsILi16EEENSX_INS6_IJNSC_ILi8EEENSC_ILi64EEEEEENS6_IJS1B_SE_EEEEEEEvNS5_8identityENS5_23SM90_TMA_LOAD_MULTICASTES1F_vS1G_EENS_8epilogue10collective18CollectiveEpilogueINS1J_30Sm90PtrArrayTmaWarpSpecializedILi4ELi2ELi16ELb1ELb0ELi2EEEJSJ_NS6_IJS1B_NSC_ILi32EEEEEENS_6half_tEPNS6_IJSE_lSL_EEES1Q_S1S_NS1J_6fusion15FusionCallbacksIS1N_NS1T_17LinearCombinationIS1Q_fS1Q_fLNS_15FloatRoundStyleE2EEESJ_S1P_JEEES14_NS15_IS17_S19_NSX_INS6_IJS1B_S1A_EEENS6_IJSE_S1B_EEEEEEENS5_17SM75_U16x8_LDSM_TENS5_14SM90_TMA_STOREES22_NS5_17SM90_U16x8_STSM_TENS5_9Copy_AtomIJNS5_17SM90_U32x4_STSM_NES1Q_EEEvEEEvvEEEEvNT_6ParamsE)
	.align		4
        /*000c*/ 	.word	index@(__assertfail)
	.align		4
        /*0010*/ 	.word	0x00000000
	.align		4
        /*0014*/ 	.word	0xfffffffe
	.align		4
        /*0018*/ 	.word	0x00000000
	.align		4
        /*001c*/ 	.word	0xfffffffd
	.align		4
        /*0020*/ 	.word	0x00000000
	.align		4
        /*0024*/ 	.word	0xfffffffc


//--------------------- .nv.constant4             --------------------------
	.section	.nv.constant4,"a",@progbits
	.align	8
	.align		8
.nv.constant4:
        /*0000*/ 	.dword	__assertfail
	.align		8
        /*0008*/ 	.dword	__unnamed_1
	.align		8
        /*0010*/ 	.dword	_ZN39_INTERNAL_12e2614e_4_k_cu_28107ae8_27844cuda3std3__45__cpo5beginE
	.align		8
        /*0018*/ 	.dword	_ZN39_INTERNAL_12e2614e_4_k_cu_28107ae8_27844cuda3std3__45__cpo3endE
	.align		8
        /*0020*/ 	.dword	_ZN39_INTERNAL_12e2614e_4_k_cu_28107ae8_27844cuda3std3__45__cpo6cbeginE
	.align		8
        /*0028*/ 	.dword	_ZN39_INTERNAL_12e2614e_4_k_cu_28107ae8_27844cuda3std3__45__cpo4cendE
	.align		8
        /*0030*/ 	.dword	_ZN39_INTERNAL_12e2614e_4_k_cu_28107ae8_27844cuda3std3__441_GLOBAL__N__12e2614e_4_k_cu_28107ae8_27846ignoreE
	.align		8
        /*0038*/ 	.dword	_ZN39_INTERNAL_12e2614e_4_k_cu_28107ae8_27844cuda3std3__419piecewise_constructE
	.align		8
        /*0040*/ 	.dword	_ZN39_INTERNAL_12e2614e_4_k_cu_28107ae8_27844cuda3std3__48in_placeE
	.align		8
        /*0048*/ 	.dword	_ZN39_INTERNAL_12e2614e_4_k_cu_28107ae8_27844cuda3std6ranges3__45__cpo4swapE
	.align		8
        /*0050*/ 	.dword	_ZN39_INTERNAL_12e2614e_4_k_cu_28107ae8_27844cuda3std6ranges3__45__cpo9iter_moveE
	.align		8
        /*0058*/ 	.dword	_ZN39_INTERNAL_12e2614e_4_k_cu_28107ae8_27844cute7productE
	.align		8
        /*0060*/ 	.dword	_ZN39_INTERNAL_12e2614e_4_k_cu_28107ae8_27844cute1_E
	.align		8
        /*0068*/ 	.dword	$str$24
	.align		8
        /*0070*/ 	.dword	$str$25


//--------------------- .text._ZN7cutlass13device_kernelINS_4gemm6kernel13GemmUniversalINS1_17GroupProblemShapeIN4cute5tupleIJiiiEEEEENS1_10collective13CollectiveMmaINS1_39MainloopSm90ArrayTmaGmmaWarpSpecializedILi3ENS6_IJNS5_1CILi2EEENSC_ILi1EEESE_EEENS1_40KernelPtrArrayTmaWarpSpecializedPingpongEEENS6_IJNSC_ILi128EEESI_SI_EEENS_10bfloat16_tEPNS6_IJlSE_NSC_ILi0EEEEEESK_SN_NS5_8TiledMMAINS5_8MMA_AtomIJNS5_4SM904GMMA28MMA_64x128x16_F32BF16BF16_SSILNSR_5MajorE0ELST_0ELNSR_7ScaleInE1ELSU_1EEEEEENS5_6LayoutINS6_IJSE_SE_SE_EEENS6_IJSL_SL_SL_EEEEENS6_IJNS5_10UnderscoreES11_S11_EEEEENS5_13SM90_TMA_LOADENS5_14ComposedLayoutINS5_7SwizzleILi3ELi4ELi3EEENS5_18smem_ptr_flag_bitsILi16EEENSX_INS6_IJNSC_ILi8EEENSC_ILi64EEEEEENS6_IJS1B_SE_EEEEEEEvNS5_8identityENS5_23SM90_TMA_LOAD_MULTICASTES1F_vS1G_EENS_8epilogue10collective18CollectiveEpilogueINS1J_30Sm90PtrArrayTmaWarpSpecializedILi4ELi2ELi16ELb1ELb0ELi2EEEJSJ_NS6_IJS1B_NSC_ILi32EEEEEENS_6half_tEPNS6_IJSE_lSL_EEES1Q_S1S_NS1J_6fusion15FusionCallbacksIS1N_NS1T_17LinearCombinationIS1Q_fS1Q_fLNS_15FloatRoundStyleE2EEESJ_S1P_JEEES14_NS15_IS17_S19_NSX_INS6_IJS1B_S1A_EEENS6_IJSE_S1B_EEEEEEENS5_17SM75_U16x8_LDSM_TENS5_14SM90_TMA_STOREES22_NS5_17SM90_U16x8_STSM_TENS5_9Copy_AtomIJNS5_17SM90_U32x4_STSM_NES1Q_EEEvEEEvvEEEEvNT_6ParamsE --------------------------
	.section	.text._ZN7cutlass13device_kernelINS_4gemm6kernel13GemmUniversalINS1_17GroupProblemShapeIN4cute5tupleIJiiiEEEEENS1_10collective13CollectiveMmaINS1_39MainloopSm90ArrayTmaGmmaWarpSpecializedILi3ENS6_IJNS5_1CILi2EEENSC_ILi1EEESE_EEENS1_40KernelPtrArrayTmaWarpSpecializedPingpongEEENS6_IJNSC_ILi128EEESI_SI_EEENS_10bfloat16_tEPNS6_IJlSE_NSC_ILi0EEEEEESK_SN_NS5_8TiledMMAINS5_8MMA_AtomIJNS5_4SM904GMMA28MMA_64x128x16_F32BF16BF16_SSILNSR_5MajorE0ELST_0ELNSR_7ScaleInE1ELSU_1EEEEEENS5_6LayoutINS6_IJSE_SE_SE_EEENS6_IJSL_SL_SL_EEEEENS6_IJNS5_10UnderscoreES11_S11_EEEEENS5_13SM90_TMA_LOADENS5_14ComposedLayoutINS5_7SwizzleILi3ELi4ELi3EEENS5_18smem_ptr_flag_bitsILi16EEENSX_INS6_IJNSC_ILi8EEENSC_ILi64EEEEEENS6_IJS1B_SE_EEEEEEEvNS5_8identityENS5_23SM90_TMA_LOAD_MULTICASTES1F_vS1G_EENS_8epilogue10collective18CollectiveEpilogueINS1J_30Sm90PtrArrayTmaWarpSpecializedILi4ELi2ELi16ELb1ELb0ELi2EEEJSJ_NS6_IJS1B_NSC_ILi32EEEEEENS_6half_tEPNS6_IJSE_lSL_EEES1Q_S1S_NS1J_6fusion15FusionCallbacksIS1N_NS1T_17LinearCombinationIS1Q_fS1Q_fLNS_15FloatRoundStyleE2EEESJ_S1P_JEEES14_NS15_IS17_S19_NSX_INS6_IJS1B_S1A_EEENS6_IJSE_S1B_EEEEEEENS5_17SM75_U16x8_LDSM_TENS5_14SM90_TMA_STOREES22_NS5_17SM90_U16x8_STSM_TENS5_9Copy_AtomIJNS5_17SM90_U32x4_STSM_NES1Q_EEEvEEEvvEEEEvNT_6ParamsE,"ax",@progbits
	.align	128
.text._ZN7cutlass13device_kernelINS_4gemm6kernel13GemmUniversalINS1_17GroupProblemShapeIN4cute5tupleIJiiiEEEEENS1_10collective13CollectiveMmaINS1_39MainloopSm90ArrayTmaGmmaWarpSpecializedILi3ENS6_IJNS5_1CILi2EEENSC_ILi1EEESE_EEENS1_40KernelPtrArrayTmaWarpSpecializedPingpongEEENS6_IJNSC_ILi128EEESI_SI_EEENS_10bfloat16_tEPNS6_IJlSE_NSC_ILi0EEEEEESK_SN_NS5_8TiledMMAINS5_8MMA_AtomIJNS5_4SM904GMMA28MMA_64x128x16_F32BF16BF16_SSILNSR_5MajorE0ELST_0ELNSR_7ScaleInE1ELSU_1EEEEEENS5_6LayoutINS6_IJSE_SE_SE_EEENS6_IJSL_SL_SL_EEEEENS6_IJNS5_10UnderscoreES11_S11_EEEEENS5_13SM90_TMA_LOADENS5_14ComposedLayoutINS5_7SwizzleILi3ELi4ELi3EEENS5_18smem_ptr_flag_bitsILi16EEENSX_INS6_IJNSC_ILi8EEENSC_ILi64EEEEEENS6_IJS1B_SE_EEEEEEEvNS5_8identityENS5_23SM90_TMA_LOAD_MULTICASTES1F_vS1G_EENS_8epilogue10collective18CollectiveEpilogueINS1J_30Sm90PtrArrayTmaWarpSpecializedILi4ELi2ELi16ELb1ELb0ELi2EEEJSJ_NS6_IJS1B_NSC_ILi32EEEEEENS_6half_tEPNS6_IJSE_lSL_EEES1Q_S1S_NS1J_6fusion15FusionCallbacksIS1N_NS1T_17LinearCombinationIS1Q_fS1Q_fLNS_15FloatRoundStyleE2EEESJ_S1P_JEEES14_NS15_IS17_S19_NSX_INS6_IJS1B_S1A_EEENS6_IJSE_S1B_EEEEEEENS5_17SM75_U16x8_LDSM_TENS5_14SM90_TMA_STOREES22_NS5_17SM90_U16x8_STSM_TENS5_9Copy_AtomIJNS5_17SM90_U32x4_STSM_NES1Q_EEEvEEEvvEEEEvNT_6ParamsE:
        .type           _ZN7cutlass13device_kernelINS_4gemm6kernel13GemmUniversalINS1_17GroupProblemShapeIN4cute5tupleIJiiiEEEEENS1_10collective13CollectiveMmaINS1_39MainloopSm90ArrayTmaGmmaWarpSpecializedILi3ENS6_IJNS5_1CILi2EEENSC_ILi1EEESE_EEENS1_40KernelPtrArrayTmaWarpSpecializedPingpongEEENS6_IJNSC_ILi128EEESI_SI_EEENS_10bfloat16_tEPNS6_IJlSE_NSC_ILi0EEEEEESK_SN_NS5_8TiledMMAINS5_8MMA_AtomIJNS5_4SM904GMMA28MMA_64x128x16_F32BF16BF16_SSILNSR_5MajorE0ELST_0ELNSR_7ScaleInE1ELSU_1EEEEEENS5_6LayoutINS6_IJSE_SE_SE_EEENS6_IJSL_SL_SL_EEEEENS6_IJNS5_10UnderscoreES11_S11_EEEEENS5_13SM90_TMA_LOADENS5_14ComposedLayoutINS5_7SwizzleILi3ELi4ELi3EEENS5_18smem_ptr_flag_bitsILi16EEENSX_INS6_IJNSC_ILi8EEENSC_ILi64EEEEEENS6_IJS1B_SE_EEEEEEEvNS5_8identityENS5_23SM90_TMA_LOAD_MULTICASTES1F_vS1G_EENS_8epilogue10collective18CollectiveEpilogueINS1J_30Sm90PtrArrayTmaWarpSpecializedILi4ELi2ELi16ELb1ELb0ELi2EEEJSJ_NS6_IJS1B_NSC_ILi32EEEEEENS_6half_tEPNS6_IJSE_lSL_EEES1Q_S1S_NS1J_6fusion15FusionCallbacksIS1N_NS1T_17LinearCombinationIS1Q_fS1Q_fLNS_15FloatRoundStyleE2EEESJ_S1P_JEEES14_NS15_IS17_S19_NSX_INS6_IJS1B_S1A_EEENS6_IJSE_S1B_EEEEEEENS5_17SM75_U16x8_LDSM_TENS5_14SM90_TMA_STOREES22_NS5_17SM90_U16x8_STSM_TENS5_9Copy_AtomIJNS5_17SM90_U32x4_STSM_NES1Q_EEEvEEEvvEEEEvNT_6ParamsE,@function
        .size           _ZN7cutlass13device_kernelINS_4gemm6kernel13GemmUniversalINS1_17GroupProblemShapeIN4cute5tupleIJiiiEEEEENS1_10collective13CollectiveMmaINS1_39MainloopSm90ArrayTmaGmmaWarpSpecializedILi3ENS6_IJNS5_1CILi2EEENSC_ILi1EEESE_EEENS1_40KernelPtrArrayTmaWarpSpecializedPingpongEEENS6_IJNSC_ILi128EEESI_SI_EEENS_10bfloat16_tEPNS6_IJlSE_NSC_ILi0EEEEEESK_SN_NS5_8TiledMMAINS5_8MMA_AtomIJNS5_4SM904GMMA28MMA_64x128x16_F32BF16BF16_SSILNSR_5MajorE0ELST_0ELNSR_7ScaleInE1ELSU_1EEEEEENS5_6LayoutINS6_IJSE_SE_SE_EEENS6_IJSL_SL_SL_EEEEENS6_IJNS5_10UnderscoreES11_S11_EEEEENS5_13SM90_TMA_LOADENS5_14ComposedLayoutINS5_7SwizzleILi3ELi4ELi3EEENS5_18smem_ptr_flag_bitsILi16EEENSX_INS6_IJNSC_ILi8EEENSC_ILi64EEEEEENS6_IJS1B_SE_EEEEEEEvNS5_8identityENS5_23SM90_TMA_LOAD_MULTICASTES1F_vS1G_EENS_8epilogue10collective18CollectiveEpilogueINS1J_30Sm90PtrArrayTmaWarpSpecializedILi4ELi2ELi16ELb1ELb0ELi2EEEJSJ_NS6_IJS1B_NSC_ILi32EEEEEENS_6half_tEPNS6_IJSE_lSL_EEES1Q_S1S_NS1J_6fusion15FusionCallbacksIS1N_NS1T_17LinearCombinationIS1Q_fS1Q_fLNS_15FloatRoundStyleE2EEESJ_S1P_JEEES14_NS15_IS17_S19_NSX_INS6_IJS1B_S1A_EEENS6_IJSE_S1B_EEEEEEENS5_17SM75_U16x8_LDSM_TENS5_14SM90_TMA_STOREES22_NS5_17SM90_U16x8_STSM_TENS5_9Copy_AtomIJNS5_17SM90_U32x4_STSM_NES1Q_EEEvEEEvvEEEEvNT_6ParamsE,(.L_x_326 - _ZN7cutlass13device_kernelINS_4gemm6kernel13GemmUniversalINS1_17GroupProblemShapeIN4cute5tupleIJiiiEEEEENS1_10collective13CollectiveMmaINS1_39MainloopSm90ArrayTmaGmmaWarpSpecializedILi3ENS6_IJNS5_1CILi2EEENSC_ILi1EEESE_EEENS1_40KernelPtrArrayTmaWarpSpecializedPingpongEEENS6_IJNSC_ILi128EEESI_SI_EEENS_10bfloat16_tEPNS6_IJlSE_NSC_ILi0EEEEEESK_SN_NS5_8TiledMMAINS5_8MMA_AtomIJNS5_4SM904GMMA28MMA_64x128x16_F32BF16BF16_SSILNSR_5MajorE0ELST_0ELNSR_7ScaleInE1ELSU_1EEEEEENS5_6LayoutINS6_IJSE_SE_SE_EEENS6_IJSL_SL_SL_EEEEENS6_IJNS5_10UnderscoreES11_S11_EEEEENS5_13SM90_TMA_LOADENS5_14ComposedLayoutINS5_7SwizzleILi3ELi4ELi3EEENS5_18smem_ptr_flag_bitsILi16EEENSX_INS6_IJNSC_ILi8EEENSC_ILi64EEEEEENS6_IJS1B_SE_EEEEEEEvNS5_8identityENS5_23SM90_TMA_LOAD_MULTICASTES1F_vS1G_EENS_8epilogue10collective18CollectiveEpilogueINS1J_30Sm90PtrArrayTmaWarpSpecializedILi4ELi2ELi16ELb1ELb0ELi2EEEJSJ_NS6_IJS1B_NSC_ILi32EEEEEENS_6half_tEPNS6_IJSE_lSL_EEES1Q_S1S_NS1J_6fusion15FusionCallbacksIS1N_NS1T_17LinearCombinationIS1Q_fS1Q_fLNS_15FloatRoundStyleE2EEESJ_S1P_JEEES14_NS15_IS17_S19_NSX_INS6_IJS1B_S1A_EEENS6_IJSE_S1B_EEEEEEENS5_17SM75_U16x8_LDSM_TENS5_14SM90_TMA_STOREES22_NS5_17SM90_U16x8_STSM_TENS5_9Copy_AtomIJNS5_17SM90_U32x4_STSM_NES1Q_EEEvEEEvvEEEEvNT_6ParamsE)
        .other          _ZN7cutlass13device_kernelINS_4gemm6kernel13GemmUniversalINS1_17GroupProblemShapeIN4cute5tupleIJiiiEEEEENS1_10collective13CollectiveMmaINS1_39MainloopSm90ArrayTmaGmmaWarpSpecializedILi3ENS6_IJNS5_1CILi2EEENSC_ILi1EEESE_EEENS1_40KernelPtrArrayTmaWarpSpecializedPingpongEEENS6_IJNSC_ILi128EEESI_SI_EEENS_10bfloat16_tEPNS6_IJlSE_NSC_ILi0EEEEEESK_SN_NS5_8TiledMMAINS5_8MMA_AtomIJNS5_4SM904GMMA28MMA_64x128x16_F32BF16BF16_SSILNSR_5MajorE0ELST_0ELNSR_7ScaleInE1ELSU_1EEEEEENS5_6LayoutINS6_IJSE_SE_SE_EEENS6_IJSL_SL_SL_EEEEENS6_IJNS5_10UnderscoreES11_S11_EEEEENS5_13SM90_TMA_LOADENS5_14ComposedLayoutINS5_7SwizzleILi3ELi4ELi3EEENS5_18smem_ptr_flag_bitsILi16EEENSX_INS6_IJNSC_ILi8EEENSC_ILi64EEEEEENS6_IJS1B_SE_EEEEEEEvNS5_8identityENS5_23SM90_TMA_LOAD_MULTICASTES1F_vS1G_EENS_8epilogue10collective18CollectiveEpilogueINS1J_30Sm90PtrArrayTmaWarpSpecializedILi4ELi2ELi16ELb1ELb0ELi2EEEJSJ_NS6_IJS1B_NSC_ILi32EEEEEENS_6half_tEPNS6_IJSE_lSL_EEES1Q_S1S_NS1J_6fusion15FusionCallbacksIS1N_NS1T_17LinearCombinationIS1Q_fS1Q_fLNS_15FloatRoundStyleE2EEESJ_S1P_JEEES14_NS15_IS17_S19_NSX_INS6_IJS1B_S1A_EEENS6_IJSE_S1B_EEEEEEENS5_17SM75_U16x8_LDSM_TENS5_14SM90_TMA_STOREES22_NS5_17SM90_U16x8_STSM_TENS5_9Copy_AtomIJNS5_17SM90_U32x4_STSM_NES1Q_EEEvEEEvvEEEEvNT_6ParamsE,@"STO_CUDA_ENTRY STV_DEFAULT"
_ZN7cutlass13device_kernelINS_4gemm6kernel13GemmUniversalINS1_17GroupProblemShapeIN4cute5tupleIJiiiEEEEENS1_10collective13CollectiveMmaINS1_39MainloopSm90ArrayTmaGmmaWarpSpecializedILi3ENS6_IJNS5_1CILi2EEENSC_ILi1EEESE_EEENS1_40KernelPtrArrayTmaWarpSpecializedPingpongEEENS6_IJNSC_ILi128EEESI_SI_EEENS_10bfloat16_tEPNS6_IJlSE_NSC_ILi0EEEEEESK_SN_NS5_8TiledMMAINS5_8MMA_AtomIJNS5_4SM904GMMA28MMA_64x128x16_F32BF16BF16_SSILNSR_5MajorE0ELST_0ELNSR_7ScaleInE1ELSU_1EEEEEENS5_6LayoutINS6_IJSE_SE_SE_EEENS6_IJSL_SL_SL_EEEEENS6_IJNS5_10UnderscoreES11_S11_EEEEENS5_13SM90_TMA_LOADENS5_14ComposedLayoutINS5_7SwizzleILi3ELi4ELi3EEENS5_18smem_ptr_flag_bitsILi16EEENSX_INS6_IJNSC_ILi8EEENSC_ILi64EEEEEENS6_IJS1B_SE_EEEEEEEvNS5_8identityENS5_23SM90_TMA_LOAD_MULTICASTES1F_vS1G_EENS_8epilogue10collective18CollectiveEpilogueINS1J_30Sm90PtrArrayTmaWarpSpecializedILi4ELi2ELi16ELb1ELb0ELi2EEEJSJ_NS6_IJS1B_NSC_ILi32EEEEEENS_6half_tEPNS6_IJSE_lSL_EEES1Q_S1S_NS1J_6fusion15FusionCallbacksIS1N_NS1T_17LinearCombinationIS1Q_fS1Q_fLNS_15FloatRoundStyleE2EEESJ_S1P_JEEES14_NS15_IS17_S19_NSX_INS6_IJS1B_S1A_EEENS6_IJSE_S1B_EEEEEEENS5_17SM75_U16x8_LDSM_TENS5_14SM90_TMA_STOREES22_NS5_17SM90_U16x8_STSM_TENS5_9Copy_AtomIJNS5_17SM90_U32x4_STSM_NES1Q_EEEvEEEvvEEEEvNT_6ParamsE:
[----:B------:R-:W1:Y:S08]  /*0000*/  LDC R1, c[0x0][0x28] ;  /* 0x00000a00ff017b82 */ /* 0x000e700000000800 */
[----:B------:R-:W2:Y:S01]  /*0010*/  LDC.64 R4, c[0x0][0x918] ;  /* 0x00024600ff047b82 */ /* 0x000ea20000000a00 */
[----:B------:R-:W-:Y:S01]  /*0020*/  ULDC.64 UR38, c[0x0][0x208] ;  /* 0x0000820000267ab9 */ /* 0x000fe20000000a00 */
[----:B------:R-:W3:Y:S01]  /*0030*/  S2R R19, SR_TID.X ;  /* 0x0000000000137919 */ /* 0x000ee20000002100 */
[----:B------:R-:W-:Y:S01]  /*0040*/  ULDC UR4, c[0x0][0x910] ;  /* 0x0002440000047ab9 */ /* 0x000fe20000000800 */
[----:B------:R-:W-:Y:S01]  /*0050*/  ULDC.64 UR20, c[0x0][0x8d0] ;  /* 0x0002340000147ab9 */ /* 0x000fe20000000a00 */
[----:B------:R-:W-:Y:S01]  /*0060*/  ULDC.64 UR14, c[0x0][0x8c8] ;  /* 0x00023200000e7ab9 */ /* 0x000fe20000000a00 */
[----:B------:R-:W-:Y:S01]  /*0070*/  IMAD.MOV.U32 R8, RZ, RZ, RZ ;  /* 0x000000ffff087224 */ /* 0x000fe200078e00ff */
[----:B------:R-:W-:Y:S01]  /*0080*/  ULDC.64 UR16, c[0x0][0x8e0] ;  /* 0x0002380000107ab9 */ /* 0x000fe20000000a00 */
[----:B------:R-:W4:Y:S01]  /*0090*/  S2UR UR24, SR_CTAID.Y ;  /* 0x00000000001879c3 */ /* 0x000f220000002600 */
[----:B------:R-:W-:Y:S01]  /*00a0*/  IMAD.MOV.U32 R10, RZ, RZ, RZ ;  /* 0x000000ffff0a7224 */ /* 0x000fe200078e00ff */
[----:B------:R-:W-:Y:S01]  /*00b0*/  ULDC.64 UR22, c[0x0][0x8e8] ;  /* 0x00023a0000167ab9 */ /* 0x000fe20000000a00 */
[----:B--2---:R-:W2:Y:S01]  /*00c0*/  LDG.E R7, desc[UR38][R4.64] ;  /* 0x0000002604077981 */ /* 0x004ea2000c1e1900 */
[----:B------:R-:W-:-:S03]  /*00d0*/  IMAD.U32 R0, RZ, RZ, UR4 ;  /* 0x00000004ff007e24 */ /* 0x000fc6000f8e00ff */
[----:B------:R-:W2:Y:S01]  /*00e0*/  LDG.E R6, desc[UR38][R4.64+0x4] ;  /* 0x0000042604067981 */ /* 0x000ea2000c1e1900 */
[----:B---3--:R-:W-:Y:S01]  /*00f0*/  LOP3.LUT R9, R19, 0x1f, RZ, 0xc0, !PT ;  /* 0x0000001f13097812 */ /* 0x008fe200078ec0ff */
[----:B------:R-:W-:Y:S01]  /*0100*/  UISETP.NE.U32.AND UP0, UPT, UR20, URZ, UPT ;  /* 0x0000003f1400728c */ /* 0x000fe2000bf05070 */
[----:B------:R-:W3:Y:S01]  /*0110*/  S2UR UR51, SR_CTAID.X ;  /* 0x00000000003379c3 */ /* 0x000ee20000002500 */
[----:B------:R-:W-:Y:S01]  /*0120*/  ULDC UR4, c[0x0][0x908] ;  /* 0x0002420000047ab9 */ /* 0x000fe20000000800 */
[----:B------:R-:W-:Y:S01]  /*0130*/  ISETP.GE.AND P0, PT, R9, R0, PT ;  /* 0x000000000900720c */ /* 0x000fe20003f06270 */
[----:B------:R-:W-:Y:S02]  /*0140*/  UISETP.NE.AND.EX UP0, UPT, UR21, URZ, UPT, UP0 ;  /* 0x0000003f1500728c */ /* 0x000fe4000bf05300 */
[----:B------:R-:W-:-:S09]  /*0150*/  UISETP.NE.AND UP3, UPT, UR4, 0x1, UPT ;  /* 0x000000010400788c */ /* 0x000fd2000bf65270 */
[----:B------:R-:W-:Y:S01]  /*0160*/  @UP0 ULDC UR26, c[0x0][0x8dc] ;  /* 0x00023700001a0ab9 */ /* 0x000fe20000000800 */
[----:B------:R-:W1:Y:S01]  /*0170*/  @!P0 LDC.64 R2, c[0x0][0x918] ;  /* 0x00024600ff028b82 */ /* 0x000e620000000a00 */
[----:B----4-:R-:W-:Y:S02]  /*0180*/  @UP3 UMOV UR6, UR24 ;  /* 0x0000001800063c82 */ /* 0x010fe40008000000 */
[----:B------:R-:W-:Y:S01]  /*0190*/  @UP3 UMOV UR4, UR6 ;  /* 0x0000000600043c82 */ /* 0x000fe20008000000 */
[----:B------:R-:W-:Y:S01]  /*01a0*/  @!UP3 UMOV UR6, UR24 ;  /* 0x000000180006bc82 */ /* 0x000fe20008000000 */
[----:B------:R-:W-:Y:S01]  /*01b0*/  @UP3 ULDC UR8, c[0x0][0x10] ;  /* 0x0000040000083ab9 */ /* 0x000fe20000000800 */
[----:B------:R-:W-:Y:S01]  /*01c0*/  @UP3 UMOV UR5, URZ ;  /* 0x0000003f00053c82 */ /* 0x000fe20008000000 */
[----:B------:R-:W-:Y:S01]  /*01d0*/  @UP3 UMOV UR7, URZ ;  /* 0x0000003f00073c82 */ /* 0x000fe20008000000 */
[----:B---3--:R-:W-:Y:S01]  /*01e0*/  @UP3 UIMAD.WIDE.U32 UR8, UR51, UR8, UR4 ;  /* 0x00000008330832a5 */ /* 0x008fe2000f8e0004 */
[----:B------:R-:W-:Y:S01]  /*01f0*/  @!UP3 ULDC UR10, c[0x0][0xc] ;  /* 0x00000300000abab9 */ /* 0x000fe20000000800 */
[----:B-1----:R-:W-:-:S05]  /*0200*/  @!P0 IMAD.WIDE.U32 R2, R9, 0xc, R2 ;  /* 0x0000000c09028825 */ /* 0x002fca00078e0002 */
[----:B------:R1:W5:Y:S04]  /*0210*/  @!P0 LDG.E R8, desc[UR38][R2.64] ;  /* 0x0000002602088981 */ /* 0x000368000c1e1900 */
[----:B------:R1:W5:Y:S01]  /*0220*/  @!P0 LDG.E R10, desc[UR38][R2.64+0x4] ;  /* 0x00000426020a8981 */ /* 0x000362000c1e1900 */
[----:B------:R-:W-:Y:S01]  /*0230*/  ISETP.NE.U32.AND P0, PT, RZ, UR22, PT ;  /* 0x00000016ff007c0c */ /* 0x000fe2000bf05070 */
[----:B------:R-:W-:-:S03]  /*0240*/  UMOV UR4, UR51 ;  /* 0x0000003300047c82 */ /* 0x000fc60008000000 */
[----:B------:R-:W-:Y:S01]  /*0250*/  ISETP.NE.AND.EX P0, PT, RZ, UR23, PT, P0 ;  /* 0x00000017ff007c0c */ /* 0x000fe2000bf05300 */
[----:B------:R-:W-:Y:S01]  /*0260*/  UMOV UR5, URZ ;  /* 0x0000003f00057c82 */ /* 0x000fe20008000000 */
[----:B------:R-:W-:Y:S02]  /*0270*/  @UP3 UIADD3 UR7, UR9, UR7, URZ ;  /* 0x0000000709073290 */ /* 0x000fe4000fffe03f */
[----:B------:R-:W-:-:S07]  /*0280*/  @!UP3 UIMAD.WIDE.U32 UR4, UR10, UR6, UR4 ;  /* 0x000000060a04b2a5 */ /* 0x000fce000f8e0004 */
[----:B------:R-:W-:Y:S01]  /*0290*/  @!UP3 UMOV UR8, UR4 ;  /* 0x000000040008bc82 */ /* 0x000fe20008000000 */
[----:B------:R-:W-:Y:S01]  /*02a0*/  @!UP3 UMOV UR7, UR5 ;  /* 0x000000050007bc82 */ /* 0x000fe20008000000 */
[----:B--2---:R-:W-:Y:S02]  /*02b0*/  R2UR UR12, R7 ;  /* 0x00000000070c72ca */ /* 0x004fe400000e0000 */
[----:B------:R-:W-:-:S11]  /*02c0*/  R2UR UR28, R6 ;  /* 0x00000000061c72ca */ /* 0x000fd600000e0000 */
[----:B------:R-:W-:-:S04]  /*02d0*/  UIADD3 UR11, UP1, UR12, UR14, URZ ;  /* 0x0000000e0c0b7290 */ /* 0x000fc8000ff3e03f */
[----:B------:R-:W-:Y:S02]  /*02e0*/  ULEA.HI.X.SX32 UR12, UR12, UR15, 0x1, UP1 ;  /* 0x0000000f0c0c7291 */ /* 0x000fe400088f0e3f */
[----:B------:R-:W-:-:S04]  /*02f0*/  UIADD3 UR11, UP1, UR11, -0x1, URZ ;  /* 0xffffffff0b0b7890 */ /* 0x000fc8000ff3e03f */
[----:B------:R-:W-:Y:S02]  /*0300*/  UIADD3.X UR12, UR12, -0x1, URZ, UP1, !UPT ;  /* 0xffffffff0c0c7890 */ /* 0x000fe40008ffe43f */
[----:B------:R-:W-:-:S04]  /*0310*/  @UP0 UIADD3 UR26, UP1, UR11, UR26, URZ ;  /* 0x0000001a0b1a0290 */ /* 0x000fc8000ff3e03f */
[----:B------:R-:W-:Y:S02]  /*0320*/  @UP0 UIADD3.X UR29, URZ, UR12, URZ, UP1, !UPT ;  /* 0x0000000c3f1d0290 */ /* 0x000fe40008ffe43f */
[----:B------:R-:W-:Y:S02]  /*0330*/  UIADD3 UR13, UP1, UR28, UR16, URZ ;  /* 0x000000101c0d7290 */ /* 0x000fe4000ff3e03f */
[----:B------:R-:W-:Y:S02]  /*0340*/  @UP0 UIMAD.WIDE.U32 UR18, UR29, UR20, URZ ;  /* 0x000000141d1202a5 */ /* 0x000fe4000f8e003f */
[----:B------:R-:W-:Y:S02]  /*0350*/  ULEA.HI.X.SX32 UR28, UR28, UR17, 0x1, UP1 ;  /* 0x000000111c1c7291 */ /* 0x000fe400088f0e3f */
[----:B------:R-:W-:Y:S02]  /*0360*/  @UP0 UIMAD.WIDE.U32 UR24, UP1, UR26, UR21, UR18 ;  /* 0x000000151a1802a5 */ /* 0x000fe4000f820012 */
[----:B------:R-:W-:-:S02]  /*0370*/  @UP0 UIMAD.WIDE.U32 UR18, UR26, UR20, URZ ;  /* 0x000000141a1202a5 */ /* 0x000fc4000f8e003f */
[----:B------:R-:W-:Y:S02]  /*0380*/  @UP0 UIADD3.X UR27, URZ, URZ, URZ, UP1, !UPT ;  /* 0x0000003f3f1b0290 */ /* 0x000fe40008ffe43f */
[----:B------:R-:W-:Y:S01]  /*0390*/  @UP0 UIADD3 URZ, UP1, UR19, UR24, URZ ;  /* 0x00000018133f0290 */ /* 0x000fe2000ff3e03f */
[----:B------:R-:W-:-:S03]  /*03a0*/  @UP0 UMOV UR26, UR25 ;  /* 0x00000019001a0c82 */ /* 0x000fc60008000000 */
[----:B------:R-:W-:Y:S02]  /*03b0*/  @UP0 UIMAD.WIDE.U32.X UR18, UR29, UR21, UR26, UP1 ;  /* 0x000000151d1202a5 */ /* 0x000fe400088e041a */
[----:B------:R-:W-:-:S04]  /*03c0*/  UIADD3 UR13, UP2, UR13, -0x1, URZ ;  /* 0xffffffff0d0d7890 */ /* 0x000fc8000ff5e03f */
[----:B------:R-:W-:Y:S01]  /*03d0*/  UIADD3.X UR24, UR28, -0x1, URZ, UP2, !UPT ;  /* 0xffffffff1c187890 */ /* 0x000fe200097fe43f */
[----:B------:R-:W-:Y:S01]  /*03e0*/  @UP0 UMOV UR11, UR18 ;  /* 0x00000012000b0c82 */ /* 0x000fe20008000000 */
[----:B------:R-:W-:Y:S01]  /*03f0*/  @UP0 UMOV UR12, UR19 ;  /* 0x00000013000c0c82 */ /* 0x000fe20008000000 */
[----:B-1----:R-:W-:Y:S09]  /*0400*/  @!P0 BRA `(.L_x_0) ;  /* 0x0000000000308947 */ /* 0x002ff20003800000 */
[----:B------:R-:W-:Y:S02]  /*0410*/  ULDC UR9, c[0x0][0x8f4] ;  /* 0x00023d0000097ab9 */ /* 0x000fe40000000800 */
[----:B------:R-:W-:-:S04]  /*0420*/  UIADD3 UR9, UP1, UR13, UR9, URZ ;  /* 0x000000090d097290 */ /* 0x000fc8000ff3e03f */
[----:B------:R-:W-:-:S04]  /*0430*/  UIADD3.X UR10, URZ, UR24, URZ, UP1, !UPT ;  /* 0x000000183f0a7290 */ /* 0x000fc80008ffe43f */
[----:B------:R-:W-:-:S04]  /*0440*/  UIMAD.WIDE.U32 UR4, UR10, UR22, URZ ;  /* 0x000000160a0472a5 */ /* 0x000fc8000f8e003f */
[----:B------:R-:W-:Y:S02]  /*0450*/  UIMAD.WIDE.U32 UR18, UP1, UR9, UR23, UR4 ;  /* 0x00000017091272a5 */ /* 0x000fe4000f820004 */
[----:B------:R-:W-:Y:S02]  /*0460*/  UIMAD.WIDE.U32 UR4, UR9, UR22, URZ ;  /* 0x00000016090472a5 */ /* 0x000fe4000f8e003f */
[----:B------:R-:W-:Y:S02]  /*0470*/  UIADD3.X UR25, URZ, URZ, URZ, UP1, !UPT ;  /* 0x0000003f3f197290 */ /* 0x000fe40008ffe43f */
[----:B------:R-:W-:Y:S01]  /*0480*/  UIADD3 URZ, UP1, UR5, UR18, URZ ;  /* 0x00000012053f7290 */ /* 0x000fe2000ff3e03f */
[----:B------:R-:W-:-:S03]  /*0490*/  UMOV UR24, UR19 ;  /* 0x0000001300187c82 */ /* 0x000fc60008000000 */
[----:B------:R-:W-:-:S07]  /*04a0*/  UIMAD.WIDE.U32.X UR4, UR10, UR23, UR24, UP1 ;  /* 0x000000170a0472a5 */ /* 0x000fce00088e0418 */
[----:B------:R-:W-:Y:S01]  /*04b0*/  UMOV UR13, UR4 ;  /* 0x00000004000d7c82 */ /* 0x000fe20008000000 */
[----:B------:R-:W-:-:S05]  /*04c0*/  UMOV UR24, UR5 ;  /* 0x0000000500187c82 */ /* 0x000fca0008000000 */
.L_x_0:
[----:B------:R-:W-:Y:S01]  /*04d0*/  ULDC UR9, c[0x0][0x934] ;  /* 0x00024d0000097ab9 */ /* 0x000fe20000000800 */
[----:B------:R-:W-:Y:S01]  /*04e0*/  ULDC UR10, c[0x0][0x904] ;  /* 0x00024100000a7ab9 */ /* 0x000fe20000000800 */
[----:B------:R-:W-:Y:S01]  /*04f0*/  ULDC UR4, c[0x0][0x938] ;  /* 0x00024e0000047ab9 */ /* 0x000fe20000000800 */
[----:B------:R-:W-:Y:S01]  /*0500*/  USHF.L.U32 UR9, UR9, UR10, URZ ;  /* 0x0000000a09097299 */ /* 0x000fe2000800063f */
[----:B------:R-:W-:Y:S01]  /*0510*/  SHF.R.U32.HI R24, RZ, 0x5, R19 ;  /* 0x00000005ff187819 */ /* 0x000fe20000011613 */
[----:B------:R-:W-:Y:S01]  /*0520*/  USHF.L.U32 UR10, UR4, UR10, URZ ;  /* 0x0000000a040a7299 */ /* 0x000fe2000800063f */
[----:B------:R-:W-:Y:S01]  /*0530*/  ULDC UR27, c[0x0][0x8d8] ;  /* 0x00023600001b7ab9 */ /* 0x000fe20000000800 */
[----:B------:R-:W-:Y:S02]  /*0540*/  ULDC UR31, c[0x0][0x8f0] ;  /* 0x00023c00001f7ab9 */ /* 0x000fe40000000800 */
[----:B------:R-:W-:Y:S01]  /*0550*/  IMAD.U32 R11, RZ, RZ, UR9 ;  /* 0x00000009ff0b7e24 */ /* 0x000fe2000f8e00ff */
[----:B------:R-:W-:Y:S01]  /*0560*/  USHF.R.U64 UR18, UR11, UR27, UR12 ;  /* 0x0000001b0b127299 */ /* 0x000fe2000800120c */
[----:B------:R-:W-:Y:S01]  /*0570*/  IMAD.U32 R20, RZ, RZ, UR10 ;  /* 0x0000000aff147e24 */ /* 0x000fe2000f8e00ff */
[----:B------:R-:W-:-:S02]  /*0580*/  USHF.R.U64 UR11, UR13, UR31, UR24 ;  /* 0x0000001f0d0b7299 */ /* 0x000fc40008001218 */
[----:B------:R-:W-:Y:S01]  /*0590*/  IABS R2, R11 ;  /* 0x0000000b00027213 */ /* 0x000fe20000000000 */
[----:B------:R-:W-:Y:S01]  /*05a0*/  UIADD3 UR18, UR18, -0x1, UR9 ;  /* 0xffffffff12127890 */ /* 0x000fe2000fffe009 */
[----:B------:R-:W-:Y:S01]  /*05b0*/  IABS R3, R20 ;  /* 0x0000001400037213 */ /* 0x000fe20000000000 */
[----:B------:R-:W-:Y:S01]  /*05c0*/  UIADD3 UR11, UR11, -0x1, UR10 ;  /* 0xffffffff0b0b7890 */ /* 0x000fe2000fffe00a */
[----:B------:R-:W-:Y:S01]  /*05d0*/  R2UR UR29, R2 ;  /* 0x00000000021d72ca */ /* 0x000fe200000e0000 */
[----:B------:R-:W-:Y:S01]  /*05e0*/  UMOV UR12, URZ ;  /* 0x0000003f000c7c82 */ /* 0x000fe20008000000 */
[----:B------:R-:W-:Y:S01]  /*05f0*/  UMOV UR4, URZ ;  /* 0x0000003f00047c82 */ /* 0x000fe20008000000 */
[----:B------:R-:W-:Y:S01]  /*0600*/  IMAD.MOV.U32 R2, RZ, RZ, R3 ;  /* 0x000000ffff027224 */ /* 0x000fe200078e0003 */
[----:B------:R-:W-:Y:S02]  /*0610*/  UISETP.GE.AND UP5, UPT, UR18, URZ, UPT ;  /* 0x0000003f1200728c */ /* 0x000fe4000bfa6270 */
[----:B------:R-:W-:-:S02]  /*0620*/  UISETP.NE.AND UP4, UPT, UR9, URZ, UPT ;  /* 0x0000003f0900728c */ /* 0x000fc4000bf85270 */
[----:B------:R-:W-:Y:S01]  /*0630*/  R2UR UR28, R2 ;  /* 0x00000000021c72ca */ /* 0x000fe200000e0000 */
[----:B------:R-:W-:-:S04]  /*0640*/  UMOV UR59, 0x1 ;  /* 0x00000001003b7882 */ /* 0x000fc80000000000 */
[----:B------:R-:W1:Y:S08]  /*0650*/  I2F.RP R2, UR29 ;  /* 0x0000001d00027d06 */ /* 0x000e700008209400 */
[----:B------:R-:W2:Y:S08]  /*0660*/  I2F.RP R4, UR28 ;  /* 0x0000001c00047d06 */ /* 0x000eb00008209400 */
[----:B-1----:R-:W1:Y:S08]  /*0670*/  MUFU.RCP R2, R2 ;  /* 0x0000000200027308 */ /* 0x002e700000001000 */
[----:B--2---:R-:W2:Y:S01]  /*0680*/  MUFU.RCP R4, R4 ;  /* 0x0000000400047308 */ /* 0x004ea20000001000 */
[----:B-1----:R-:W-:-:S02]  /*0690*/  VIADD R3, R2, 0xffffffe ;  /* 0x0ffffffe02037836 */ /* 0x002fc40000000000 */
[----:B------:R-:W-:-:S05]  /*06a0*/  IMAD.U32 R2, RZ, RZ, UR18 ;  /* 0x00000012ff027e24 */ /* 0x000fca000f8e00ff */
[----:B------:R-:W1:Y:S01]  /*06b0*/  F2I.FTZ.U32.TRUNC.NTZ R3, R3 ;  /* 0x0000000300037305 */ /* 0x000e62000021f000 */
[----:B------:R-:W-:Y:S01]  /*06c0*/  IABS R2, R2 ;  /* 0x0000000200027213 */ /* 0x000fe20000000000 */
[----:B--2---:R-:W-:Y:S01]  /*06d0*/  VIADD R5, R4, 0xffffffe ;  /* 0x0ffffffe04057836 */ /* 0x004fe20000000000 */
[----:B------:R-:W-:Y:S02]  /*06e0*/  IABS R4, R11 ;  /* 0x0000000b00047213 */ /* 0x000fe40000000000 */
[----:B------:R-:W-:-:S03]  /*06f0*/  R2UR UR26, R2 ;  /* 0x00000000021a72ca */ /* 0x000fc600000e0000 */
[----:B------:R-:W2:Y:S01]  /*0700*/  F2I.FTZ.U32.TRUNC.NTZ R5, R5 ;  /* 0x0000000500057305 */ /* 0x000ea2000021f000 */
[----:B------:R-:W-:Y:S01]  /*0710*/  IMAD.MOV R4, RZ, RZ, -R4 ;  /* 0x000000ffff047224 */ /* 0x000fe200078e0a04 */
[----:B-1----:R-:W-:Y:S02]  /*0720*/  R2UR UR13, R3 ;  /* 0x00000000030d72ca */ /* 0x002fe400000e0000 */
[----:B------:R-:W-:Y:S02]  /*0730*/  MOV R3, UR11 ;  /* 0x0000000b00037c02 */ /* 0x000fe40008000f00 */
[----:B--2---:R-:W-:Y:S02]  /*0740*/  R2UR UR5, R5 ;  /* 0x00000000050572ca */ /* 0x004fe400000e0000 */
[----:B------:R-:W-:Y:S01]  /*0750*/  IABS R5, R3 ;  /* 0x0000000300057213 */ /* 0x000fe20000000000 */
[----:B------:R-:W-:Y:S01]  /*0760*/  IMAD.MOV.U32 R3, RZ, RZ, R4 ;  /* 0x000000ffff037224 */ /* 0x000fe200078e0004 */
[----:B------:R-:W-:-:S05]  /*0770*/  IABS R4, R20 ;  /* 0x0000001400047213 */ /* 0x000fca0000000000 */
[----:B------:R-:W-:Y:S01]  /*0780*/  UIADD3 UR24, URZ, -UR13, URZ ;  /* 0x8000000d3f187290 */ /* 0x000fe2000fffe03f */
[----:B------:R-:W-:Y:S01]  /*0790*/  IMAD.MOV.U32 R2, RZ, RZ, R5 ;  /* 0x000000ffff027224 */ /* 0x000fe200078e0005 */
[----:B------:R-:W-:Y:S02]  /*07a0*/  R2UR UR30, R3 ;  /* 0x00000000031e72ca */ /* 0x000fe400000e0000 */
[----:B------:R-:W-:Y:S01]  /*07b0*/  UIMAD UR24, UR24, UR29, URZ ;  /* 0x0000001d181872a4 */ /* 0x000fe2000f8e023f */
[----:B------:R-:W-:Y:S01]  /*07c0*/  IMAD.MOV R4, RZ, RZ, -R4 ;  /* 0x000000ffff047224 */ /* 0x000fe200078e0a04 */
[----:B------:R-:W1:Y:S01]  /*07d0*/  SHFL.IDX PT, R3, R24, RZ, 0x1f ;  /* 0x00001fff18037589 */ /* 0x000e6200000e0000 */
[----:B------:R-:W-:Y:S01]  /*07e0*/  R2UR UR34, R2 ;  /* 0x00000000022272ca */ /* 0x000fe200000e0000 */
[----:B------:R-:W-:Y:S01]  /*07f0*/  UIADD3 UR32, URZ, -UR5, URZ ;  /* 0x800000053f207290 */ /* 0x000fe2000fffe03f */
[----:B------:R-:W-:Y:S01]  /*0800*/  IMAD.MOV.U32 R2, RZ, RZ, R4 ;  /* 0x000000ffff027224 */ /* 0x000fe200078e0004 */
[----:B------:R-:W-:-:S02]  /*0810*/  UIMAD.WIDE.U32 UR24, UR13, UR24, UR12 ;  /* 0x000000180d1872a5 */ /* 0x000fc4000f8e000c */
[----:B------:R-:W-:Y:S02]  /*0820*/  UIMAD UR32, UR32, UR28, URZ ;  /* 0x0000001c202072a4 */ /* 0x000fe4000f8e023f */
[----:B------:R-:W-:Y:S02]  /*0830*/  R2UR UR12, R2 ;  /* 0x00000000020c72ca */ /* 0x000fe400000e0000 */
[----:B------:R-:W-:Y:S01]  /*0840*/  UIMAD.WIDE.U32 UR32, UR5, UR32, UR4 ;  /* 0x00000020052072a5 */ /* 0x000fe2000f8e0004 */
[----:B------:R-:W-:Y:S01]  /*0850*/  SHF.R.U32.HI R2, RZ, 0x7, R19 ;  /* 0x00000007ff027819 */ /* 0x000fe20000011613 */
[----:B------:R-:W-:Y:S01]  /*0860*/  UMOV UR13, UR25 ;  /* 0x00000019000d7c82 */ /* 0x000fe20008000000 */
[----:B------:R-:W-:Y:S02]  /*0870*/  ULOP3.LUT UR32, URZ, UR9, URZ, 0x33, !UPT ;  /* 0x000000093f207292 */ /* 0x000fe4000f8e333f */
[----:B------:R-:W-:Y:S02]  /*0880*/  UIMAD.WIDE.U32 UR4, UR13, UR26, URZ ;  /* 0x0000001a0d0472a5 */ /* 0x000fe4000f8e003f */
[----:B------:R-:W-:Y:S01]  /*0890*/  UMOV UR19, UR33 ;  /* 0x0000002100137c82 */ /* 0x000fe20008000000 */
[----:B------:R-:W2:Y:S01]  /*08a0*/  SHFL.IDX PT, R2, R2, RZ, 0x1f ;  /* 0x00001fff02027589 */ /* 0x000ea200000e0000 */
[----:B------:R-:W-:-:S02]  /*08b0*/  UIMAD UR5, UR5, UR30, UR26 ;  /* 0x0000001e050572a4 */ /* 0x000fc4000f8e021a */
[----:B------:R-:W-:Y:S02]  /*08c0*/  UIMAD.WIDE.U32 UR24, UR19, UR34, URZ ;  /* 0x00000022131872a5 */ /* 0x000fe4000f8e003f */
[----:B------:R-:W-:Y:S02]  /*08d0*/  UISETP.GT.U32.AND UP1, UPT, UR29, UR5, UPT ;  /* 0x000000051d00728c */ /* 0x000fe4000bf24070 */
[----:B------:R-:W-:Y:S01]  /*08e0*/  UIMAD UR25, UR25, UR12, UR34 ;  /* 0x0000000c191972a4 */ /* 0x000fe2000f8e0222 */
[----:B-1----:R-:W-:Y:S01]  /*08f0*/  R2UR UR34, R3 ;  /* 0x00000000032272ca */ /* 0x002fe200000e0000 */
[----:B------:R-:W-:Y:S02]  /*0900*/  ULOP3.LUT UR33, URZ, UR10, URZ, 0x33, !UPT ;  /* 0x0000000a3f217292 */ /* 0x000fe4000f8e333f */
[----:B------:R-:W-:-:S05]  /*0910*/  UISETP.GT.U32.AND UP2, UPT, UR28, UR25, UPT ;  /* 0x000000191c00728c */ /* 0x000fca000bf44070 */
[----:B------:R-:W-:-:S04]  /*0920*/  @!UP1 UIADD3 UR5, UR5, -UR29, URZ ;  /* 0x8000001d05059290 */ /* 0x000fc8000fffe03f */
[----:B------:R-:W-:Y:S01]  /*0930*/  UISETP.GT.U32.AND UP6, UPT, UR29, UR5, UPT ;  /* 0x000000051d00728c */ /* 0x000fe2000bfc4070 */
[----:B------:R-:W-:Y:S01]  /*0940*/  ISETP.NE.AND P1, PT, RZ, UR34, PT ;  /* 0x00000022ff007c0c */ /* 0x000fe2000bf25270 */
[----:B------:R-:W-:Y:S02]  /*0950*/  @!UP2 UIADD3 UR25, UR25, -UR28, URZ ;  /* 0x8000001c1919a290 */ /* 0x000fe4000fffe03f */
[----:B------:R-:W-:Y:S01]  /*0960*/  USHF.R.S32.HI UR4, URZ, 0x1f, UR34 ;  /* 0x0000001f3f047899 */ /* 0x000fe20008011422 */
[----:B--2---:R-:W-:Y:S01]  /*0970*/  R2UR UR26, R2 ;  /* 0x00000000021a72ca */ /* 0x004fe200000e0000 */
[----:B------:R-:W-:Y:S02]  /*0980*/  UISETP.GT.U32.AND UP1, UPT, UR28, UR25, UPT ;  /* 0x000000191c00728c */ /* 0x000fe4000bf24070 */
[----:B------:R-:W-:Y:S02]  /*0990*/  UISETP.NE.AND UP2, UPT, UR10, URZ, UPT ;  /* 0x0000003f0a00728c */ /* 0x000fe4000bf45270 */
[----:B------:R-:W-:-:S02]  /*09a0*/  ULEA.HI UR4, UR4, UR34, URZ, 0x2 ;  /* 0x0000002204047291 */ /* 0x000fc4000f8f103f */
[----:B------:R-:W-:Y:S02]  /*09b0*/  @!UP6 UIADD3 UR5, UR5, -UR29, URZ ;  /* 0x8000001d0505e290 */ /* 0x000fe4000fffe03f */
[----:B------:R-:W-:Y:S02]  /*09c0*/  UISETP.GE.AND UP6, UPT, UR11, URZ, UPT ;  /* 0x0000003f0b00728c */ /* 0x000fe4000bfc6270 */
[----:B------:R-:W-:Y:S02]  /*09d0*/  @!UP5 UIADD3 UR5, -UR5, URZ, URZ ;  /* 0x0000003f0505d290 */ /* 0x000fe4000fffe13f */
[----:B------:R-:W-:Y:S02]  /*09e0*/  @!UP1 UIADD3 UR25, UR25, -UR28, URZ ;  /* 0x8000001c19199290 */ /* 0x000fe4000fffe03f */
[----:B------:R-:W-:Y:S02]  /*09f0*/  USEL UR5, UR32, UR5, !UP4 ;  /* 0x0000000520057287 */ /* 0x000fe4000e000000 */
[----:B------:R-:W-:-:S02]  /*0a00*/  ULOP3.LUT UR4, UR4, 0xfffffffc, URZ, 0xc0, !UPT ;  /* 0xfffffffc04047892 */ /* 0x000fc4000f8ec03f */
[----:B------:R-:W-:Y:S02]  /*0a10*/  UIADD3 UR5, UR18, -UR5, URZ ;  /* 0x8000000512057290 */ /* 0x000fe4000fffe03f */
[----:B------:R-:W-:Y:S02]  /*0a20*/  @!UP6 UIADD3 UR25, -UR25, URZ, URZ ;  /* 0x0000003f1919e290 */ /* 0x000fe4000fffe13f */
[----:B------:R-:W-:Y:S02]  /*0a30*/  UIADD3 UR52, UR34, -UR4, URZ ;  /* 0x8000000422347290 */ /* 0x000fe4000fffe03f */
[----:B------:R-:W-:Y:S02]  /*0a40*/  USEL UR25, UR33, UR25, !UP2 ;  /* 0x0000001921197287 */ /* 0x000fe4000d000000 */
[----:B------:R-:W-:Y:S02]  /*0a50*/  UISETP.NE.AND UP1, UPT, UR26, URZ, UPT ;  /* 0x0000003f1a00728c */ /* 0x000fe4000bf25270 */
[----:B------:R-:W-:-:S02]  /*0a60*/  UIADD3 UR25, UR11, -UR25, URZ ;  /* 0x800000190b197290 */ /* 0x000fc4000fffe03f */
[----:B------:R-:W-:Y:S02]  /*0a70*/  UISETP.EQ.AND UP5, UPT, UR52, 0x3, !UP1 ;  /* 0x000000033400788c */ /* 0x000fe4000cfa2270 */
[----:B------:R-:W-:Y:S02]  /*0a80*/  UIMAD UR24, UR5, UR25, URZ ;  /* 0x00000019051872a4 */ /* 0x000fe4000f8e023f */
[----:B------:R-:W-:Y:S02]  /*0a90*/  USEL UR4, UR25, UR5, !UP3 ;  /* 0x0000000519047287 */ /* 0x000fe4000d800000 */
[----:B------:R-:W-:Y:S02]  /*0aa0*/  USHF.R.S32.HI UR25, URZ, 0x1f, UR24 ;  /* 0x0000001f3f197899 */ /* 0x000fe40008011418 */
[----:B------:R-:W-:Y:S01]  /*0ab0*/  USHF.R.S32.HI UR5, URZ, 0x1f, UR4 ;  /* 0x0000001f3f057899 */ /* 0x000fe20008011404 */
[----:B------:R-:W-:Y:S01]  /*0ac0*/  IMAD.U32 R6, RZ, RZ, UR24 ;  /* 0x00000018ff067e24 */ /* 0x000fe2000f8e00ff */
[----:B------:R-:W-:Y:S01]  /*0ad0*/  USEL UR59, UR59, 0x2, UP5 ;  /* 0x000000023b3b7887 */ /* 0x000fe2000a800000 */
[----:B------:R-:W-:-:S02]  /*0ae0*/  IMAD.U32 R4, RZ, RZ, UR4 ;  /* 0x00000004ff047e24 */ /* 0x000fc4000f8e00ff */
[----:B------:R-:W-:Y:S01]  /*0af0*/  IMAD.U32 R7, RZ, RZ, UR25 ;  /* 0x00000019ff077e24 */ /* 0x000fe2000f8e00ff */
[----:B------:R-:W-:Y:S01]  /*0b00*/  MOV R5, UR5 ;  /* 0x0000000500057c02 */ /* 0x000fe20008000f00 */
[----:B------:R-:W-:Y:S07]  /*0b10*/  @P1 BRA `(.L_x_1) ;  /* 0x0000000000841947 */ /* 0x000fee0003800000 */
[----:B------:R-:W-:Y:S01]  /*0b20*/  ELECT P1, URZ, PT ;  /* 0x00000000003f782f */ /* 0x000fe20003820000 */
[----:B------:R-:W-:-:S12]  /*0b30*/  BSSY B0, `(.L_x_1) ;  /* 0x000001f000007945 */ /* 0x000fd80003800000 */
[----:B------:R-:W-:Y:S05]  /*0b40*/  @!P1 BRA `(.L_x_2) ;  /* 0x0000000000749947 */ /* 0x000fea0003800000 */
[----:B------:R-:W1:Y:S01]  /*0b50*/  S2UR UR11, SR_CgaCtaId ;  /* 0x00000000000b79c3 */ /* 0x000e620000008800 */
[----:B------:R-:W-:Y:S01]  /*0b60*/  UMOV UR4, 0x400 ;  /* 0x0000040000047882 */ /* 0x000fe20000000000 */
[----:B------:R-:W-:Y:S01]  /*0b70*/  UMOV UR5, 0x1 ;  /* 0x0000000100057882 */ /* 0x000fe20000000000 */
[----:B------:R-:W-:Y:S02]  /*0b80*/  UMOV UR24, 0x140 ;  /* 0x0000014000187882 */ /* 0x000fe40000000000 */
[----:B------:R-:W-:-:S04]  /*0b90*/  UIADD3 UR24, -UR24, 0x100000, URZ ;  /* 0x0010000018187890 */ /* 0x000fc8000fffe13f */
[----:B------:R-:W-:Y:S02]  /*0ba0*/  USHF.L.U32 UR25, UR24, 0xb, URZ ;  /* 0x0000000b18197899 */ /* 0x000fe4000800063f */
[----:B------:R-:W-:Y:S02]  /*0bb0*/  USHF.L.U32 UR24, UR24, 0x1, URZ ;  /* 0x0000000118187899 */ /* 0x000fe4000800063f */
[----:B-1----:R-:W-:Y:S02]  /*0bc0*/  ULEA UR11, UR11, UR4, 0x18 ;  /* 0x000000040b0b7291 */ /* 0x002fe4000f8ec03f */
[----:B------:R-:W-:-:S04]  /*0bd0*/  UIADD3 UR4, -UR5, 0x100000, URZ ;  /* 0x0010000005047890 */ /* 0x000fc8000fffe13f */
[----:B------:R-:W-:Y:S02]  /*0be0*/  USHF.L.U32 UR5, UR4, 0xb, URZ ;  /* 0x0000000b04057899 */ /* 0x000fe4000800063f */
[----:B------:R-:W-:Y:S01]  /*0bf0*/  USHF.L.U32 UR4, UR4, 0x1, URZ ;  /* 0x0000000104047899 */ /* 0x000fe2000800063f */
[----:B------:R-:W1:Y:S11]  /*0c00*/  FENCE.VIEW.ASYNC.S ;  /* 0x00000000000073c6 */ /* 0x000e760000000000 */
[----:B-1----:R1:W2:Y:S01]  /*0c10*/  SYNCS.EXCH.64 URZ, [UR11+0x34400], UR4 ;  /* 0x034400040b3f75b2 */ /* 0x0022a20008000100 */
[----:B------:R1:W3:Y:S01]  /*0c20*/  SYNCS.EXCH.64 URZ, [UR11+0x34440], UR24 ;  /* 0x034440180b3f75b2 */ /* 0x0002e20008000100 */
[----:B------:R1:W4:Y:S01]  /*0c30*/  SYNCS.EXCH.64 URZ, [UR11+0x34408], UR4 ;  /* 0x034408040b3f75b2 */ /* 0x0003220008000100 */
[----:B------:R1:W1:Y:S01]  /*0c40*/  SYNCS.EXCH.64 URZ, [UR11+0x34448], UR24 ;  /* 0x034448180b3f75b2 */ /* 0x0002620008000100 */
        /* <DEDUP_REMOVED lines=12> */
[----:B------:R-:W-:Y:S01]  /*0d10*/  NOP ;  /* 0x0000000000007918 */ /* 0x000fe20000000000 */
.L_x_2:
[----:B-1----:R-:W-:Y:S05]  /*0d20*/  BSYNC B0 ;  /* 0x0000000000007941 */ /* 0x002fea0003800000 */
.L_x_1:
[----:B------:R-:W1:Y:S01]  /*0d30*/  SHFL.IDX PT, R3, R24, RZ, 0x1f ;  /* 0x00001fff18037589 */ /* 0x000e6200000e0000 */
[----:B------:R-:W-:Y:S01]  /*0d40*/  UIADD3 UR18, UR26, -0x1, URZ ;  /* 0xffffffff1a127890 */ /* 0x000fe2000fffe03f */
[----:B------:R-:W-:Y:S01]  /*0d50*/  I2FP.F32.U32 R2, UR6 ;  /* 0x0000000600027c45 */ /* 0x000fe20008201000 */
[----:B------:R-:W-:Y:S01]  /*0d60*/  UISETP.LT.U32.AND UP6, UPT, UR52, 0x2, !UP1 ;  /* 0x000000023400788c */ /* 0x000fe2000cfc1070 */
[----:B------:R-:W-:Y:S01]  /*0d70*/  NOP ;  /* 0x0000000000007918 */ /* 0x000fe20000000000 */
[----:B------:R-:W-:Y:S02]  /*0d80*/  UISETP.GE.U32.AND UP5, UPT, UR18, 0x2, UPT ;  /* 0x000000021200788c */ /* 0x000fe4000bfa6070 */
[----:B------:R-:W-:-:S04]  /*0d90*/  USEL UR42, URZ, 0x1, !UP6 ;  /* 0x000000013f2a7887 */ /* 0x000fc8000f000000 */
[----:B------:R-:W-:Y:S01]  /*0da0*/  USEL UR42, UR42, 0x2, UP5 ;  /* 0x000000022a2a7887 */ /* 0x000fe2000a800000 */
[----:B-1----:R-:W-:-:S13]  /*0db0*/  ISETP.NE.AND P1, PT, R3, RZ, PT ;  /* 0x000000ff0300720c */ /* 0x002fda0003f25270 */
[----:B------:R-:W-:Y:S05]  /*0dc0*/  @P1 BRA `(.L_x_3) ;  /* 0x0000000000501947 */ /* 0x000fea0003800000 */
[----:B------:R-:W1:Y:S01]  /*0dd0*/  S2UR UR5, SR_CgaCtaId ;  /* 0x00000000000579c3 */ /* 0x000e620000008800 */
[----:B------:R-:W-:Y:S01]  /*0de0*/  UMOV UR4, 0x400 ;  /* 0x0000040000047882 */ /* 0x000fe20000000000 */
[----:B------:R-:W-:Y:S01]  /*0df0*/  UMOV UR24, 0x1 ;  /* 0x0000000100187882 */ /* 0x000fe20000000000 */
[----:B------:R-:W-:Y:S01]  /*0e00*/  UMOV UR25, 0x2 ;  /* 0x0000000200197882 */ /* 0x000fe20000000000 */
[----:B------:R-:W-:Y:S01]  /*0e10*/  ELECT P1, URZ, PT ;  /* 0x00000000003f782f */ /* 0x000fe20003820000 */
[----:B-1----:R-:W-:Y:S02]  /*0e20*/  ULEA UR11, UR5, UR4, 0x18 ;  /* 0x00000004050b7291 */ /* 0x002fe4000f8ec03f */
[----:B------:R-:W-:-:S04]  /*0e30*/  UIADD3 UR4, -UR24, 0x100000, URZ ;  /* 0x0010000018047890 */ /* 0x000fc8000fffe13f */
[----:B------:R-:W-:Y:S02]  /*0e40*/  USHF.L.U32 UR5, UR4, 0xb, URZ ;  /* 0x0000000b04057899 */ /* 0x000fe4000800063f */
[----:B------:R-:W-:Y:S02]  /*0e50*/  USHF.L.U32 UR4, UR4, 0x1, URZ ;  /* 0x0000000104047899 */ /* 0x000fe4000800063f */
[----:B------:R-:W-:-:S04]  /*0e60*/  UIADD3 UR24, -UR25, 0x100000, URZ ;  /* 0x0010000019187890 */ /* 0x000fc8000fffe13f */
[----:B------:R-:W-:Y:S02]  /*0e70*/  USHF.L.U32 UR25, UR24, 0xb, URZ ;  /* 0x0000000b18197899 */ /* 0x000fe4000800063f */
[----:B------:R-:W-:Y:S01]  /*0e80*/  USHF.L.U32 UR24, UR24, 0x1, URZ ;  /* 0x0000000118187899 */ /* 0x000fe2000800063f */
[----:B------:R-:W1:Y:S03]  /*0e90*/  FENCE.VIEW.ASYNC.S ;  /* 0x00000000000073c6 */ /* 0x000e660000000000 */
[----:B-1----:R1:W1:Y:S08]  /*0ea0*/  SYNCS.EXCH.64 URZ, [UR11+0x34480], UR4 ;  /* 0x034480040b3f75b2 */ /* 0x0022700008000100 */
[----:B------:R1:W1:Y:S01]  /*0eb0*/  SYNCS.EXCH.64 URZ, [UR11+0x34498], UR24 ;  /* 0x034498180b3f75b2 */ /* 0x0002620008000100 */
[----:B------:R1:W1:Y:S01]  /*0ec0*/  SYNCS.EXCH.64 URZ, [UR11+0x34488], UR4 ;  /* 0x034488040b3f75b2 */ /* 0x0002620008000100 */
[----:B------:R1:W1:Y:S01]  /*0ed0*/  SYNCS.EXCH.64 URZ, [UR11+0x344a0], UR24 ;  /* 0x0344a0180b3f75b2 */ /* 0x0002620008000100 */
[----:B------:R1:W1:Y:S01]  /*0ee0*/  SYNCS.EXCH.64 URZ, [UR11+0x34490], UR4 ;  /* 0x034490040b3f75b2 */ /* 0x0002620008000100 */
[----:B------:R1:W1:Y:S01]  /*0ef0*/  SYNCS.EXCH.64 URZ, [UR11+0x344a8], UR24 ;  /* 0x0344a8180b3f75b2 */ /* 0x0002620008000100 */
[----:B------:R-:W-:Y:S01]  /*0f00*/  NOP ;  /* 0x0000000000007918 */ /* 0x000fe20000000000 */
.L_x_3:
[----:B------:R-:W2:Y:S01]  /*0f10*/  SHFL.IDX PT, R15, R24, RZ, 0x1f ;  /* 0x00001fff180f7589 */ /* 0x000ea200000e0000 */
[----:B-1----:R-:W-:Y:S01]  /*0f20*/  ULDC UR4, c[0x0][0x154] ;  /* 0x0000550000047ab9 */ /* 0x002fe20000000800 */
[----:B------:R-:W1:Y:S01]  /*0f30*/  LDC R13, c[0x0][0x148] ;  /* 0x00005200ff0d7b82 */ /* 0x000e620000000800 */
[----:B------:R-:W-:Y:S01]  /*0f40*/  FMUL R12, R2, UR4 ;  /* 0x00000004020c7c20 */ /* 0x000fe20008400000 */
[----:B------:R-:W-:Y:S01]  /*0f50*/  UISETP.EQ.AND UP6, UPT, UR52, 0x2, !UP1 ;  /* 0x000000023400788c */ /* 0x000fe2000cfc2270 */
[----:B------:R-:W-:Y:S01]  /*0f60*/  I2FP.F32.U32 R2, UR51 ;  /* 0x0000003300027c45 */ /* 0x000fe20008201000 */
[----:B------:R-:W-:Y:S01]  /*0f70*/  ULDC UR4, c[0x0][0x150] ;  /* 0x0000540000047ab9 */ /* 0x000fe20000000800 */
[----:B------:R-:W-:Y:S01]  /*0f80*/  NOP ;  /* 0x0000000000007918 */ /* 0x000fe20000000000 */
[----:B------:R-:W-:Y:S01]  /*0f90*/  USEL UR61, URZ, 0x1, !UP6 ;  /* 0x000000013f3d7887 */ /* 0x000fe2000f000000 */
[----:B------:R-:W3:Y:S01]  /*0fa0*/  F2I.U32.TRUNC.NTZ R12, R12 ;  /* 0x0000000c000c7305 */ /* 0x000ee2000020f000 */
[----:B------:R-:W-:-:S02]  /*0fb0*/  FMUL R16, R2, UR4 ;  /* 0x0000000402107c20 */ /* 0x000fc40008400000 */
[----:B------:R-:W-:Y:S01]  /*0fc0*/  USEL UR61, UR61, 0x2, UP5 ;  /* 0x000000023d3d7887 */ /* 0x000fe2000a800000 */
[----:B--2---:R-:W-:Y:S01]  /*0fd0*/  ISETP.NE.AND P1, PT, R15, RZ, PT ;  /* 0x000000ff0f00720c */ /* 0x004fe20003f25270 */
[----:B---3--:R-:W-:-:S04]  /*0fe0*/  IMAD.MOV R14, RZ, RZ, -R12 ;  /* 0x000000ffff0e7224 */ /* 0x008fc800078e0a0c */
[----:B-1----:R-:W-:-:S08]  /*0ff0*/  IMAD R21, R13, R14, UR6 ;  /* 0x000000060d157e24 */ /* 0x002fd0000f8e020e */
[----:B------:R-:W-:Y:S05]  /*1000*/  @P1 BRA `(.L_x_4) ;  /* 0x0000000000581947 */ /* 0x000fea0003800000 */
[----:B------:R-:W1:Y:S01]  /*1010*/  S2UR UR5, SR_CgaCtaId ;  /* 0x00000000000579c3 */ /* 0x000e620000008800 */
[----:B------:R-:W-:Y:S01]  /*1020*/  UMOV UR4, 0x400 ;  /* 0x0000040000047882 */ /* 0x000fe20000000000 */
[----:B------:R-:W-:Y:S01]  /*1030*/  UMOV UR11, 0x20 ;  /* 0x00000020000b7882 */ /* 0x000fe20000000000 */
[----:B------:R-:W-:Y:S01]  /*1040*/  UMOV UR24, 0x80 ;  /* 0x0000008000187882 */ /* 0x000fe20000000000 */
[----:B------:R-:W-:Y:S01]  /*1050*/  ELECT P1, URZ, PT ;  /* 0x00000000003f782f */ /* 0x000fe20003820000 */
        /* <DEDUP_REMOVED lines=10> */
[----:B------:R1:W1:Y:S01]  /*1100*/  SYNCS.EXCH.64 URZ, [UR6+0x344b8], UR4 ;  /* 0x0344b804063f75b2 */ /* 0x0002620008000100 */
[----:B------:R1:W1:Y:S01]  /*1110*/  SYNCS.EXCH.64 URZ, [UR6+0x344d8], UR24 ;  /* 0x0344d818063f75b2 */ /* 0x0002620008000100 */
[----:B------:R1:W1:Y:S01]  /*1120*/  SYNCS.EXCH.64 URZ, [UR6+0x344c0], UR4 ;  /* 0x0344c004063f75b2 */ /* 0x0002620008000100 */
[----:B------:R1:W1:Y:S01]  /*1130*/  SYNCS.EXCH.64 URZ, [UR6+0x344e0], UR24 ;  /* 0x0344e018063f75b2 */ /* 0x0002620008000100 */
[----:B------:R1:W1:Y:S01]  /*1140*/  SYNCS.EXCH.64 URZ, [UR6+0x344c8], UR4 ;  /* 0x0344c804063f75b2 */ /* 0x0002620008000100 */
[----:B------:R1:W1:Y:S01]  /*1150*/  SYNCS.EXCH.64 URZ, [UR6+0x344e8], UR24 ;  /* 0x0344e818063f75b2 */ /* 0x0002620008000100 */
[----:B------:R-:W-:Y:S01]  /*1160*/  NOP ;  /* 0x0000000000007918 */ /* 0x000fe20000000000 */
.L_x_4:
[----:B------:R-:W4:Y:S01]  /*1170*/  SHFL.IDX PT, R14, R24, RZ, 0x1f ;  /* 0x00001fff180e7589 */ /* 0x000f2200000e0000 */
[----:B------:R-:W-:Y:S02]  /*1180*/  SHF.R.S32.HI R2, RZ, 0x1f, R19 ;  /* 0x0000001fff027819 */ /* 0x000fe40000011413 */
[----:B------:R-:W-:Y:S01]  /*1190*/  ELECT P1, URZ, PT ;  /* 0x00000000003f782f */ /* 0x000fe20003820000 */
[----:B------:R-:W2:Y:S01]  /*11a0*/  LDC R17, c[0x0][0x144] ;  /* 0x00005100ff117b82 */ /* 0x000ea20000000800 */
[----:B------:R-:W3:Y:S01]  /*11b0*/  SHFL.IDX PT, R12, R24, RZ, 0x1f ;  /* 0x00001fff180c7589 */ /* 0x000ee200000e0000 */
[----:B------:R-:W-:Y:S02]  /*11c0*/  LEA.HI R2, R2, R19, RZ, 0x7 ;  /* 0x0000001302027211 */ /* 0x000fe400078f38ff */
[----:B------:R-:W-:Y:S01]  /*11d0*/  ELECT P2, URZ, PT ;  /* 0x00000000003f782f */ /* 0x000fe20003840000 */
[----:B------:R-:W3:Y:S01]  /*11e0*/  F2I.U32.TRUNC.NTZ R16, R16 ;  /* 0x0000001000107305 */ /* 0x000ee2000020f000 */
[----:B------:R-:W-:Y:S01]  /*11f0*/  UMOV UR11, 0x20 ;  /* 0x00000020000b7882 */ /* 0x000fe20000000000 */
[----:B------:R-:W-:Y:S01]  /*1200*/  LOP3.LUT R2, R2, 0xffffff80, RZ, 0xc0, !PT ;  /* 0xffffff8002027812 */ /* 0x000fe200078ec0ff */
[----:B-1----:R-:W-:Y:S01]  /*1210*/  UMOV UR25, 0x80 ;  /* 0x0000008000197882 */ /* 0x002fe20000000000 */
[----:B------:R-:W-:Y:S01]  /*1220*/  NOP ;  /* 0x0000000000007918 */ /* 0x000fe20000000000 */
[----:B------:R-:W-:Y:S01]  /*1230*/  MOV R23, 0x1 ;  /* 0x0000000100177802 */ /* 0x000fe20000000f00 */
[----:B------:R-:W-:Y:S01]  /*1240*/  ULDC UR60, c[0x0][0xc] ;  /* 0x00000300003c7ab9 */ /* 0x000fe20000000800 */
[----:B------:R-:W-:Y:S01]  /*1250*/  IMAD.IADD R13, R19, 0x1, -R2 ;  /* 0x00000001130d7824 */ /* 0x000fe200078e0a02 */
[----:B----4-:R-:W-:-:S04]  /*1260*/  ISETP.NE.OR P1, PT, R14, RZ, !P1 ;  /* 0x000000ff0e00720c */ /* 0x010fc80004f25670 */
[----:B------:R-:W-:Y:S02]  /*1270*/  SHF.R.S32.HI R14, RZ, 0x1f, R13 ;  /* 0x0000001fff0e7819 */ /* 0x000fe4000001140d */
[----:B---3--:R-:W-:Y:S02]  /*1280*/  ISETP.NE.OR P2, PT, R12, RZ, !P2 ;  /* 0x000000ff0c00720c */ /* 0x008fe40005745670 */
[----:B------:R-:W-:Y:S02]  /*1290*/  LEA.HI R2, R14, R13, RZ, 0x3 ;  /* 0x0000000d0e027211 */ /* 0x000fe400078f18ff */
[----:B------:R-:W-:Y:S02]  /*12a0*/  SHF.R.S32.HI R12, RZ, 0x1f, R3 ;  /* 0x0000001fff0c7819 */ /* 0x000fe40000011403 */
[--C-:B------:R-:W-:Y:S02]  /*12b0*/  SHF.R.S32.HI R15, RZ, 0x3, R2.reuse ;  /* 0x00000003ff0f7819 */ /* 0x100fe40000011402 */
[----:B------:R-:W-:Y:S01]  /*12c0*/  SHF.R.S32.HI R2, RZ, 0x1f, R2 ;  /* 0x0000001fff027819 */ /* 0x000fe20000011402 */
[----:B------:R-:W-:Y:S01]  /*12d0*/  VOTEU.ALL UP6, P1 ;  /* 0x00000000003f7886 */ /* 0x000fe200008c0000 */
[----:B------:R-:W-:-:S02]  /*12e0*/  LEA.HI R12, R12, R3, RZ, 0x2 ;  /* 0x000000030c0c7211 */ /* 0x000fc400078f10ff */
[----:B------:R-:W-:Y:S01]  /*12f0*/  LEA.HI R2, R2, R15, RZ, 0x2 ;  /* 0x0000000f02027211 */ /* 0x000fe200078f10ff */
[----:B------:R-:W-:Y:S01]  /*1300*/  VOTEU.ALL UP5, P2 ;  /* 0x00000000003f7886 */ /* 0x000fe200010a0000 */
[----:B------:R-:W-:Y:S01]  /*1310*/  LOP3.LUT R12, R12, 0x3ffffffc, RZ, 0xc0, !PT ;  /* 0x3ffffffc0c0c7812 */ /* 0x000fe200078ec0ff */
[----:B------:R-:W1:Y:S01]  /*1320*/  @!UP6 S2UR UR5, SR_CgaCtaId ;  /* 0x000000000005e9c3 */ /* 0x000e620000008800 */
[----:B------:R-:W-:Y:S01]  /*1330*/  LOP3.LUT R2, R2, 0xfffffffc, RZ, 0xc0, !PT ;  /* 0xfffffffc02027812 */ /* 0x000fe200078ec0ff */
[----:B------:R-:W-:Y:S02]  /*1340*/  @!UP6 UMOV UR4, 0x400 ;  /* 0x000004000004e882 */ /* 0x000fe40000000000 */
[----:B------:R-:W-:Y:S02]  /*1350*/  IMAD.IADD R3, R3, 0x1, -R12 ;  /* 0x0000000103037824 */ /* 0x000fe400078e0a0c */
[----:B------:R-:W-:Y:S02]  /*1360*/  IMAD.IADD R2, R15, 0x1, -R2 ;  /* 0x000000010f027824 */ /* 0x000fe400078e0a02 */
[----:B------:R-:W3:Y:S01]  /*1370*/  @!UP5 S2UR UR24, SR_CgaCtaId ;  /* 0x000000000018d9c3 */ /* 0x000ee20000008800 */
[----:B------:R-:W-:-:S02]  /*1380*/  IMAD.MOV R12, RZ, RZ, -R16 ;  /* 0x000000ffff0c7224 */ /* 0x000fc400078e0a10 */
[----:B------:R-:W-:Y:S02]  /*1390*/  IMAD R2, R3, 0x4, R2 ;  /* 0x0000000403027824 */ /* 0x000fe400078e0202 */
[----:B--2---:R-:W-:Y:S02]  /*13a0*/  IMAD R12, R17, R12, UR51 ;  /* 0x00000033110c7e24 */ /* 0x004fe4000f8e020c */
[----:B------:R-:W-:Y:S01]  /*13b0*/  IMAD.MOV.U32 R16, RZ, RZ, -0x1 ;  /* 0xffffffffff107424 */ /* 0x000fe200078e00ff */
[----:B------:R-:W-:-:S04]  /*13c0*/  LEA.HI R3, R2, R2, RZ, 0x1 ;  /* 0x0000000202037211 */ /* 0x000fc800078f08ff */
[----:B------:R-:W-:Y:S01]  /*13d0*/  LOP3.LUT R3, R3, 0xfffffffe, RZ, 0xc0, !PT ;  /* 0xfffffffe03037812 */ /* 0x000fe200078ec0ff */
[----:B-1----:R-:W-:-:S04]  /*13e0*/  @!UP6 ULEA UR6, UR5, UR4, 0x18 ;  /* 0x000000040506e291 */ /* 0x002fc8000f8ec03f */
[----:B------:R-:W-:Y:S01]  /*13f0*/  IMAD.IADD R3, R2, 0x1, -R3 ;  /* 0x0000000102037824 */ /* 0x000fe200078e0a03 */
[----:B------:R-:W-:-:S04]  /*1400*/  @!UP6 UIADD3 UR4, -UR11, 0x100000, URZ ;  /* 0x001000000b04e890 */ /* 0x000fc8000fffe13f */
[----:B------:R-:W-:Y:S02]  /*1410*/  @!UP6 USHF.L.U32 UR5, UR4, 0xb, URZ ;  /* 0x0000000b0405e899 */ /* 0x000fe4000800063f */
[----:B------:R-:W-:Y:S01]  /*1420*/  @!UP6 USHF.L.U32 UR4, UR4, 0x1, URZ ;  /* 0x000000010404e899 */ /* 0x000fe2000800063f */
[----:B------:R-:W-:Y:S01]  /*1430*/  VOTEU.ALL UP6, P1 ;  /* 0x00000000003f7886 */ /* 0x000fe200008c0000 */
[----:B------:R-:W-:Y:S01]  /*1440*/  @!UP5 UMOV UR11, 0x400 ;  /* 0x00000400000bd882 */ /* 0x000fe20000000000 */
[----:B------:R-:W-:Y:S01]  /*1450*/  ISETP.NE.AND P3, PT, R3, R12, PT ;  /* 0x0000000c0300720c */ /* 0x000fe20003f65270 */
[----:B------:R-:W-:Y:S01]  /*1460*/  IMAD.SHL.U32 R3, R2, 0x4, RZ ;  /* 0x0000000402037824 */ /* 0x000fe200078e00ff */
[----:B---3--:R-:W-:Y:S02]  /*1470*/  @!UP5 ULEA UR11, UR24, UR11, 0x18 ;  /* 0x0000000b180bd291 */ /* 0x008fe4000f8ec03f */
[----:B------:R-:W-:-:S04]  /*1480*/  @!UP5 UIADD3 UR24, -UR25, 0x100000, URZ ;  /* 0x001000001918d890 */ /* 0x000fc8000fffe13f */
[----:B------:R-:W-:Y:S02]  /*1490*/  @!UP5 USHF.L.U32 UR25, UR24, 0xb, URZ ;  /* 0x0000000b1819d899 */ /* 0x000fe4000800063f */
[----:B------:R-:W-:Y:S01]  /*14a0*/  @!UP5 USHF.L.U32 UR24, UR24, 0x1, URZ ;  /* 0x000000011818d899 */ /* 0x000fe2000800063f */
[----:B------:R-:W-:Y:S01]  /*14b0*/  LOP3.LUT R22, R2, 0xc, R3, 0x78, !PT ;  /* 0x0000000c02167812 */ /* 0x000fe200078e7803 */
[----:B------:R-:W-:Y:S01]  /*14c0*/  VOTEU.ALL UP5, P1 ;  /* 0x00000000003f7886 */ /* 0x000fe200008a0000 */
[----:B------:R-:W1:Y:S01]  /*14d0*/  LDC R3, c[0x0][0x140] ;  /* 0x00005000ff037b82 */ /* 0x000e620000000800 */
[----:B------:R-:W-:Y:S02]  /*14e0*/  LOP3.LUT P1, RZ, R13, 0x7, RZ, 0xc0, !PT ;  /* 0x000000070dff7812 */ /* 0x000fe4000782c0ff */
[C---:B------:R-:W-:Y:S02]  /*14f0*/  @P3 LEA.HI R2, R22.reuse, R22, RZ, 0x1 ;  /* 0x0000001616023211 */ /* 0x040fe400078f08ff */
[----:B------:R-:W-:Y:S01]  /*1500*/  ISETP.LT.U32.AND P1, PT, R22, 0x2, !P1 ;  /* 0x000000021600780c */ /* 0x000fe20004f21070 */
[----:B------:R-:W2:Y:S02]  /*1510*/  FENCE.VIEW.ASYNC.S ;  /* 0x00000000000073c6 */ /* 0x000ea40000000000 */
[----:B--2---:R-:W2:Y:S01]  /*1520*/  @!UP6 SYNCS.EXCH.64 URZ, [UR6+0x344f0], UR4 ;  /* 0x0344f004063fe5b2 */ /* 0x004ea20008000100 */
[----:B------:R-:W-:Y:S01]  /*1530*/  VOTEU.ALL UP6, P2 ;  /* 0x00000000003f7886 */ /* 0x000fe200010c0000 */
[----:B------:R-:W-:Y:S01]  /*1540*/  @P3 SHF.R.S32.HI R2, RZ, 0x1, R2 ;  /* 0x00000001ff023819 */ /* 0x000fe20000011402 */
[----:B------:R3:W4:Y:S01]  /*1550*/  @!UP5 SYNCS.EXCH.64 URZ, [UR6+0x344f8], UR4 ;  /* 0x0344f804063fd5b2 */ /* 0x0007220008000100 */
[----:B------:R-:W-:Y:S01]  /*1560*/  VOTEU.ALL UP5, P2 ;  /* 0x00000000003f7886 */ /* 0x000fe200010a0000 */
[----:B------:R-:W-:Y:S01]  /*1570*/  NOP ;  /* 0x0000000000007918 */ /* 0x000fe20000000000 */
[----:B---3--:R-:W-:Y:S01]  /*1580*/  UMOV UR4, URZ ;  /* 0x0000003f00047c82 */ /* 0x008fe20008000000 */
[----:B------:R-:W-:Y:S01]  /*1590*/  ULDC.U8 UR5, c[0x0][0x900] ;  /* 0x0002400000057ab9 */ /* 0x000fe20000000000 */
[----:B------:R3:W1:Y:S01]  /*15a0*/  @!UP6 SYNCS.EXCH.64 URZ, [UR11+0x34500], UR24 ;  /* 0x034500180b3fe5b2 */ /* 0x0006620008000100 */
[----:B------:R-:W-:Y:S01]  /*15b0*/  VOTEU.ALL UP6, P2 ;  /* 0x00000000003f7886 */ /* 0x000fe200010c0000 */
[----:B------:R3:W1:Y:S01]  /*15c0*/  @!UP5 SYNCS.EXCH.64 URZ, [UR11+0x34508], UR24 ;  /* 0x034508180b3fd5b2 */ /* 0x0006620008000100 */
[----:B------:R-:W-:Y:S01]  /*15d0*/  VOTEU.ALL UP5, P2 ;  /* 0x00000000003f7886 */ /* 0x000fe200010a0000 */
[----:B------:R-:W-:-:S02]  /*15e0*/  @P3 ISETP.NE.AND P2, PT, R2, R21, PT ;  /* 0x000000150200320c */ /* 0x000fc40003f45270 */
[----:B------:R-:W-:Y:S02]  /*15f0*/  SEL R2, RZ, 0x1, !P1 ;  /* 0x00000001ff027807 */ /* 0x000fe40004800000 */
[----:B-1----:R-:W-:Y:S02]  /*1600*/  ISETP.EQ.U32.AND P1, PT, R3, 0x1, PT ;  /* 0x000000010300780c */ /* 0x002fe40003f22070 */
[----:B------:R-:W-:-:S04]  /*1610*/  @P3 SEL R23, RZ, 0x1, P2 ;  /* 0x00000001ff173807 */ /* 0x000fc80001000000 */
[----:B------:R-:W-:Y:S01]  /*1620*/  LOP3.LUT R23, R23, R2, RZ, 0xc0, !PT ;  /* 0x0000000217177212 */ /* 0x000fe200078ec0ff */
[----:B------:R3:W1:Y:S01]  /*1630*/  @!UP6 SYNCS.EXCH.64 URZ, [UR11+0x34510], UR24 ;  /* 0x034510180b3fe5b2 */ /* 0x0006620008000100 */
[----:B------:R3:W1:Y:S01]  /*1640*/  @!UP5 SYNCS.EXCH.64 URZ, [UR11+0x34518], UR24 ;  /* 0x034518180b3fd5b2 */ /* 0x0006620008000100 */
[----:B------:R-:W-:-:S04]  /*1650*/  NOP ;  /* 0x0000000000007918 */ /* 0x000fc80000000000 */
[----:B--234-:R-:W-:Y:S05]  /*1660*/  @!P1 BRA `(.L_x_5) ;  /* 0x0000000000089947 */ /* 0x01cfea0003800000 */
[----:B-1----:R-:W-:Y:S01]  /*1670*/  UCGABAR_ARV ;  /* 0x00000000000079c7 */ /* 0x002fe20008000000 */
[----:B------:R-:W-:Y:S05]  /*1680*/  BRA `(.L_x_6) ;  /* 0x0000000000047947 */ /* 0x000fea0003800000 */
.L_x_5:
[----:B-1----:R-:W-:Y:S01]  /*1690*/  NOP ;  /* 0x0000000000007918 */ /* 0x002fe20000000000 */
.L_x_6:
[----:B------:R-:W-:Y:S05]  /*16a0*/  @!P1 BRA `(.L_x_7) ;  /* 0x00000000000c9947 */ /* 0x000fea0003800000 */
[----:B------:R-:W-:Y:S01]  /*16b0*/  UCGABAR_WAIT ;  /* 0x0000000000007dc7 */ /* 0x000fe20008000000 */
[----:B------:R-:W-:Y:S01]  /*16c0*/  CCTL.IVALL ;  /* 0x00000000ff00798f */ /* 0x000fe20002000000 */
[----:B------:R-:W-:Y:S05]  /*16d0*/  BRA `(.L_x_8) ;  /* 0x0000000000047947 */ /* 0x000fea0003800000 */
.L_x_7:
[----:B------:R-:W-:Y:S06]  /*16e0*/  BAR.SYNC.DEFER_BLOCKING 0x0 ;  /* 0x0000000000007b1d */ /* 0x000fec0000010000 */
.L_x_8:
[----:B------:R-:W1:Y:S01]  /*16f0*/  LDC.64 R26, c[0x0][0x8f8] ;  /* 0x00023e00ff1a7b82 */ /* 0x000e620000000a00 */
[----:B------:R-:W-:Y:S01]  /*1700*/  IMAD.U32 R2, RZ, RZ, UR7 ;  /* 0x00000007ff027e24 */ /* 0x000fe2000f8e00ff */
[----:B------:R-:W-:Y:S01]  /*1710*/  ISETP.NE.AND P2, PT, RZ, UR5, PT ;  /* 0x00000005ff007c0c */ /* 0x000fe2000bf45270 */
[----:B------:R-:W-:Y:S01]  /*1720*/  UMOV UR5, URZ ;  /* 0x0000003f00057c82 */ /* 0x000fe20008000000 */
[----:B------:R-:W-:Y:S01]  /*1730*/  UMOV UR6, URZ ;  /* 0x0000003f00067c82 */ /* 0x000fe20008000000 */
[----:B------:R-:W-:Y:S01]  /*1740*/  UMOV UR11, URZ ;  /* 0x0000003f000b7c82 */ /* 0x000fe20008000000 */
[----:B------:R-:W-:Y:S01]  /*1750*/  IMAD.MOV.U32 R17, RZ, RZ, -0x1 ;  /* 0xffffffffff117424 */ /* 0x000fe200078e00ff */
[----:B------:R-:W-:Y:S01]  /*1760*/  P2R R21, PR, RZ, 0x4 ;  /* 0x00000004ff157803 */ /* 0x000fe20000000000 */
[----:B------:R-:W-:Y:S01]  /*1770*/  IMAD.MOV.U32 R18, RZ, RZ, -0x1 ;  /* 0xffffffffff127424 */ /* 0x000fe200078e00ff */
[----:B-1----:R-:W-:-:S04]  /*1780*/  ISETP.LE.U32.AND P1, PT, R26, UR8, PT ;  /* 0x000000081a007c0c */ /* 0x002fc8000bf23070 */
[----:B------:R-:W-:-:S13]  /*1790*/  ISETP.GE.U32.AND.EX P1, PT, R2, R27, PT, P1 ;  /* 0x0000001b0200720c */ /* 0x000fda0003f26110 */
[----:B------:R-:W-:Y:S05]  /*17a0*/  @P2 BRA P1, `(.L_x_9) ;  /* 0x0000001800002947 */ /* 0x000fea0000800000 */
[----:B------:R-:W-:Y:S01]  /*17b0*/  IMAD.U32 R3, RZ, RZ, UR7 ;  /* 0x00000007ff037e24 */ /* 0x000fe2000f8e00ff */
[----:B------:R-:W-:Y:S01]  /*17c0*/  ISETP.LE.U32.AND P1, PT, R6, UR8, PT ;  /* 0x0000000806007c0c */ /* 0x000fe2000bf23070 */
[----:B------:R-:W-:Y:S01]  /*17d0*/  UMOV UR5, URZ ;  /* 0x0000003f00057c82 */ /* 0x000fe20008000000 */
[----:B------:R-:W-:Y:S01]  /*17e0*/  UMOV UR6, URZ ;  /* 0x0000003f00067c82 */ /* 0x000fe20008000000 */
[----:B------:R-:W-:Y:S01]  /*17f0*/  UMOV UR11, URZ ;  /* 0x0000003f000b7c82 */ /* 0x000fe20008000000 */
[----:B------:R-:W-:Y:S01]  /*1800*/  ISETP.GE.U32.AND.EX P1, PT, R3, R7, PT, P1 ;  /* 0x000000070300720c */ /* 0x000fe20003f26110 */
[----:B------:R-:W-:-:S12]  /*1810*/  UMOV UR4, URZ ;  /* 0x0000003f00047c82 */ /* 0x000fd80008000000 */
[----:B------:R-:W-:Y:S05]  /*1820*/  @!P1 BRA `(.L_x_10) ;  /* 0x0000001000cc9947 */ /* 0x000fea0003800000 */
[----:B------:R-:W-:Y:S01]  /*1830*/  VIADD R7, R9, 0x20 ;  /* 0x0000002009077836 */ /* 0x000fe20000000000 */
[----:B-----5:R-:W-:Y:S01]  /*1840*/  MOV R12, R8 ;  /* 0x00000008000c7202 */ /* 0x020fe20000000f00 */
[----:B------:R-:W-:-:S03]  /*1850*/  IMAD.MOV.U32 R3, RZ, RZ, R9 ;  /* 0x000000ffff037224 */ /* 0x000fc600078e0009 */
[----:B------:R-:W-:-:S13]  /*1860*/  ISETP.GE.AND P1, PT, R7, R0, PT ;  /* 0x000000000700720c */ /* 0x000fda0003f26270 */
[----:B------:R-:W1:Y:S01]  /*1870*/  @!P1 LDC.64 R26, c[0x0][0x918] ;  /* 0x00024600ff1a9b82 */ /* 0x000e620000000a00 */
[----:B------:R-:W-:Y:S01]  /*1880*/  @!P1 VIADD R17, R3, 0x20 ;  /* 0x0000002003119836 */ /* 0x000fe20000000000 */
[----:B------:R-:W-:Y:S02]  /*1890*/  UIADD3 UR16, UP5, UR16, -0x1, URZ ;  /* 0xffffffff10107890 */ /* 0x000fe4000ffbe03f */
[----:B------:R-:W-:Y:S01]  /*18a0*/  UIADD3 UR14, UP6, UR14, -0x1, URZ ;  /* 0xffffffff0e0e7890 */ /* 0x000fe2000ffde03f */
[----:B------:R-:W-:Y:S01]  /*18b0*/  BSSY B0, `(.L_x_11) ;  /* 0x0000051000007945 */ /* 0x000fe20003800000 */
[----:B------:R-:W-:Y:S01]  /*18c0*/  UIADD3.X UR17, UR17, -0x1, URZ, UP5, !UPT ;  /* 0xffffffff11117890 */ /* 0x000fe2000affe43f */
[----:B-1----:R-:W-:-:S04]  /*18d0*/  @!P1 IMAD.WIDE R26, R17, 0xc, R26 ;  /* 0x0000000c111a9825 */ /* 0x002fc800078e021a */
[----:B------:R-:W-:Y:S01]  /*18e0*/  IMAD.MOV.U32 R17, RZ, RZ, R10 ;  /* 0x000000ffff117224 */ /* 0x000fe200078e000a */
[----:B------:R1:W5:Y:S04]  /*18f0*/  @!P1 LDG.E R8, desc[UR38][R26.64] ;  /* 0x000000261a089981 */ /* 0x000368000c1e1900 */
[----:B------:R1:W5:Y:S01]  /*1900*/  @!P1 LDG.E R10, desc[UR38][R26.64+0x4] ;  /* 0x000004261a0a9981 */ /* 0x000362000c1e1900 */
[----:B------:R-:W-:Y:S01]  /*1910*/  ISETP.GE.AND P1, PT, R3, R0, PT ;  /* 0x000000000300720c */ /* 0x000fe20003f26270 */
[----:B------:R-:W-:Y:S01]  /*1920*/  UIADD3.X UR15, UR15, -0x1, URZ, UP6, !UPT ;  /* 0xffffffff0f0f7890 */ /* 0x000fe2000b7fe43f */
[----:B------:R-:W-:Y:S01]  /*1930*/  IMAD.MOV.U32 R6, RZ, RZ, RZ ;  /* 0x000000ffff067224 */ /* 0x000fe200078e00ff */
[----:B------:R-:W-:Y:S01]  /*1940*/  UIADD3 UR4, UR9, -0x1, URZ ;  /* 0xffffffff09047890 */ /* 0x000fe2000fffe03f */
[----:B------:R-:W-:Y:S01]  /*1950*/  IMAD.MOV.U32 R2, RZ, RZ, RZ ;  /* 0x000000ffff027224 */ /* 0x000fe200078e00ff */
[----:B------:R-:W-:Y:S01]  /*1960*/  UIADD3 UR5, UR10, -0x1, URZ ;  /* 0xffffffff0a057890 */ /* 0x000fe2000fffe03f */
[----:B------:R-:W-:-:S02]  /*1970*/  IMAD.MOV.U32 R30, RZ, RZ, 0x7fffffff ;  /* 0x7fffffffff1e7424 */ /* 0x000fc400078e00ff */
[----:B------:R-:W-:-:S05]  /*1980*/  IMAD.MOV.U32 R31, RZ, RZ, RZ ;  /* 0x000000ffff1f7224 */ /* 0x000fca00078e00ff */
[----:B-1----:R-:W-:Y:S05]  /*1990*/  @P1 BRA `(.L_x_12) ;  /* 0x0000000400081947 */ /* 0x002fea0003800000 */
[----:B------:R-:W-:Y:S02]  /*19a0*/  PLOP3.LUT P3, PT, PT, PT, UP0, 0x80, 0x0 ;  /* 0x000000000000781c */ /* 0x000fe40003f6f008 */
[C---:B------:R-:W-:Y:S02]  /*19b0*/  IADD3 R18, P2, R17.reuse, UR16, RZ ;  /* 0x0000001011127c10 */ /* 0x040fe4000ff5e0ff */
[C---:B------:R-:W-:Y:S02]  /*19c0*/  IADD3 R30, P1, R12.reuse, UR14, RZ ;  /* 0x0000000e0c1e7c10 */ /* 0x040fe4000ff3e0ff */
[----:B------:R-:W-:Y:S02]  /*19d0*/  LEA.HI.X.SX32 R25, R17, UR17, 0x1, P2 ;  /* 0x0000001111197c11 */ /* 0x000fe400090f0eff */
[----:B------:R-:W-:-:S05]  /*19e0*/  LEA.HI.X.SX32 R31, R12, UR15, 0x1, P1 ;  /* 0x0000000f0c1f7c11 */ /* 0x000fca00088f0eff */
[----:B------:R-:W-:Y:S05]  /*19f0*/  @!P3 BRA `(.L_x_13) ;  /* 0x000000000030b947 */ /* 0x000fea0003800000 */
[----:B------:R-:W-:Y:S02]  /*1a00*/  ULDC UR6, c[0x0][0x8dc] ;  /* 0x0002370000067ab9 */ /* 0x000fe40000000800 */
[----:B------:R-:W-:-:S05]  /*1a10*/  IADD3 R17, P1, R30, UR6, RZ ;  /* 0x000000061e117c10 */ /* 0x000fca000ff3e0ff */
[----:B------:R-:W-:-:S04]  /*1a20*/  IMAD.X R31, RZ, RZ, R31, P1 ;  /* 0x000000ffff1f7224 */ /* 0x000fc800008e061f */
[----:B------:R-:W-:-:S04]  /*1a30*/  IMAD.WIDE.U32 R4, R31, UR20, RZ ;  /* 0x000000141f047c25 */ /* 0x000fc8000f8e00ff */
[----:B------:R-:W-:-:S04]  /*1a40*/  IMAD.WIDE.U32 R26, P1, R17, UR21, R4 ;  /* 0x00000015111a7c25 */ /* 0x000fc8000f820004 */
[----:B------:R-:W-:-:S04]  /*1a50*/  IMAD.WIDE.U32 R4, R17, UR20, RZ ;  /* 0x0000001411047c25 */ /* 0x000fc8000f8e00ff */
[----:B------:R-:W-:Y:S01]  /*1a60*/  IMAD.X R29, RZ, RZ, RZ, P1 ;  /* 0x000000ffff1d7224 */ /* 0x000fe200008e06ff */
[----:B------:R-:W-:Y:S01]  /*1a70*/  IADD3 RZ, P1, R5, R26, RZ ;  /* 0x0000001a05ff7210 */ /* 0x000fe20007f3e0ff */
[----:B------:R-:W-:-:S04]  /*1a80*/  IMAD.MOV.U32 R28, RZ, RZ, R27 ;  /* 0x000000ffff1c7224 */ /* 0x000fc800078e001b */
[----:B------:R-:W-:-:S04]  /*1a90*/  IMAD.WIDE.U32.X R4, R31, UR21, R28, P1 ;  /* 0x000000151f047c25 */ /* 0x000fc800088e041c */
[----:B------:R-:W-:Y:S01]  /*1aa0*/  IMAD.MOV.U32 R31, RZ, RZ, R5 ;  /* 0x000000ffff1f7224 */ /* 0x000fe200078e0005 */
[----:B------:R-:W-:-:S07]  /*1ab0*/  MOV R30, R4 ;  /* 0x00000004001e7202 */ /* 0x000fce0000000f00 */
.L_x_13:
        /* <DEDUP_REMOVED lines=11> */
[----:B------:R-:W-:Y:S02]  /*1b70*/  IMAD.MOV.U32 R18, RZ, RZ, R4 ;  /* 0x000000ffff127224 */ /* 0x000fe400078e0004 */
[----:B------:R-:W-:-:S07]  /*1b80*/  IMAD.MOV.U32 R25, RZ, RZ, R5 ;  /* 0x000000ffff197224 */ /* 0x000fce00078e0005 */
.L_x_14:
[----:B------:R-:W-:Y:S02]  /*1b90*/  SHF.R.U64 R5, R30, UR27, R31 ;  /* 0x0000001b1e057c19 */ /* 0x000fe4000800121f */
[----:B------:R-:W-:-:S03]  /*1ba0*/  SHF.R.U64 R4, R18, UR31, R25 ;  /* 0x0000001f12047c19 */ /* 0x000fc60008001219 */
[----:B------:R-:W-:Y:S02]  /*1bb0*/  VIADD R25, R5, UR4 ;  /* 0x0000000405197c36 */ /* 0x000fe40008000000 */
[----:B------:R-:W-:-:S03]  /*1bc0*/  VIADD R18, R4, UR5 ;  /* 0x0000000504127c36 */ /* 0x000fc60008000000 */
[----:B------:R-:W-:Y:S02]  /*1bd0*/  IABS R17, R25 ;  /* 0x0000001900117213 */ /* 0x000fe40000000000 */
[----:B------:R-:W-:-:S03]  /*1be0*/  IABS R12, R18 ;  /* 0x00000012000c7213 */ /* 0x000fc60000000000 */
[----:B------:R-:W-:-:S04]  /*1bf0*/  IMAD.HI.U32 R4, R17, UR13, RZ ;  /* 0x0000000d11047c27 */ /* 0x000fc8000f8e00ff */
[----:B------:R-:W-:-:S04]  /*1c00*/  IMAD.HI.U32 R5, R12, UR19, RZ ;  /* 0x000000130c057c27 */ /* 0x000fc8000f8e00ff */
[----:B------:R-:W-:Y:S02]  /*1c10*/  IMAD R4, R4, UR30, R17 ;  /* 0x0000001e04047c24 */ /* 0x000fe4000f8e0211 */
[----:B------:R-:W-:Y:S02]  /*1c20*/  IMAD R5, R5, UR12, R12 ;  /* 0x0000000c05057c24 */ /* 0x000fe4000f8e020c */
[----:B------:R-:W-:Y:S01]  /*1c30*/  IMAD.U32 R17, RZ, RZ, UR32 ;  /* 0x00000020ff117e24 */ /* 0x000fe2000f8e00ff */
[----:B------:R-:W-:Y:S01]  /*1c40*/  ISETP.LT.U32.AND P1, PT, R4, UR29, PT ;  /* 0x0000001d04007c0c */ /* 0x000fe2000bf21070 */
[----:B------:R-:W-:Y:S01]  /*1c50*/  IMAD.U32 R12, RZ, RZ, UR33 ;  /* 0x00000021ff0c7e24 */ /* 0x000fe2000f8e00ff */
[----:B------:R-:W-:-:S11]  /*1c60*/  ISETP.LT.U32.AND P2, PT, R5, UR28, PT ;  /* 0x0000001c05007c0c */ /* 0x000fd6000bf41070 */
[----:B------:R-:W-:Y:S02]  /*1c70*/  @!P1 IADD3 R4, R4, -UR29, RZ ;  /* 0x8000001d04049c10 */ /* 0x000fe4000fffe0ff */
[----:B------:R-:W-:Y:S01]  /*1c80*/  @!P2 VIADD R5, R5, -UR28 ;  /* 0x8000001c0505ac36 */ /* 0x000fe20008000000 */
[----:B------:R-:W-:Y:S02]  /*1c90*/  ISETP.GE.AND P2, PT, R25, RZ, PT ;  /* 0x000000ff1900720c */ /* 0x000fe40003f46270 */
[----:B------:R-:W-:Y:S02]  /*1ca0*/  ISETP.LT.U32.AND P3, PT, R4, UR29, PT ;  /* 0x0000001d04007c0c */ /* 0x000fe4000bf61070 */
[----:B------:R-:W-:Y:S02]  /*1cb0*/  ISETP.LT.U32.AND P4, PT, R5, UR28, PT ;  /* 0x0000001c05007c0c */ /* 0x000fe4000bf81070 */
[----:B------:R-:W-:-:S09]  /*1cc0*/  ISETP.GE.AND P1, PT, R18, RZ, PT ;  /* 0x000000ff1200720c */ /* 0x000fd20003f26270 */
[----:B------:R-:W-:Y:S01]  /*1cd0*/  @!P3 VIADD R4, R4, -UR29 ;  /* 0x8000001d0404bc36 */ /* 0x000fe20008000000 */
[----:B------:R-:W-:Y:S01]  /*1ce0*/  PLOP3.LUT P3, PT, PT, PT, UP4, 0x80, 0x0 ;  /* 0x000000000000781c */ /* 0x000fe20003f6f048 */
[----:B------:R-:W-:Y:S01]  /*1cf0*/  @!P4 VIADD R5, R5, -UR28 ;  /* 0x8000001c0505cc36 */ /* 0x000fe20008000000 */
[----:B------:R-:W-:Y:S01]  /*1d00*/  PLOP3.LUT P4, PT, PT, PT, UP2, 0x80, 0x0 ;  /* 0x000000000000781c */ /* 0x000fe20003f8f028 */
[----:B------:R-:W-:Y:S02]  /*1d10*/  @!P2 IMAD.MOV R4, RZ, RZ, -R4 ;  /* 0x000000ffff04a224 */ /* 0x000fe400078e0a04 */
[----:B------:R-:W-:Y:S01]  /*1d20*/  @!P1 IMAD.MOV R5, RZ, RZ, -R5 ;  /* 0x000000ffff059224 */ /* 0x000fe200078e0a05 */
[----:B------:R-:W-:Y:S02]  /*1d30*/  PLOP3.LUT P1, PT, PT, PT, UP3, 0x80, 0x0 ;  /* 0x000000000000781c */ /* 0x000fe40003f2f038 */
[----:B------:R-:W-:Y:S02]  /*1d40*/  SEL R4, R17, R4, !P3 ;  /* 0x0000000411047207 */ /* 0x000fe40005800000 */
[----:B------:R-:W-:-:S03]  /*1d50*/  SEL R5, R12, R5, !P4 ;  /* 0x000000050c057207 */ /* 0x000fc60006000000 */
[----:B------:R-:W-:Y:S01]  /*1d60*/  IMAD.IADD R30, R25, 0x1, -R4 ;  /* 0x00000001191e7824 */ /* 0x000fe200078e0a04 */
[----:B------:R-:W-:-:S04]  /*1d70*/  IADD3 R5, R18, -R5, RZ ;  /* 0x8000000512057210 */ /* 0x000fc80007ffe0ff */
[----:B------:R-:W-:Y:S01]  /*1d80*/  SEL R4, R5, R30, !P1 ;  /* 0x0000001e05047207 */ /* 0x000fe20004800000 */
[----:B------:R-:W-:-:S03]  /*1d90*/  IMAD R30, R30, R5, RZ ;  /* 0x000000051e1e7224 */ /* 0x000fc600078e02ff */
[----:B------:R-:W-:Y:S02]  /*1da0*/  SHF.R.S32.HI R5, RZ, 0x1f, R4 ;  /* 0x0000001fff057819 */ /* 0x000fe40000011404 */
[----:B------:R-:W-:-:S07]  /*1db0*/  SHF.R.S32.HI R31, RZ, 0x1f, R30 ;  /* 0x0000001fff1f7819 */ /* 0x000fce000001141e */
.L_x_12:
[----:B------:R-:W-:Y:S05]  /*1dc0*/  BSYNC B0 ;  /* 0x0000000000007941 */ /* 0x000fea0003800000 */
.L_x_11:
[----:B------:R-:W1:Y:S01]  /*1dd0*/  SHFL.UP PT, R17, R30, 0x1, RZ ;  /* 0x042000001e117989 */ /* 0x000e6200000e00ff */
[C---:B------:R-:W-:Y:S02]  /*1de0*/  ISETP.NE.AND P2, PT, R9.reuse, RZ, PT ;  /* 0x000000ff0900720c */ /* 0x040fe40003f45270 */
[C---:B------:R-:W-:Y:S01]  /*1df0*/  ISETP.GE.U32.AND P3, PT, R9.reuse, 0x2, PT ;  /* 0x000000020900780c */ /* 0x040fe20003f66070 */
[----:B------:R-:W2:Y:S01]  /*1e00*/  SHFL.UP PT, R12, R31, 0x1, RZ ;  /* 0x042000001f0c7989 */ /* 0x000ea200000e00ff */
[C---:B------:R-:W-:Y:S02]  /*1e10*/  ISETP.GE.U32.AND P4, PT, R9.reuse, 0x4, PT ;  /* 0x000000040900780c */ /* 0x040fe40003f86070 */
[C---:B------:R-:W-:Y:S02]  /*1e20*/  ISETP.GE.U32.AND P5, PT, R9.reuse, 0x8, PT ;  /* 0x000000080900780c */ /* 0x040fe40003fa6070 */
[----:B------:R-:W-:Y:S02]  /*1e30*/  ISETP.GE.U32.AND P6, PT, R9, 0x10, PT ;  /* 0x000000100900780c */ /* 0x000fe40003fc6070 */
[----:B-1----:R-:W-:-:S02]  /*1e40*/  SEL R17, R17, RZ, P2 ;  /* 0x000000ff11117207 */ /* 0x002fc40001000000 */
[----:B--2---:R-:W-:Y:S02]  /*1e50*/  SEL R12, R12, RZ, P2 ;  /* 0x000000ff0c0c7207 */ /* 0x004fe40001000000 */
[----:B------:R-:W-:-:S05]  /*1e60*/  IADD3 R26, P1, R17, R30, RZ ;  /* 0x0000001e111a7210 */ /* 0x000fca0007f3e0ff */
[----:B------:R-:W-:Y:S01]  /*1e70*/  IMAD.X R25, R12, 0x1, R31, P1 ;  /* 0x000000010c197824 */ /* 0x000fe200008e061f */
[----:B------:R-:W1:Y:S04]  /*1e80*/  SHFL.UP PT, R17, R26, 0x2, RZ ;  /* 0x044000001a117989 */ /* 0x000e6800000e00ff */
[----:B------:R-:W2:Y:S01]  /*1e90*/  SHFL.UP PT, R12, R25, 0x2, RZ ;  /* 0x04400000190c7989 */ /* 0x000ea200000e00ff */
[----:B-1----:R-:W-:-:S04]  /*1ea0*/  SEL R17, R17, RZ, P3 ;  /* 0x000000ff11117207 */ /* 0x002fc80001800000 */
[----:B------:R-:W-:Y:S02]  /*1eb0*/  IADD3 R18, P1, R17, R26, RZ ;  /* 0x0000001a11127210 */ /* 0x000fe40007f3e0ff */
[----:B--2---:R-:W-:-:S03]  /*1ec0*/  SEL R12, R12, RZ, P3 ;  /* 0x000000ff0c0c7207 */ /* 0x004fc60001800000 */
[----:B------:R-:W1:Y:S02]  /*1ed0*/  SHFL.UP PT, R17, R18, 0x4, RZ ;  /* 0x0480000012117989 */ /* 0x000e6400000e00ff */
[----:B------:R-:W-:-:S05]  /*1ee0*/  IMAD.X R27, R12, 0x1, R25, P1 ;  /* 0x000000010c1b7824 */ /* 0x000fca00008e0619 */
        /* <DEDUP_REMOVED lines=15> */
[----:B--2---:R-:W-:-:S05]  /*1fe0*/  SEL R12, R12, RZ, P6 ;  /* 0x000000ff0c0c7207 */ /* 0x004fca0003000000 */
[----:B------:R-:W-:Y:S01]  /*1ff0*/  IMAD.X R25, R12, 0x1, R27, P1 ;  /* 0x000000010c197824 */ /* 0x000fe200008e061b */
[----:B------:R-:W-:-:S04]  /*2000*/  ISETP.GT.U32.AND P1, PT, R17, UR8, PT ;  /* 0x0000000811007c0c */ /* 0x000fc8000bf24070 */
[----:B------:R-:W-:-:S13]  /*2010*/  ISETP.GT.U32.AND.EX P1, PT, R25, UR7, PT, P1 ;  /* 0x0000000719007c0c */ /* 0x000fda000bf24110 */
[----:B------:R-:W-:-:S04]  /*2020*/  VOTE.ANY R12, PT, P1 ;  /* 0x00000000000c7806 */ /* 0x000fc800008e0100 */
[----:B------:R-:W-:-:S13]  /*2030*/  ISETP.NE.AND P1, PT, R12, RZ, PT ;  /* 0x000000ff0c00720c */ /* 0x000fda0003f25270 */
[----:B------:R-:W-:Y:S05]  /*2040*/  @P1 BRA `(.L_x_15) ;  /* 0x0000000800701947 */ /* 0x000fea0003800000 */
[----:B------:R-:W1:Y:S01]  /*2050*/  LDC R0, c[0x0][0x910] ;  /* 0x00024400ff007b82 */ /* 0x000e620000000800 */
[----:B------:R-:W-:Y:S01]  /*2060*/  IMAD.MOV.U32 R28, RZ, RZ, R17 ;  /* 0x000000ffff1c7224 */ /* 0x000fe200078e0011 */
[----:B------:R-:W-:Y:S01]  /*2070*/  ULDC UR19, c[0x0][0x8f4] ;  /* 0x00023d0000137ab9 */ /* 0x000fe20000000800 */
[----:B------:R-:W-:Y:S01]  /*2080*/  IMAD.MOV.U32 R29, RZ, RZ, R25 ;  /* 0x000000ffff1d7224 */ /* 0x000fe200078e0019 */
[----:B------:R-:W-:Y:S01]  /*2090*/  ULDC UR6, c[0x0][0x8dc] ;  /* 0x0002370000067ab9 */ /* 0x000fe20000000800 */
[----:B------:R-:W-:Y:S01]  /*20a0*/  ULDC UR22, c[0x0][0x8d8] ;  /* 0x0002360000167ab9 */ /* 0x000fe20000000800 */
[----:B------:R-:W-:Y:S01]  /*20b0*/  ULDC UR23, c[0x0][0x8f0] ;  /* 0x00023c0000177ab9 */ /* 0x000fe20000000800 */
[----:B------:R-:W-:Y:S01]  /*20c0*/  ULDC.64 UR12, c[0x0][0x8d0] ;  /* 0x00023400000c7ab9 */ /* 0x000fe20000000a00 */
[----:B------:R-:W-:-:S05]  /*20d0*/  ULDC.64 UR20, c[0x0][0x8e8] ;  /* 0x00023a0000147ab9 */ /* 0x000fca0000000a00 */
.L_x_20:
[----:B------:R-:W-:Y:S01]  /*20e0*/  IMAD.MOV.U32 R3, RZ, RZ, R7 ;  /* 0x000000ffff037224 */ /* 0x000fe200078e0007 */
[----:B------:R-:W-:Y:S01]  /*20f0*/  IADD3 R7, R7, 0x20, RZ ;  /* 0x0000002007077810 */ /* 0x000fe20007ffe0ff */
[----:B-----5:R-:W-:-:S03]  /*2100*/  IMAD.MOV.U32 R12, RZ, RZ, R8 ;  /* 0x000000ffff0c7224 */ /* 0x020fc600078e0008 */
[----:B-1----:R-:W-:-:S13]  /*2110*/  ISETP.GE.AND P1, PT, R7, R0, PT ;  /* 0x000000000700720c */ /* 0x002fda0003f26270 */
[----:B------:R-:W1:Y:S01]  /*2120*/  @!P1 LDC.64 R26, c[0x0][0x918] ;  /* 0x00024600ff1a9b82 */ /* 0x000e620000000a00 */
[----:B------:R-:W-:Y:S01]  /*2130*/  @!P1 VIADD R17, R3, 0x20 ;  /* 0x0000002003119836 */ /* 0x000fe20000000000 */
[----:B------:R2:W3:Y:S01]  /*2140*/  SHFL.IDX PT, R2, R29, 0x1f, 0x1f ;  /* 0x03e01f001d027f89 */ /* 0x0004e200000e0000 */
[----:B------:R-:W-:Y:S03]  /*2150*/  BSSY B0, `(.L_x_16) ;  /* 0x0000066000007945 */ /* 0x000fe60003800000 */
[----:B------:R2:W4:Y:S01]  /*2160*/  SHFL.IDX PT, R6, R28, 0x1f, 0x1f ;  /* 0x03e01f001c067f89 */ /* 0x00052200000e0000 */
[----:B-1----:R-:W-:-:S04]  /*2170*/  @!P1 IMAD.WIDE R26, R17, 0xc, R26 ;  /* 0x0000000c111a9825 */ /* 0x002fc800078e021a */
[----:B------:R-:W-:Y:S01]  /*2180*/  IMAD.MOV.U32 R17, RZ, RZ, R10 ;  /* 0x000000ffff117224 */ /* 0x000fe200078e000a */
[----:B------:R2:W5:Y:S04]  /*2190*/  @!P1 LDG.E R8, desc[UR38][R26.64] ;  /* 0x000000261a089981 */ /* 0x000568000c1e1900 */
[----:B------:R2:W5:Y:S01]  /*21a0*/  @!P1 LDG.E R10, desc[UR38][R26.64+0x4] ;  /* 0x000004261a0a9981 */ /* 0x000562000c1e1900 */
[----:B------:R-:W-:Y:S01]  /*21b0*/  ISETP.GE.AND P1, PT, R3, R0, PT ;  /* 0x000000000300720c */ /* 0x000fe20003f26270 */
[----:B------:R-:W-:Y:S02]  /*21c0*/  IMAD.MOV.U32 R30, RZ, RZ, 0x7fffffff ;  /* 0x7fffffffff1e7424 */ /* 0x000fe400078e00ff */
[----:B------:R-:W-:-:S10]  /*21d0*/  IMAD.MOV.U32 R31, RZ, RZ, RZ ;  /* 0x000000ffff1f7224 */ /* 0x000fd400078e00ff */
[----:B--234-:R-:W-:Y:S05]  /*21e0*/  @P1 BRA `(.L_x_17) ;  /* 0x0000000400701947 */ /* 0x01cfea0003800000 */
[----:B------:R-:W-:Y:S02]  /*21f0*/  IABS R33, R20 ;  /* 0x0000001400217213 */ /* 0x000fe40000000000 */
[C---:B------:R-:W-:Y:S02]  /*2200*/  IADD3 R18, P1, R12.reuse, UR14, RZ ;  /* 0x0000000e0c127c10 */ /* 0x040fe4000ff3e0ff */
[----:B------:R-:W1:Y:S02]  /*2210*/  I2F.RP R4, R33 ;  /* 0x0000002100047306 */ /* 0x000e640000209400 */
[----:B------:R-:W-:Y:S02]  /*2220*/  LEA.HI.X.SX32 R25, R12, UR15, 0x1, P1 ;  /* 0x0000000f0c197c11 */ /* 0x000fe400088f0eff */
[----:B------:R-:W-:-:S04]  /*2230*/  IADD3 R12, P1, R17, UR16, RZ ;  /* 0x00000010110c7c10 */ /* 0x000fc8000ff3e0ff */
[----:B------:R-:W-:Y:S02]  /*2240*/  LEA.HI.X.SX32 R17, R17, UR17, 0x1, P1 ;  /* 0x0000001111117c11 */ /* 0x000fe400088f0eff */
[----:B------:R-:W-:Y:S01]  /*2250*/  PLOP3.LUT P1, PT, PT, PT, UP0, 0x80, 0x0 ;  /* 0x000000000000781c */ /* 0x000fe20003f2f008 */
[----:B-1----:R-:W1:Y:S02]  /*2260*/  MUFU.RCP R4, R4 ;  /* 0x0000000400047308 */ /* 0x002e640000001000 */
[----:B-1----:R-:W-:-:S06]  /*2270*/  VIADD R5, R4, 0xffffffe ;  /* 0x0ffffffe04057836 */ /* 0x002fcc0000000000 */
[----:B------:R-:W1:Y:S02]  /*2280*/  F2I.FTZ.U32.TRUNC.NTZ R35, R5 ;  /* 0x0000000500237305 */ /* 0x000e64000021f000 */
[----:B-1----:R-:W-:Y:S02]  /*2290*/  IMAD.MOV R30, RZ, RZ, -R35 ;  /* 0x000000ffff1e7224 */ /* 0x002fe400078e0a23 */
[----:B------:R-:W-:Y:S05]  /*22a0*/  @!P1 BRA `(.L_x_18) ;  /* 0x00000000002c9947 */ /* 0x000fea0003800000 */
[----:B------:R-:W-:-:S05]  /*22b0*/  IADD3 R31, P1, R18, UR6, RZ ;  /* 0x00000006121f7c10 */ /* 0x000fca000ff3e0ff */
[----:B------:R-:W-:-:S04]  /*22c0*/  IMAD.X R25, RZ, RZ, R25, P1 ;  /* 0x000000ffff197224 */ /* 0x000fc800008e0619 */
[----:B------:R-:W-:-:S04]  /*22d0*/  IMAD.WIDE.U32 R4, R25, UR12, RZ ;  /* 0x0000000c19047c25 */ /* 0x000fc8000f8e00ff */
[----:B------:R-:W-:-:S04]  /*22e0*/  IMAD.WIDE.U32 R26, P1, R31, UR13, R4 ;  /* 0x0000000d1f1a7c25 */ /* 0x000fc8000f820004 */
[----:B------:R-:W-:Y:S01]  /*22f0*/  IMAD.WIDE.U32 R4, R31, UR12, RZ ;  /* 0x0000000c1f047c25 */ /* 0x000fe2000f8e00ff */
[----:B------:R-:W-:-:S03]  /*2300*/  IADD3.X R29, RZ, RZ, RZ, P1, !PT ;  /* 0x000000ffff1d7210 */ /* 0x000fc60000ffe4ff */
[----:B------:R-:W-:Y:S01]  /*2310*/  IMAD.MOV.U32 R28, RZ, RZ, R27 ;  /* 0x000000ffff1c7224 */ /* 0x000fe200078e001b */
[----:B------:R-:W-:-:S05]  /*2320*/  IADD3 RZ, P1, R5, R26, RZ ;  /* 0x0000001a05ff7210 */ /* 0x000fca0007f3e0ff */
[----:B------:R-:W-:-:S04]  /*2330*/  IMAD.WIDE.U32.X R4, R25, UR13, R28, P1 ;  /* 0x0000000d19047c25 */ /* 0x000fc800088e041c */
[----:B------:R-:W-:Y:S02]  /*2340*/  IMAD.MOV.U32 R18, RZ, RZ, R4 ;  /* 0x000000ffff127224 */ /* 0x000fe400078e0004 */
[----:B------:R-:W-:-:S07]  /*2350*/  IMAD.MOV.U32 R25, RZ, RZ, R5 ;  /* 0x000000ffff197224 */ /* 0x000fce00078e0005 */
.L_x_18:
[----:B------:R-:W-:Y:S05]  /*2360*/  @!P0 BRA `(.L_x_19) ;  /* 0x00000000002c8947 */ /* 0x000fea0003800000 */
        /* <DEDUP_REMOVED lines=11> */
.L_x_19:
[----:B------:R-:W-:Y:S02]  /*2420*/  SHF.R.U64 R12, R12, UR23, R17 ;  /* 0x000000170c0c7c19 */ /* 0x000fe40008001211 */
[----:B------:R-:W-:Y:S02]  /*2430*/  MOV R4, R30 ;  /* 0x0000001e00047202 */ /* 0x000fe40000000f00 */
[----:B------:R-:W-:Y:S01]  /*2440*/  IABS R5, R20 ;  /* 0x0000001400057213 */ /* 0x000fe20000000000 */
[----:B------:R-:W-:Y:S01]  /*2450*/  VIADD R17, R12, UR5 ;  /* 0x000000050c117c36 */ /* 0x000fe20008000000 */
[----:B------:R-:W-:Y:S01]  /*2460*/  SHF.R.U64 R18, R18, UR22, R25 ;  /* 0x0000001612127c19 */ /* 0x000fe20008001219 */
[----:B------:R-:W-:Y:S01]  /*2470*/  IMAD R12, R4, R33, RZ ;  /* 0x00000021040c7224 */ /* 0x000fe200078e02ff */
[----:B------:R-:W-:Y:S01]  /*2480*/  IABS R30, R11 ;  /* 0x0000000b001e7213 */ /* 0x000fe20000000000 */
[----:B------:R-:W-:Y:S01]  /*2490*/  IMAD.MOV R27, RZ, RZ, -R5 ;  /* 0x000000ffff1b7224 */ /* 0x000fe200078e0a05 */
[----:B------:R-:W-:Y:S01]  /*24a0*/  IABS R26, R17 ;  /* 0x00000011001a7213 */ /* 0x000fe20000000000 */
[----:B------:R-:W-:-:S02]  /*24b0*/  IMAD.MOV.U32 R4, RZ, RZ, RZ ;  /* 0x000000ffff047224 */ /* 0x000fc400078e00ff */
[----:B------:R-:W-:Y:S02]  /*24c0*/  IMAD.MOV.U32 R5, RZ, RZ, R35 ;  /* 0x000000ffff057224 */ /* 0x000fe400078e0023 */
[----:B------:R-:W-:Y:S02]  /*24d0*/  VIADD R18, R18, UR4 ;  /* 0x0000000412127c36 */ /* 0x000fe40008000000 */
[----:B------:R-:W-:-:S03]  /*24e0*/  IMAD.HI.U32 R4, R35, R12, R4 ;  /* 0x0000000c23047227 */ /* 0x000fc600078e0004 */
[----:B------:R-:W-:Y:S01]  /*24f0*/  IABS R29, R18 ;  /* 0x00000012001d7213 */ /* 0x000fe20000000000 */
[----:B------:R-:W-:Y:S01]  /*2500*/  IMAD.MOV.U32 R5, RZ, RZ, R26 ;  /* 0x000000ffff057224 */ /* 0x000fe200078e001a */
[----:B------:R-:W-:Y:S01]  /*2510*/  IABS R26, R11 ;  /* 0x0000000b001a7213 */ /* 0x000fe20000000000 */
[----:B------:R-:W-:Y:S02]  /*2520*/  IMAD.MOV.U32 R12, RZ, RZ, R27 ;  /* 0x000000ffff0c7224 */ /* 0x000fe400078e001b */
[----:B------:R-:W-:Y:S01]  /*2530*/  IMAD.HI.U32 R4, R4, R5, RZ ;  /* 0x0000000504047227 */ /* 0x000fe200078e00ff */
[----:B------:R-:W1:Y:S03]  /*2540*/  I2F.RP R27, R26 ;  /* 0x0000001a001b7306 */ /* 0x000e660000209400 */
[----:B------:R-:W-:-:S05]  /*2550*/  IMAD R12, R4, R12, R5 ;  /* 0x0000000c040c7224 */ /* 0x000fca00078e0205 */
[----:B------:R-:W-:Y:S01]  /*2560*/  ISETP.GT.U32.AND P1, PT, R33, R12, PT ;  /* 0x0000000c2100720c */ /* 0x000fe20003f24070 */
[----:B-1----:R-:W1:-:S12]  /*2570*/  MUFU.RCP R27, R27 ;  /* 0x0000001b001b7308 */ /* 0x002e580000001000 */
[----:B------:R-:W-:Y:S02]  /*2580*/  @!P1 IMAD.IADD R12, R12, 0x1, -R33 ;  /* 0x000000010c0c9824 */ /* 0x000fe400078e0a21 */
[----:B-1----:R-:W-:-:S04]  /*2590*/  VIADD R4, R27, 0xffffffe ;  /* 0x0ffffffe1b047836 */ /* 0x002fc80000000000 */
[----:B------:R1:W2:Y:S02]  /*25a0*/  F2I.FTZ.U32.TRUNC.NTZ R5, R4 ;  /* 0x0000000400057305 */ /* 0x0002a4000021f000 */
[----:B-1----:R-:W-:Y:S01]  /*25b0*/  IMAD.MOV.U32 R4, RZ, RZ, RZ ;  /* 0x000000ffff047224 */ /* 0x002fe200078e00ff */
[----:B--2---:R-:W-:-:S05]  /*25c0*/  IADD3 R28, RZ, -R5, RZ ;  /* 0x80000005ff1c7210 */ /* 0x004fca0007ffe0ff */
[----:B------:R-:W-:-:S04]  /*25d0*/  IMAD.MOV.U32 R25, RZ, RZ, R28 ;  /* 0x000000ffff197224 */ /* 0x000fc800078e001c */
[----:B------:R-:W-:-:S04]  /*25e0*/  IMAD R25, R25, R26, RZ ;  /* 0x0000001a19197224 */ /* 0x000fc800078e02ff */
[----:B------:R-:W-:-:S04]  /*25f0*/  IMAD.HI.U32 R28, R5, R25, R4 ;  /* 0x00000019051c7227 */ /* 0x000fc800078e0004 */
[----:B------:R-:W-:Y:S02]  /*2600*/  IMAD.MOV.U32 R5, RZ, RZ, R29 ;  /* 0x000000ffff057224 */ /* 0x000fe400078e001d */
[----:B------:R-:W-:Y:S02]  /*2610*/  IMAD.MOV R25, RZ, RZ, -R30 ;  /* 0x000000ffff197224 */ /* 0x000fe400078e0a1e */
[----:B------:R-:W-:-:S04]  /*2620*/  IMAD.HI.U32 R4, R28, R5, RZ ;  /* 0x000000051c047227 */ /* 0x000fc800078e00ff */
[----:B------:R-:W-:-:S05]  /*2630*/  IMAD R5, R4, R25, R5 ;  /* 0x0000001904057224 */ /* 0x000fca00078e0205 */
[----:B------:R-:W-:-:S13]  /*2640*/  ISETP.GT.U32.AND P1, PT, R26, R5, PT ;  /* 0x000000051a00720c */ /* 0x000fda0003f24070 */
[----:B------:R-:W-:Y:S01]  /*2650*/  @!P1 IMAD.IADD R5, R5, 0x1, -R26 ;  /* 0x0000000105059824 */ /* 0x000fe200078e0a1a */
[----:B------:R-:W-:-:S13]  /*2660*/  ISETP.GT.U32.AND P1, PT, R33, R12, PT ;  /* 0x0000000c2100720c */ /* 0x000fda0003f24070 */
[----:B------:R-:W-:Y:S01]  /*2670*/  @!P1 IMAD.IADD R12, R12, 0x1, -R33 ;  /* 0x000000010c0c9824 */ /* 0x000fe200078e0a21 */
[----:B------:R-:W-:-:S04]  /*2680*/  ISETP.GT.U32.AND P1, PT, R26, R5, PT ;  /* 0x000000051a00720c */ /* 0x000fc80003f24070 */
[----:B------:R-:W-:-:S09]  /*2690*/  MOV R4, R12 ;  /* 0x0000000c00047202 */ /* 0x000fd20000000f00 */
[----:B------:R-:W-:Y:S01]  /*26a0*/  @!P1 IMAD.IADD R5, R5, 0x1, -R26 ;  /* 0x0000000105059824 */ /* 0x000fe200078e0a1a */
[----:B------:R-:W-:-:S13]  /*26b0*/  ISETP.GE.AND P1, PT, R17, RZ, PT ;  /* 0x000000ff1100720c */ /* 0x000fda0003f26270 */
[----:B------:R-:W-:Y:S01]  /*26c0*/  @!P1 IMAD.MOV R4, RZ, RZ, -R4 ;  /* 0x000000ffff049224 */ /* 0x000fe200078e0a04 */
[----:B------:R-:W-:-:S13]  /*26d0*/  ISETP.GE.AND P1, PT, R18, RZ, PT ;  /* 0x000000ff1200720c */ /* 0x000fda0003f26270 */
[----:B------:R-:W-:Y:S01]  /*26e0*/  @!P1 IMAD.MOV R5, RZ, RZ, -R5 ;  /* 0x000000ffff059224 */ /* 0x000fe200078e0a05 */
[----:B------:R-:W-:-:S13]  /*26f0*/  ISETP.NE.AND P1, PT, RZ, UR10, PT ;  /* 0x0000000aff007c0c */ /* 0x000fda000bf25270 */
[----:B------:R-:W-:Y:S02]  /*2700*/  @!P1 LOP3.LUT R4, RZ, UR10, RZ, 0x33, !PT ;  /* 0x0000000aff049c12 */ /* 0x000fe4000f8e33ff */
[----:B------:R-:W-:-:S03]  /*2710*/  ISETP.NE.AND P1, PT, RZ, UR9, PT ;  /* 0x00000009ff007c0c */ /* 0x000fc6000bf25270 */
[----:B------:R-:W-:-:S10]  /*2720*/  IMAD.IADD R4, R17, 0x1, -R4 ;  /* 0x0000000111047824 */ /* 0x000fd400078e0a04 */
[----:B------:R-:W-:Y:S02]  /*2730*/  @!P1 LOP3.LUT R5, RZ, UR9, RZ, 0x33, !PT ;  /* 0x00000009ff059c12 */ /* 0x000fe4000f8e33ff */
[----:B------:R-:W-:-:S03]  /*2740*/  PLOP3.LUT P1, PT, PT, PT, UP3, 0x80, 0x0 ;  /* 0x000000000000781c */ /* 0x000fc60003f2f038 */
[----:B------:R-:W-:-:S04]  /*2750*/  IMAD.IADD R5, R18, 0x1, -R5 ;  /* 0x0000000112057824 */ /* 0x000fc800078e0a05 */
[CC--:B------:R-:W-:Y:S01]  /*2760*/  IMAD R30, R4.reuse, R5.reuse, RZ ;  /* 0x00000005041e7224 */ /* 0x0c0fe200078e02ff */
[----:B------:R-:W-:-:S04]  /*2770*/  SEL R17, R4, R5, !P1 ;  /* 0x0000000504117207 */ /* 0x000fc80004800000 */
[--C-:B------:R-:W-:Y:S01]  /*2780*/  SHF.R.S32.HI R5, RZ, 0x1f, R17.reuse ;  /* 0x0000001fff057819 */ /* 0x100fe20000011411 */
[----:B------:R-:W-:Y:S01]  /*2790*/  IMAD.MOV.U32 R4, RZ, RZ, R17 ;  /* 0x000000ffff047224 */ /* 0x000fe200078e0011 */
[----:B------:R-:W-:-:S07]  /*27a0*/  SHF.R.S32.HI R31, RZ, 0x1f, R30 ;  /* 0x0000001fff1f7819 */ /* 0x000fce000001141e */
.L_x_17:
[----:B------:R-:W-:Y:S05]  /*27b0*/  BSYNC B0 ;  /* 0x0000000000007941 */ /* 0x000fea0003800000 */
.L_x_16:
[----:B------:R-:W1:Y:S04]  /*27c0*/  SHFL.UP PT, R17, R30, 0x1, RZ ;  /* 0x042000001e117989 */ /* 0x000e6800000e00ff */
[----:B------:R-:W2:Y:S01]  /*27d0*/  SHFL.UP PT, R12, R31, 0x1, RZ ;  /* 0x042000001f0c7989 */ /* 0x000ea200000e00ff */
[----:B-1----:R-:W-:Y:S02]  /*27e0*/  SEL R17, R17, RZ, P2 ;  /* 0x000000ff11117207 */ /* 0x002fe40001000000 */
[----:B--2---:R-:W-:Y:S02]  /*27f0*/  SEL R12, R12, RZ, P2 ;  /* 0x000000ff0c0c7207 */ /* 0x004fe40001000000 */
[----:B------:R-:W-:-:S05]  /*2800*/  IADD3 R18, P1, R17, R30, RZ ;  /* 0x0000001e11127210 */ /* 0x000fca0007f3e0ff */
[----:B------:R-:W-:Y:S01]  /*2810*/  IMAD.X R27, R12, 0x1, R31, P1 ;  /* 0x000000010c1b7824 */ /* 0x000fe200008e061f */
        /* <DEDUP_REMOVED lines=16> */
[----:B------:R-:W-:-:S04]  /*2920*/  IADD3 R18, P1, R17, R26, RZ ;  /* 0x0000001a11127210 */ /* 0x000fc80007f3e0ff */
[----:B------:R-:W-:Y:S01]  /*2930*/  IADD3.X R27, R12, R29, RZ, P1, !PT ;  /* 0x0000001d0c1b7210 */ /* 0x000fe20000ffe4ff */
[----:B------:R-:W1:Y:S04]  /*2940*/  SHFL.UP PT, R17, R18, 0x10, RZ ;  /* 0x0600000012117989 */ /* 0x000e6800000e00ff */
[----:B------:R-:W2:Y:S01]  /*2950*/  SHFL.UP PT, R12, R27, 0x10, RZ ;  /* 0x060000001b0c7989 */ /* 0x000ea200000e00ff */
[----:B-1----:R-:W-:Y:S02]  /*2960*/  SEL R17, R17, RZ, P6 ;  /* 0x000000ff11117207 */ /* 0x002fe40003000000 */
[----:B--2---:R-:W-:Y:S02]  /*2970*/  SEL R12, R12, RZ, P6 ;  /* 0x000000ff0c0c7207 */ /* 0x004fe40003000000 */
[----:B------:R-:W-:-:S05]  /*2980*/  IADD3 R17, P1, R17, R18, RZ ;  /* 0x0000001211117210 */ /* 0x000fca0007f3e0ff */
[----:B------:R-:W-:Y:S01]  /*2990*/  IMAD.X R25, R12, 0x1, R27, P1 ;  /* 0x000000010c197824 */ /* 0x000fe200008e061b */
[----:B------:R-:W-:-:S05]  /*29a0*/  IADD3 R28, P1, R17, R6, RZ ;  /* 0x00000006111c7210 */ /* 0x000fca0007f3e0ff */
[----:B------:R-:W-:Y:S01]  /*29b0*/  IMAD.X R29, R25, 0x1, R2, P1 ;  /* 0x00000001191d7824 */ /* 0x000fe200008e0602 */
[----:B------:R-:W-:-:S04]  /*29c0*/  ISETP.GT.U32.AND P1, PT, R28, UR8, PT ;  /* 0x000000081c007c0c */ /* 0x000fc8000bf24070 */
[----:B------:R-:W-:-:S13]  /*29d0*/  ISETP.GT.U32.AND.EX P1, PT, R29, UR7, PT, P1 ;  /* 0x000000071d007c0c */ /* 0x000fda000bf24110 */
[----:B------:R-:W-:-:S04]  /*29e0*/  VOTE.ANY R12, PT, P1 ;  /* 0x00000000000c7806 */ /* 0x000fc800008e0100 */
[----:B------:R-:W-:-:S13]  /*29f0*/  ISETP.NE.AND P1, PT, R12, RZ, PT ;  /* 0x000000ff0c00720c */ /* 0x000fda0003f25270 */
[----:B------:R-:W-:Y:S05]  /*2a00*/  @!P1 BRA `(.L_x_20) ;  /* 0xfffffff400b49947 */ /* 0x000fea000383ffff */
.L_x_15:
[----:B------:R-:W1:Y:S08]  /*2a10*/  BREV R12, R12 ;  /* 0x0000000c000c7301 */ /* 0x000e700000000000 */
[----:B-1----:R-:W1:Y:S02]  /*2a20*/  FLO.U32.SH R7, R12 ;  /* 0x0000000c00077300 */ /* 0x002e6400000e0400 */
[----:B-1----:R-:W1:Y:S02]  /*2a30*/  SHFL.IDX PT, R3, R3, R7, 0x1f ;  /* 0x00001f0703037589 */ /* 0x002e6400000e0000 */
[----:B-1----:R-:W-:-:S13]  /*2a40*/  R2UR UR4, R3 ;  /* 0x00000000030472ca */ /* 0x002fda00000e0000 */
[----:B------:R-:W-:-:S05]  /*2a50*/  VIADD R29, R9, UR4 ;  /* 0x00000004091d7c36 */ /* 0x000fca0008000000 */
[----:B------:R-:W-:-:S13]  /*2a60*/  ISETP.GE.AND P1, PT, R29, R0, PT ;  /* 0x000000001d00720c */ /* 0x000fda0003f26270 */
[----:B------:R-:W1:Y:S02]  /*2a70*/  @!P1 LDC.64 R26, c[0x0][0x918] ;  /* 0x00024600ff1a9b82 */ /* 0x000e640000000a00 */
[----:B-1----:R-:W-:-:S05]  /*2a80*/  @!P1 IMAD.WIDE R26, R29, 0xc, R26 ;  /* 0x0000000c1d1a9825 */ /* 0x002fca00078e021a */
[----:B-----5:R1:W5:Y:S04]  /*2a90*/  @!P1 LDG.E R8, desc[UR38][R26.64] ;  /* 0x000000261a089981 */ /* 0x020368000c1e1900 */
[----:B------:R1:W5:Y:S01]  /*2aa0*/  @!P1 LDG.E R10, desc[UR38][R26.64+0x4] ;  /* 0x000004261a0a9981 */ /* 0x000362000c1e1900 */
[----:B------:R-:W-:-:S03]  /*2ab0*/  IADD3 R18, P1, P2, R17, R6, -R30 ;  /* 0x0000000611127210 */ /* 0x000fc60007a3e81e */
[----:B------:R-:W-:Y:S01]  /*2ac0*/  SHFL.IDX PT, R6, R30, R7, 0x1f ;  /* 0x00001f071e067589 */ /* 0x000fe200000e0000 */
[----:B------:R-:W-:-:S03]  /*2ad0*/  IADD3.X R28, R25, R2, ~R31, P1, P2 ;  /* 0x00000002191c7210 */ /* 0x000fc60000fe4c1f */
[----:B------:R-:W2:Y:S04]  /*2ae0*/  SHFL.IDX PT, R18, R18, R7, 0x1f ;  /* 0x00001f0712127589 */ /* 0x000ea800000e0000 */
[----:B------:R-:W3:Y:S04]  /*2af0*/  SHFL.IDX PT, R28, R28, R7, 0x1f ;  /* 0x00001f071c1c7589 */ /* 0x000ee800000e0000 */
[----:B------:R-:W4:Y:S04]  /*2b00*/  SHFL.IDX PT, R2, R31, R7, 0x1f ;  /* 0x00001f071f027589 */ /* 0x000f2800000e0000 */
[----:B------:R-:W1:Y:S04]  /*2b10*/  SHFL.IDX PT, R5, R5, R7, 0x1f ;  /* 0x00001f0705057589 */ /* 0x000e6800000e0000 */
[----:B------:R4:W1:Y:S01]  /*2b20*/  SHFL.IDX PT, R4, R4, R7, 0x1f ;  /* 0x00001f0704047589 */ /* 0x00086200000e0000 */
[----:B--2---:R-:W-:-:S02]  /*2b30*/  R2UR UR5, R18 ;  /* 0x00000000120572ca */ /* 0x004fc400000e0000 */
[----:B---3--:R-:W-:Y:S01]  /*2b40*/  R2UR UR6, R28 ;  /* 0x000000001c0672ca */ /* 0x008fe200000e0000 */
[----:B----4-:R-:W-:-:S14]  /*2b50*/  IMAD.MOV.U32 R7, RZ, RZ, R2 ;  /* 0x000000ffff077224 */ /* 0x010fdc00078e0002 */
.L_x_10:
[----:B------:R-:W-:Y:S01]  /*2b60*/  ISETP.LE.AND P1, PT, R0, UR4, PT ;  /* 0x0000000400007c0c */ /* 0x000fe2000bf23270 */
[----:B------:R-:W-:Y:S02]  /*2b70*/  IMAD.MOV.U32 R17, RZ, RZ, -0x1 ;  /* 0xffffffffff117424 */ /* 0x000fe400078e00ff */
[----:B------:R-:W-:-:S10]  /*2b80*/  IMAD.MOV.U32 R18, RZ, RZ, -0x1 ;  /* 0xffffffffff127424 */ /* 0x000fd400078e00ff */
[----:B------:R-:W-:Y:S05]  /*2b90*/  @P1 BRA `(.L_x_9) ;  /* 0x0000000400041947 */ /* 0x000fea0003800000 */
[----:B------:R-:W-:Y:S01]  /*2ba0*/  UIADD3 UR14, UP2, -UR5, UR8, URZ ;  /* 0x00000008050e7290 */ /* 0x000fe2000ff5e13f */
[----:B------:R-:W2:Y:S01]  /*2bb0*/  S2UR UR17, SR_CTAID.Y ;  /* 0x00000000001179c3 */ /* 0x000ea20000002600 */
[----:B------:R-:W-:Y:S01]  /*2bc0*/  ULDC UR16, c[0x0][0x8c0] ;  /* 0x0002300000107ab9 */ /* 0x000fe20000000800 */
[----:B------:R-:W-:Y:S01]  /*2bd0*/  ULDC UR20, c[0x0][0x8b0] ;  /* 0x00022c0000147ab9 */ /* 0x000fe20000000800 */
[----:B------:R-:W-:Y:S01]  /*2be0*/  UIADD3.X UR11, ~UR6, UR7, URZ, UP2, !UPT ;  /* 0x00000007060b7290 */ /* 0x000fe200097fe53f */
[--C-:B-1----:R-:W-:Y:S01]  /*2bf0*/  SHF.R.U32.HI R27, RZ, UR20, R5.reuse ;  /* 0x00000014ff1b7c19 */ /* 0x102fe20008011605 */
[----:B------:R-:W-:Y:S01]  /*2c00*/  ULDC UR19, c[0x0][0x904] ;  /* 0x0002410000137ab9 */ /* 0x000fe20000000800 */
[----:B------:R-:W-:Y:S01]  /*2c10*/  ULDC UR12, c[0x0][0x8a8] ;  /* 0x00022a00000c7ab9 */ /* 0x000fe20000000800 */
[----:B------:R-:W-:Y:S01]  /*2c20*/  USHF.R.U32.HI UR15, URZ, UR16, UR11 ;  /* 0x000000103f0f7299 */ /* 0x000fe2000801160b */
[----:B------:R-:W-:Y:S01]  /*2c30*/  SHF.R.U64 R26, R4, UR20, R5 ;  /* 0x00000014041a7c19 */ /* 0x000fe20008001205 */
[----:B------:R-:W-:-:S02]  /*2c40*/  USHF.R.U64 UR14, UR14, UR16, UR11 ;  /* 0x000000100e0e7299 */ /* 0x000fc4000800120b */
[----:B------:R-:W-:Y:S02]  /*2c50*/  USHF.R.U32.HI UR13, URZ, UR20, UR15 ;  /* 0x000000143f0d7299 */ /* 0x000fe4000801160f */
[----:B------:R-:W-:Y:S02]  /*2c60*/  UIADD3 UR12, UR12, -0x1, URZ ;  /* 0xffffffff0c0c7890 */ /* 0x000fe4000fffe03f */
[----:B------:R-:W-:Y:S02]  /*2c70*/  USHF.R.U32.HI UR21, URZ, UR19, UR13 ;  /* 0x000000133f157299 */ /* 0x000fe4000801160d */
[----:B------:R-:W-:Y:S02]  /*2c80*/  USHF.R.U64 UR15, UR14, UR20, UR15 ;  /* 0x000000140e0f7299 */ /* 0x000fe4000800120f */
[----:B------:R-:W-:Y:S02]  /*2c90*/  ULOP3.LUT UR14, UR14, UR12, URZ, 0xc0, !UPT ;  /* 0x0000000c0e0e7292 */ /* 0x000fe4000f8ec03f */
[----:B------:R-:W-:Y:S01]  /*2ca0*/  LOP3.LUT R0, R27, UR21, RZ, 0xfc, !PT ;  /* 0x000000151b007c12 */ /* 0x000fe2000f8efcff */
[----:B------:R-:W-:-:S02]  /*2cb0*/  USHF.R.U64 UR13, UR15, UR19, UR13 ;  /* 0x000000130f0d7299 */ /* 0x000fc4000800120d */
[----:B--2---:R-:W-:Y:S01]  /*2cc0*/  USEL UR11, UR51, UR17, !UP3 ;  /* 0x00000011330b7287 */ /* 0x004fe2000d800000 */
[----:B------:R-:W-:-:S13]  /*2cd0*/  ISETP.NE.U32.AND P1, PT, R0, RZ, PT ;  /* 0x000000ff0000720c */ /* 0x000fda0003f25070 */
[----:B------:R-:W-:Y:S05]  /*2ce0*/  @!P1 BRA `(.L_x_21) ;  /* 0x0000000000149947 */ /* 0x000fea0003800000 */
[----:B------:R-:W-:-:S07]  /*2cf0*/  MOV R12, 0x2d10 ;  /* 0x00002d10000c7802 */ /* 0x000fce0000000f00 */
[----:B-----5:R-:W-:Y:S05]  /*2d00*/  CALL.REL.NOINC `($__internal_0_$__cuda_sm20_div_u64) ;  /* 0x000000d0007c7944 */ /* 0x020fea0003c00000 */
[----:B------:R-:W-:-:S04]  /*2d10*/  IMAD.MOV R12, RZ, RZ, -R0 ;  /* 0x000000ffff0c7224 */ /* 0x000fc800078e0a00 */
[----:B------:R-:W-:Y:S01]  /*2d20*/  IMAD R12, R26, R12, UR13 ;  /* 0x0000000d1a0c7e24 */ /* 0x000fe2000f8e020c */
[----:B------:R-:W-:Y:S06]  /*2d30*/  BRA `(.L_x_22) ;  /* 0x0000000000507947 */ /* 0x000fec0003800000 */
.L_x_21:
[----:B------:R-:W1:Y:S01]  /*2d40*/  I2F.U32.RP R0, R26 ;  /* 0x0000001a00007306 */ /* 0x000e620000209000 */
[----:B------:R-:W-:-:S07]  /*2d50*/  ISETP.NE.U32.AND P3, PT, R26, RZ, PT ;  /* 0x000000ff1a00720c */ /* 0x000fce0003f65070 */
[----:B-1----:R-:W1:Y:S02]  /*2d60*/  MUFU.RCP R0, R0 ;  /* 0x0000000000007308 */ /* 0x002e640000001000 */
[----:B-1----:R-:W-:-:S06]  /*2d70*/  VIADD R2, R0, 0xffffffe ;  /* 0x0ffffffe00027836 */ /* 0x002fcc0000000000 */
[----:B------:R1:W2:Y:S02]  /*2d80*/  F2I.FTZ.U32.TRUNC.NTZ R3, R2 ;  /* 0x0000000200037305 */ /* 0x0002a4000021f000 */
[----:B-1----:R-:W-:Y:S01]  /*2d90*/  IMAD.MOV.U32 R2, RZ, RZ, RZ ;  /* 0x000000ffff027224 */ /* 0x002fe200078e00ff */
[----:B--2---:R-:W-:-:S05]  /*2da0*/  IADD3 R17, RZ, -R3, RZ ;  /* 0x80000003ff117210 */ /* 0x004fca0007ffe0ff */
[----:B------:R-:W-:-:S04]  /*2db0*/  IMAD R17, R17, R26, RZ ;  /* 0x0000001a11117224 */ /* 0x000fc800078e02ff */
[----:B------:R-:W-:-:S06]  /*2dc0*/  IMAD.HI.U32 R3, R3, R17, R2 ;  /* 0x0000001103037227 */ /* 0x000fcc00078e0002 */
[----:B------:R-:W-:-:S04]  /*2dd0*/  IMAD.HI.U32 R0, R3, UR13, RZ ;  /* 0x0000000d03007c27 */ /* 0x000fc8000f8e00ff */
[----:B------:R-:W-:-:S04]  /*2de0*/  IMAD.MOV R3, RZ, RZ, -R0 ;  /* 0x000000ffff037224 */ /* 0x000fc800078e0a00 */
[----:B------:R-:W-:-:S05]  /*2df0*/  IMAD R3, R26, R3, UR13 ;  /* 0x0000000d1a037e24 */ /* 0x000fca000f8e0203 */
[----:B------:R-:W-:-:S13]  /*2e00*/  ISETP.GE.U32.AND P1, PT, R3, R26, PT ;  /* 0x0000001a0300720c */ /* 0x000fda0003f26070 */
[----:B------:R-:W-:Y:S02]  /*2e10*/  @P1 IMAD.IADD R3, R3, 0x1, -R26 ;  /* 0x0000000103031824 */ /* 0x000fe400078e0a1a */
[----:B------:R-:W-:-:S03]  /*2e20*/  @P1 VIADD R0, R0, 0x1 ;  /* 0x0000000100001836 */ /* 0x000fc60000000000 */
[----:B------:R-:W-:-:S13]  /*2e30*/  ISETP.GE.U32.AND P2, PT, R3, R26, PT ;  /* 0x0000001a0300720c */ /* 0x000fda0003f46070 */
[----:B------:R-:W-:Y:S01]  /*2e40*/  @P2 VIADD R0, R0, 0x1 ;  /* 0x0000000100002836 */ /* 0x000fe20000000000 */
[----:B------:R-:W-:-:S05]  /*2e50*/  @!P3 LOP3.LUT R0, RZ, R26, RZ, 0x33, !PT ;  /* 0x0000001aff00b212 */ /* 0x000fca00078e33ff */
[----:B------:R-:W-:-:S04]  /*2e60*/  IMAD.MOV R12, RZ, RZ, -R0 ;  /* 0x000000ffff0c7224 */ /* 0x000fc800078e0a00 */
[----:B------:R-:W-:-:S07]  /*2e70*/  IMAD R12, R26, R12, UR13 ;  /* 0x0000000d1a0c7e24 */ /* 0x000fce000f8e020c */
.L_x_22:
[----:B------:R-:W1:Y:S01]  /*2e80*/  LDC R25, c[0x0][0x8a8] ;  /* 0x00022a00ff197b82 */ /* 0x000e620000000800 */
[----:B------:R-:W-:Y:S01]  /*2e90*/  ULDC UR13, c[0x0][0x904] ;  /* 0x00024100000d7ab9 */ /* 0x000fe20000000800 */
[----:B------:R-:W-:Y:S01]  /*2ea0*/  UMOV UR12, 0xffffffff ;  /* 0xffffffff000c7882 */ /* 0x000fe20000000000 */
[----:B------:R-:W-:Y:S01]  /*2eb0*/  PLOP3.LUT P1, PT, PT, PT, UP3, 0x80, 0x0 ;  /* 0x000000000000781c */ /* 0x000fe20003f2f038 */
[----:B------:R-:W-:-:S04]  /*2ec0*/  USHF.L.U32 UR12, UR12, UR13, URZ ;  /* 0x0000000d0c0c7299 */ /* 0x000fc8000800063f */
[----:B------:R-:W2:Y:S02]  /*2ed0*/  LDC R17, c[0x0][0x8b8] ;  /* 0x00022e00ff117b82 */ /* 0x000ea40000000800 */
[----:B------:R-:W-:Y:S01]  /*2ee0*/  LOP3.LUT R2, RZ, UR12, RZ, 0x33, !PT ;  /* 0x0000000cff027c12 */ /* 0x000fe2000f8e33ff */
[----:B------:R-:W-:Y:S02]  /*2ef0*/  UMOV UR12, 0x1 ;  /* 0x00000001000c7882 */ /* 0x000fe40000000000 */
[----:B------:R-:W-:Y:S01]  /*2f00*/  USHF.L.U32 UR12, UR12, UR13, URZ ;  /* 0x0000000d0c0c7299 */ /* 0x000fe2000800063f */
[----:B------:R-:W-:Y:S02]  /*2f10*/  LOP3.LUT R3, R2, UR15, RZ, 0xc0, !PT ;  /* 0x0000000f02037c12 */ /* 0x000fe4000f8ec0ff */
[----:B------:R-:W-:Y:S01]  /*2f20*/  @P1 IMAD.U32 R18, RZ, RZ, UR4 ;  /* 0x00000004ff121e24 */ /* 0x000fe2000f8e00ff */
[----:B------:R-:W-:Y:S02]  /*2f30*/  @!P1 MOV R18, UR4 ;  /* 0x0000000400129c02 */ /* 0x000fe40008000f00 */
[----:B------:R-:W-:-:S02]  /*2f40*/  IMAD R0, R0, UR12, R3 ;  /* 0x0000000c00007c24 */ /* 0x000fc4000f8e0203 */
[----:B-1----:R-:W-:-:S04]  /*2f50*/  IMAD R12, R12, R25, UR14 ;  /* 0x0000000e0c0c7e24 */ /* 0x002fc8000f8e0219 */
[----:B------:R-:W-:Y:S02]  /*2f60*/  @P1 IMAD.MOV.U32 R16, RZ, RZ, R12 ;  /* 0x000000ffff101224 */ /* 0x000fe400078e000c */
[----:B--2---:R-:W-:Y:S01]  /*2f70*/  IMAD R17, R0, R17, UR11 ;  /* 0x0000000b00117e24 */ /* 0x004fe2000f8e0211 */
[----:B------:R-:W-:-:S03]  /*2f80*/  UMOV UR11, 0x1 ;  /* 0x00000001000b7882 */ /* 0x000fc60000000000 */
[----:B------:R-:W-:Y:S02]  /*2f90*/  @!P1 IMAD.MOV.U32 R16, RZ, RZ, R17 ;  /* 0x000000ffff109224 */ /* 0x000fe400078e0011 */
[----:B------:R-:W-:-:S07]  /*2fa0*/  @!P1 IMAD.MOV.U32 R17, RZ, RZ, R12 ;  /* 0x000000ffff119224 */ /* 0x000fce00078e000c */
.L_x_9:
[----:B------:R-:W-:-:S13]  /*2fb0*/  ISETP.NE.AND P1, PT, RZ, UR11, PT ;  /* 0x0000000bff007c0c */ /* 0x000fda000bf25270 */
[----:B------:R-:W-:Y:S05]  /*2fc0*/  @!P1 EXIT ;  /* 0x000000000000994d */ /* 0x000fea0003800000 */
[----:B------:R-:W2:Y:S02]  /*2fd0*/  LDC.64 R28, c[0x0][0x290] ;  /* 0x0000a400ff1c7b82 */ /* 0x000ea40000000a00 */
[----:B--2---:R-:W-:-:S06]  /*2fe0*/  IMAD.WIDE R36, R18, 0xc, R28 ;  /* 0x0000000c12247825 */ /* 0x004fcc00078e021c */
[----:B------:R2:W5:Y:S01]  /*2ff0*/  LDG.E R36, desc[UR38][R36.64+0x8] ;  /* 0x0000082624247981 */ /* 0x000562000c1e1900 */
[----:B------:R-:W-:Y:S01]  /*3000*/  UISETP.NE.AND UP2, UPT, UR26, 0x2, UPT ;  /* 0x000000021a00788c */ /* 0x000fe2000bf45270 */
[----:B------:R-:W3:Y:S01]  /*3010*/  S2UR UR58, SR_CgaCtaId ;  /* 0x00000000003a79c3 */ /* 0x000ee20000008800 */
[----:B------:R-:W-:Y:S01]  /*3020*/  UMOV UR40, URZ ;  /* 0x0000003f00287c82 */ /* 0x000fe20008000000 */
[----:B------:R-:W-:Y:S01]  /*3030*/  UMOV UR41, URZ ;  /* 0x0000003f00297c82 */ /* 0x000fe20008000000 */
[--C-:B-1----:R-:W-:Y:S01]  /*3040*/  SHF.R.S32.HI R27, RZ, 0x1f, R18.reuse ;  /* 0x0000001fff1b7819 */ /* 0x102fe20000011412 */
[----:B------:R-:W-:Y:S01]  /*3050*/  IMAD.MOV.U32 R2, RZ, RZ, RZ ;  /* 0x000000ffff027224 */ /* 0x000fe200078e00ff */
[----:B------:R-:W-:Y:S01]  /*3060*/  PLOP3.LUT P1, PT, PT, PT, UP2, 0x80, 0x0 ;  /* 0x000000000000781c */ /* 0x000fe20003f2f028 */
[----:B------:R-:W-:-:S12]  /*3070*/  IMAD.MOV.U32 R26, RZ, RZ, R18 ;  /* 0x000000ffff1a7224 */ /* 0x000fd800078e0012 */
[----:B--2---:R-:W-:Y:S05]  /*3080*/  @P1 BRA `(.L_x_23) ;  /* 0x0000000000ac1947 */ /* 0x004fea0003800000 */
[----:B-----5:R-:W-:Y:S01]  /*3090*/  R2UR UR11, R36 ;  /* 0x00000000240b72ca */ /* 0x020fe200000e0000 */
[----:B------:R-:W-:-:S04]  /*30a0*/  ULOP3.LUT UR13, UR59, 0x1, URZ, 0xfc, !UPT ;  /* 0x000000013b0d7892 */ /* 0x000fc8000f8efc3f */
[----:B------:R-:W-:-:S06]  /*30b0*/  UISETP.NE.AND UP2, UPT, UR13, 0x3, UPT ;  /* 0x000000030d00788c */ /* 0x000fcc000bf45270 */
[----:B------:R-:W-:Y:S02]  /*30c0*/  PLOP3.LUT P2, PT, PT, PT, UP2, 0x80, 0x0 ;  /* 0x000000000000781c */ /* 0x000fe40003f4f028 */
[----:B------:R-:W-:-:S04]  /*30d0*/  UIADD3 UR11, UR11, 0x7f, URZ ;  /* 0x0000007f0b0b7890 */ /* 0x000fc8000fffe03f */
[----:B------:R-:W-:-:S04]  /*30e0*/  USHF.R.S32.HI UR12, URZ, 0x1f, UR11 ;  /* 0x0000001f3f0c7899 */ /* 0x000fc8000801140b */
[----:B------:R-:W-:-:S04]  /*30f0*/  ULEA.HI UR12, UR12, UR11, URZ, 0x7 ;  /* 0x0000000b0c0c7291 */ /* 0x000fc8000f8f383f */
[----:B------:R-:W-:Y:S01]  /*3100*/  USHF.R.S32.HI UR40, URZ, 0x7, UR12 ;  /* 0x000000073f287899 */ /* 0x000fe2000801140c */
[----:B------:R-:W-:Y:S11]  /*3110*/  @!P2 BRA `(.L_x_24) ;  /* 0x000000000004a947 */ /* 0x000ff60003800000 */
[----:B---3--:R-:W-:Y:S01]  /*3120*/  BPT.TRAP 0x1 ;  /* 0x000000040000795c */ /* 0x008fe20000300000 */
.L_x_24:
[----:B------:R-:W-:Y:S01]  /*3130*/  UMOV UR11, 0x400 ;  /* 0x00000400000b7882 */ /* 0x000fe20000000000 */
[----:B------:R-:W-:Y:S01]  /*3140*/  SHF.L.U32 R0, RZ, 0x1f, RZ ;  /* 0x0000001fff007819 */ /* 0x000fe200000006ff */
[----:B---3--:R-:W-:-:S09]  /*3150*/  ULEA UR11, UR58, UR11, 0x18 ;  /* 0x0000000b3a0b7291 */ /* 0x008fd2000f8ec03f */
[----:B------:R-:W1:Y:S02]  /*3160*/  SYNCS.PHASECHK.TRANS64.TRYWAIT P1, [UR11+0x34400], R0 ;  /* 0x03440000ff0075a7 */ /* 0x000e64000802014b */
[----:B-1----:R-:W-:Y:S05]  /*3170*/  @!P1 BRA `(.L_x_25) ;  /* 0x000000bc00209947 */ /* 0x002fea0003800000 */
.L_x_272:
[----:B------:R-:W2:Y:S01]  /*3180*/  LDS.128 R32, [UR11+0x34520] ;  /* 0x0345200bff207984 */ /* 0x000ea20008000c00 */
[----:B------:R-:W-:Y:S01]  /*3190*/  @!PT LDS RZ, [RZ] ;  /* 0x00000000fffff984 */ /* 0x000fe20000000800 */
[----:B------:R-:W-:Y:S01]  /*31a0*/  @!PT LDS RZ, [RZ] ;  /* 0x00000000fffff984 */ /* 0x000fe20000000800 */
[----:B------:R-:W-:Y:S01]  /*31b0*/  @!PT LDS RZ, [RZ] ;  /* 0x00000000fffff984 */ /* 0x000fe20000000800 */
[----:B------:R-:W-:Y:S01]  /*31c0*/  @!PT LDS RZ, [RZ] ;  /* 0x00000000fffff984 */ /* 0x000fe20000000800 */
[----:B------:R3:W-:Y:S06]  /*31d0*/  MEMBAR.ALL.CTA ;  /* 0x0000000000007992 */ /* 0x0007ec0000008000 */
[----:B---3--:R-:W3:Y:S01]  /*31e0*/  FENCE.VIEW.ASYNC.S ;  /* 0x00000000000073c6 */ /* 0x008ee20000000000 */
[----:B--2---:R-:W-:Y:S02]  /*31f0*/  IMAD.MOV.U32 R18, RZ, RZ, R34 ;  /* 0x000000ffff127224 */ /* 0x004fe400078e0022 */
[----:B------:R-:W-:-:S02]  /*3200*/  IMAD.MOV.U32 R17, RZ, RZ, R33 ;  /* 0x000000ffff117224 */ /* 0x000fc400078e0021 */
[----:B------:R-:W-:Y:S01]  /*3210*/  IMAD.MOV.U32 R16, RZ, RZ, R32 ;  /* 0x000000ffff107224 */ /* 0x000fe200078e0020 */
[----:B---3--:R-:W-:Y:S06]  /*3220*/  @!P2 BRA `(.L_x_26) ;  /* 0x000000000004a947 */ /* 0x008fec0003800000 */
[----:B------:R-:W-:Y:S01]  /*3230*/  BPT.TRAP 0x1 ;  /* 0x000000040000795c */ /* 0x000fe20000300000 */
.L_x_26:
[----:B------:R-:W-:Y:S01]  /*3240*/  UIADD3 UR11, UR11, 0x34440, URZ ;  /* 0x000344400b0b7890 */ /* 0x000fe2000fffe03f */
[----:B------:R-:W-:-:S03]  /*3250*/  ISETP.NE.AND P1, PT, R35, RZ, PT ;  /* 0x000000ff2300720c */ /* 0x000fc60003f25270 */
[----:B------:R-:W-:-:S09]  /*3260*/  UPRMT UR11, UR58, 0x654, UR11 ;  /* 0x000006543a0b7896 */ /* 0x000fd2000800000b */
[----:B------:R-:W-:Y:S01]  /*3270*/  SYNCS.ARRIVE.TRANS64.RED.A1T0 RZ, [UR11], RZ ;  /* 0x000000ffffff79a7 */ /* 0x000fe2000810040b */
[----:B------:R-:W-:Y:S05]  /*3280*/  @!P1 EXIT ;  /* 0x000000000000994d */ /* 0x000fea0003800000 */
[----:B------:R-:W-:-:S06]  /*3290*/  IMAD.WIDE R36, R18, 0xc, R28 ;  /* 0x0000000c12247825 */ /* 0x000fcc00078e021c */
[----:B------:R2:W5:Y:S01]  /*32a0*/  LDG.E R36, desc[UR38][R36.64+0x8] ;  /* 0x0000082624247981 */ /* 0x000562000c1e1900 */
[----:B------:R-:W-:Y:S01]  /*32b0*/  UISETP.GE.U32.AND UP2, UPT, UR40, 0x3, UPT ;  /* 0x000000032800788c */ /* 0x000fe2000bf46070 */
[----:B------:R-:W-:Y:S01]  /*32c0*/  SHF.R.S32.HI R27, RZ, 0x1f, R18 ;  /* 0x0000001fff1b7819 */ /* 0x000fe20000011412 */
[----:B------:R-:W-:Y:S01]  /*32d0*/  UIMAD.WIDE.U32 UR12, UR40, -0x55555555, URZ ;  /* 0xaaaaaaab280c78a5 */ /* 0x000fe2000f8e003f */
[----:B------:R-:W-:Y:S01]  /*32e0*/  IMAD.MOV.U32 R2, RZ, RZ, 0x1 ;  /* 0x00000001ff027424 */ /* 0x000fe200078e00ff */
[----:B------:R-:W-:Y:S01]  /*32f0*/  MOV R26, R18 ;  /* 0x00000012001a7202 */ /* 0x000fe20000000f00 */
[----:B------:R-:W-:Y:S01]  /*3300*/  UMOV UR41, URZ ;  /* 0x0000003f00297c82 */ /* 0x000fe20008000000 */
[----:B------:R-:W-:-:S04]  /*3310*/  USHF.R.U32.HI UR12, URZ, 0x1, UR13 ;  /* 0x000000013f0c7899 */ /* 0x000fc8000801160d */
[----:B------:R-:W-:Y:S02]  /*3320*/  UIMAD UR40, UR12, -0x3, UR40 ;  /* 0xfffffffd0c2878a4 */ /* 0x000fe4000f8e0228 */
[----:B--2---:R-:W-:-:S12]  /*3330*/  @UP2 ULOP3.LUT UR41, UR12, 0x1, URZ, 0xc0, !UPT ;  /* 0x000000010c292892 */ /* 0x004fd8000f8ec03f */
.L_x_23:
[----:B------:R-:W-:-:S04]  /*3340*/  IMAD.WIDE.U32 R28, R26, 0xc, R28 ;  /* 0x0000000c1a1c7825 */ /* 0x000fc800078e001c */
[----:B------:R-:W-:Y:S02]  /*3350*/  IMAD R27, R27, 0xc, RZ ;  /* 0x0000000c1b1b7824 */ /* 0x000fe400078e02ff */
[----:B------:R-:W-:Y:S02]  /*3360*/  IMAD.MOV.U32 R26, RZ, RZ, R28 ;  /* 0x000000ffff1a7224 */ /* 0x000fe400078e001c */
[----:B------:R-:W-:-:S05]  /*3370*/  IMAD.IADD R27, R29, 0x1, R27 ;  /* 0x000000011d1b7824 */ /* 0x000fca00078e021b */
[----:B-1----:R1:W5:Y:S04]  /*3380*/  LDG.E R3, desc[UR38][R26.64+0x4] ;  /* 0x000004261a037981 */ /* 0x002368000c1e1900 */
[----:B------:R1:W5:Y:S01]  /*3390*/  LDG.E R0, desc[UR38][R26.64] ;  /* 0x000000261a007981 */ /* 0x000362000c1e1900 */
[----:B------:R-:W-:-:S13]  /*33a0*/  PLOP3.LUT P1, PT, PT, PT, UP1, 0x80, 0x0 ;  /* 0x000000000000781c */ /* 0x000fda0003f2f018 */
[----:B-1----:R-:W-:Y:S05]  /*33b0*/  @!P1 BRA `(.L_x_27) ;  /* 0x0000005c00ac9947 */ /* 0x002fea0003800000 */
[----:B------:R-:W-:-:S06]  /*33c0*/  UISETP.GT.U32.AND UP0, UPT, UR18, 0x1, UPT ;  /* 0x000000011200788c */ /* 0x000fcc000bf04070 */
[----:B------:R-:W-:-:S13]  /*33d0*/  PLOP3.LUT P0, PT, PT, PT, UP0, 0x80, 0x0 ;  /* 0x000000000000781c */ /* 0x000fda0003f0f008 */
[----:B---3--:R-:W-:Y:S05]  /*33e0*/  @P0 EXIT ;  /* 0x000000000000094d */ /* 0x008fea0003800000 */
.L_x_28:
[----:B------:R-:W-:-:S08]  /*33f0*/  NOP ;  /* 0x0000000000007918 */ /* 0x000fd00000000000 */
[----:B------:R-:W1:Y:S02]  /*3400*/  USETMAXREG.TRY_ALLOC.CTAPOOL UP0, 0xe8 ;  /* 0x000000e8000079c8 */ /* 0x000e640008000600 */
[----:B-1----:R-:W-:-:S13]  /*3410*/  PLOP3.LUT P0, PT, PT, PT, UP0, 0x80, 0x0 ;  /* 0x000000000000781c */ /* 0x002fda0003f0f008 */
[----:B------:R-:W-:Y:S05]  /*3420*/  @!P0 BRA `(.L_x_28) ;  /* 0xfffffffc00f08947 */ /* 0x000fea000383ffff */
[----:B------:R-:W1:Y:S01]  /*3430*/  SHFL.IDX PT, R24, R24, RZ, 0x1f ;  /* 0x00001fff18187589 */ /* 0x000e6200000e0000 */
[----:B------:R-:W2:Y:S01]  /*3440*/  S2UR UR4, SR_CTAID.Y ;  /* 0x00000000000479c3 */ /* 0x000ea20000002600 */
[----:B------:R-:W-:Y:S01]  /*3450*/  UMOV UR36, URZ ;  /* 0x0000003f00247c82 */ /* 0x000fe20008000000 */
[----:B------:R-:W-:Y:S01]  /*3460*/  UMOV UR37, URZ ;  /* 0x0000003f00257c82 */ /* 0x000fe20008000000 */
[----:B-1----:R-:W-:Y:S01]  /*3470*/  LOP3.LUT P0, RZ, R24, 0x3, RZ, 0xc0, !PT ;  /* 0x0000000318ff7812 */ /* 0x002fe2000780c0ff */
[----:B--2---:R-:W-:-:S12]  /*3480*/  UIMAD UR4, UR4, UR60, UR51 ;  /* 0x0000003c040472a4 */ /* 0x004fd8000f8e0233 */
[----:B------:R-:W-:Y:S05]  /*3490*/  @P0 BRA `(.L_x_29) ;  /* 0x0000000000a40947 */ /* 0x000fea0003800000 */
[----:B------:R-:W-:Y:S01]  /*34a0*/  ELECT P0, URZ, PT ;  /* 0x00000000003f782f */ /* 0x000fe20003800000 */
[----:B------:R-:W-:-:S12]  /*34b0*/  BSSY B0, `(.L_x_30) ;  /* 0x0000020000007945 */ /* 0x000fd80003800000 */
[----:B------:R-:W-:Y:S05]  /*34c0*/  @!P0 BRA `(.L_x_31) ;  /* 0x0000000000788947 */ /* 0x000fea0003800000 */
[----:B------:R-:W1:Y:S01]  /*34d0*/  S2UR UR6, SR_CgaCtaId ;  /* 0x00000000000679c3 */ /* 0x000e620000008800 */
[----:B------:R-:W-:Y:S01]  /*34e0*/  UISETP.NE.AND UP0, UPT, UR26, 0x1, UPT ;  /* 0x000000011a00788c */ /* 0x000fe2000bf05270 */
[----:B------:R-:W-:-:S06]  /*34f0*/  UMOV UR5, 0x400 ;  /* 0x0000040000057882 */ /* 0x000fcc0000000000 */
[----:B------:R-:W2:Y:S08]  /*3500*/  LDC.64 R4, c[0x0][0x700] ;  /* 0x0001c000ff047b82 */ /* 0x000eb00000000a00 */
[----:B------:R-:W2:Y:S08]  /*3510*/  LDC.64 R6, c[0x0][0x708] ;  /* 0x0001c200ff067b82 */ /* 0x000eb00000000a00 */
[----:B-----5:R-:W3:Y:S01]  /*3520*/  LDC.64 R8, c[0x0][0x710] ;  /* 0x0001c400ff087b82 */ /* 0x020ee20000000a00 */
[----:B-1----:R-:W-:-:S04]  /*3530*/  ULEA UR5, UR6, UR5, 0x18 ;  /* 0x0000000506057291 */ /* 0x002fc8000f8ec03f */
[----:B------:R-:W-:Y:S02]  /*3540*/  UIADD3 UR6, UR5, 0x80, URZ ;  /* 0x0000008005067890 */ /* 0x000fe4000fffe03f */
[----:B------:R-:W-:Y:S01]  /*3550*/  @!UP0 UIADD3 UR6, UR5, URZ, URZ ;  /* 0x0000003f05068290 */ /* 0x000fe2000fffe03f */
[----:B------:R-:W3:Y:S08]  /*3560*/  LDC.64 R10, c[0x0][0x718] ;  /* 0x0001c600ff0a7b82 */ /* 0x000ef00000000a00 */
[----:B------:R-:W1:Y:S01]  /*3570*/  LDC.64 R24, c[0x0][0x720] ;  /* 0x0001c800ff187b82 */ /* 0x000e620000000a00 */
[----:B--2---:R2:W-:Y:S07]  /*3580*/  STS.128 [UR6+0x34780], R4 ;  /* 0x03478004ff007988 */ /* 0x0045ee0008000c06 */
[----:B------:R-:W1:Y:S08]  /*3590*/  LDC.64 R26, c[0x0][0x728] ;  /* 0x0001ca00ff1a7b82 */ /* 0x000e700000000a00 */
[----:B------:R-:W4:Y:S01]  /*35a0*/  LDC.64 R28, c[0x0][0x730] ;  /* 0x0001cc00ff1c7b82 */ /* 0x000f220000000a00 */
[----:B---3--:R2:W-:Y:S07]  /*35b0*/  STS.128 [UR6+0x34790], R8 ;  /* 0x03479008ff007988 */ /* 0x0085ee0008000c06 */
[----:B------:R-:W4:Y:S08]  /*35c0*/  LDC.64 R30, c[0x0][0x738] ;  /* 0x0001ce00ff1e7b82 */ /* 0x000f300000000a00 */
[----:B------:R-:W3:Y:S01]  /*35d0*/  LDC.64 R32, c[0x0][0x740] ;  /* 0x0001d000ff207b82 */ /* 0x000ee20000000a00 */
[----:B-1----:R2:W-:Y:S07]  /*35e0*/  STS.128 [UR6+0x347a0], R24 ;  /* 0x0347a018ff007988 */ /* 0x0025ee0008000c06 */
[----:B------:R-:W3:Y:S08]  /*35f0*/  LDC.64 R34, c[0x0][0x748] ;  /* 0x0001d200ff227b82 */ /* 0x000ef00000000a00 */
[----:B------:R-:W1:Y:S01]  /*3600*/  LDC.64 R36, c[0x0][0x750] ;  /* 0x0001d400ff247b82 */ /* 0x000e620000000a00 */
[----:B----4-:R2:W-:Y:S07]  /*3610*/  STS.128 [UR6+0x347b0], R28 ;  /* 0x0347b01cff007988 */ /* 0x0105ee0008000c06 */
[----:B------:R-:W1:Y:S08]  /*3620*/  LDC.64 R38, c[0x0][0x758] ;  /* 0x0001d600ff267b82 */ /* 0x000e700000000a00 */
[----:B------:R-:W4:Y:S01]  /*3630*/  LDC.64 R40, c[0x0][0x760] ;  /* 0x0001d800ff287b82 */ /* 0x000f220000000a00 */
[----:B---3--:R2:W-:Y:S07]  /*3640*/  STS.128 [UR6+0x347c0], R32 ;  /* 0x0347c020ff007988 */ /* 0x0085ee0008000c06 */
[----:B------:R-:W4:Y:S08]  /*3650*/  LDC.64 R42, c[0x0][0x768] ;  /* 0x0001da00ff2a7b82 */ /* 0x000f300000000a00 */
[----:B------:R-:W3:Y:S01]  /*3660*/  LDC.64 R44, c[0x0][0x770] ;  /* 0x0001dc00ff2c7b82 */ /* 0x000ee20000000a00 */
[----:B-1----:R2:W-:Y:S07]  /*3670*/  STS.128 [UR6+0x347d0], R36 ;  /* 0x0347d024ff007988 */ /* 0x0025ee0008000c06 */
[----:B------:R-:W3:Y:S01]  /*3680*/  LDC.64 R46, c[0x0][0x778] ;  /* 0x0001de00ff2e7b82 */ /* 0x000ee20000000a00 */
[----:B----4-:R2:W-:Y:S04]  /*3690*/  STS.128 [UR6+0x347e0], R40 ;  /* 0x0347e028ff007988 */ /* 0x0105e80008000c06 */
[----:B---3--:R2:W-:Y:S02]  /*36a0*/  STS.128 [UR6+0x347f0], R44 ;  /* 0x0347f02cff007988 */ /* 0x0085e40008000c06 */
.L_x_31:
[----:B------:R-:W-:Y:S05]  /*36b0*/  BSYNC B0 ;  /* 0x0000000000007941 */ /* 0x000fea0003800000 */
.L_x_30:
[----:B------:R-:W-:Y:S01]  /*36c0*/  UISETP.NE.AND UP0, UPT, UR26, 0x1, UPT ;  /* 0x000000011a00788c */ /* 0x000fe2000bf05270 */
[----:B------:R-:W-:Y:S01]  /*36d0*/  NOP ;  /* 0x0000000000007918 */ /* 0x000fe20000000000 */
[----:B------:R-:W-:Y:S01]  /*36e0*/  ULDC UR5, c[0x0][0x884] ;  /* 0x0002210000057ab9 */ /* 0x000fe20000000800 */
[----:B------:R-:W-:Y:S01]  /*36f0*/  ULDC.64 UR36, c[0x0][0x800] ;  /* 0x0002000000247ab9 */ /* 0x000fe20000000a00 */
[----:B------:R-:W-:-:S04]  /*3700*/  USEL UR5, UR5, URZ, UP0 ;  /* 0x0000003f05057287 */ /* 0x000fc80008000000 */
[----:B------:R-:W-:-:S04]  /*3710*/  UIADD3 UR5, UR4, UR5, URZ ;  /* 0x0000000504057290 */ /* 0x000fc8000fffe03f */
[----:B------:R-:W-:-:S12]  /*3720*/  UIMAD.WIDE UR36, UR5, 0x80, UR36 ;  /* 0x00000080052478a5 */ /* 0x000fd8000f8e0224 */
.L_x_29:
[----:B------:R-:W-:-:S13]  /*3730*/  ISETP.NE.AND P0, PT, RZ, UR52, PT ;  /* 0x00000034ff007c0c */ /* 0x000fda000bf05270 */
[----:B------:R-:W-:Y:S05]  /*3740*/  @P0 BRA `(.L_x_32) ;  /* 0x00000004000c0947 */ /* 0x000fea0003800000 */
[----:B------:R-:W-:Y:S01]  /*3750*/  ELECT P0, URZ, PT ;  /* 0x00000000003f782f */ /* 0x000fe20003800000 */
[----:B------:R-:W-:-:S12]  /*3760*/  BSSY B0, `(.L_x_33) ;  /* 0x000002c000007945 */ /* 0x000fd80003800000 */
[----:B------:R-:W-:Y:S05]  /*3770*/  @!P0 BRA `(.L_x_34) ;  /* 0x0000000000a88947 */ /* 0x000fea0003800000 */
[----:B--2---:R-:W1:Y:S08]  /*3780*/  LDC.64 R6, c[0x0][0x820] ;  /* 0x00020800ff067b82 */ /* 0x004e700000000a00 */
[----:B------:R-:W2:Y:S01]  /*3790*/  LDC.64 R4, c[0x0][0x818] ;  /* 0x00020600ff047b82 */ /* 0x000ea20000000a00 */
[----:B-1----:R-:W-:-:S06]  /*37a0*/  IMAD.WIDE R6, R18, 0x8, R6 ;  /* 0x0000000812067825 */ /* 0x002fcc00078e0206 */
[----:B------:R-:W3:Y:S01]  /*37b0*/  LDG.E.64 R6, desc[UR38][R6.64] ;  /* 0x0000002606067981 */ /* 0x000ee2000c1e1b00 */
[----:B--2---:R-:W-:-:S06]  /*37c0*/  IMAD.WIDE R4, R18, 0x8, R4 ;  /* 0x0000000812047825 */ /* 0x004fcc00078e0204 */
[----:B------:R-:W2:Y:S01]  /*37d0*/  LDG.E.64 R4, desc[UR38][R4.64] ;  /* 0x0000002604047981 */ /* 0x000ea2000c1e1b00 */
[----:B------:R-:W1:Y:S01]  /*37e0*/  S2UR UR5, SR_CgaCtaId ;  /* 0x00000000000579c3 */ /* 0x000e620000008800 */
[----:B------:R-:W-:Y:S01]  /*37f0*/  UISETP.NE.AND UP0, UPT, UR26, 0x1, UPT ;  /* 0x000000011a00788c */ /* 0x000fe2000bf05270 */
[----:B-----5:R-:W-:Y:S01]  /*3800*/  CS2R R10, SRZ ;  /* 0x00000000000a7805 */ /* 0x020fe2000001ff00 */
[----:B------:R-:W-:Y:S02]  /*3810*/  UMOV UR4, 0x400 ;  /* 0x0000040000047882 */ /* 0x000fe40000000000 */
[----:B-1----:R-:W-:-:S04]  /*3820*/  ULEA UR4, UR5, UR4, 0x18 ;  /* 0x0000000405047291 */ /* 0x002fc8000f8ec03f */
[----:B------:R-:W-:-:S03]  /*3830*/  UIADD3 UR5, UR4, 0x80, URZ ;  /* 0x0000008004057890 */ /* 0x000fc6000fffe03f */
[----:B------:R-:W-:-:S04]  /*3840*/  @!UP0 UIADD3 UR5, UR4, URZ, URZ ;  /* 0x0000003f04058290 */ /* 0x000fc8000fffe03f */
[----:B------:R-:W-:-:S05]  /*3850*/  UIADD3 UR4, UR5, 0x34780, URZ ;  /* 0x0003478005047890 */ /* 0x000fca000fffe03f */
[----:B------:R-:W1:Y:S01]  /*3860*/  LDS R8, [UR5+0x3479c] ;  /* 0x03479c05ff087984 */ /* 0x000e620008000800 */
[----:B------:R-:W-:-:S03]  /*3870*/  IMAD.U32 R20, RZ, RZ, UR4 ;  /* 0x00000004ff147e24 */ /* 0x000fc6000f8e00ff */
[----:B------:R-:W-:Y:S02]  /*3880*/  STS [UR5+0x347b0], RZ ;  /* 0x0347b0ffff007988 */ /* 0x000fe40008000805 */
[----:B------:R-:W-:-:S05]  /*3890*/  SHF.R.U64 R20, R20, 0x4, RZ ;  /* 0x0000000414147819 */ /* 0x000fca00000012ff */
[----:B------:R-:W-:Y:S04]  /*38a0*/  STS [UR5+0x34790], R20 ;  /* 0x03479014ff007988 */ /* 0x000fe80008000805 */
[----:B------:R-:W-:Y:S01]  /*38b0*/  STS [UR5+0x34794], R20 ;  /* 0x03479414ff007988 */ /* 0x000fe20008000805 */
[C---:B---3--:R-:W-:Y:S01]  /*38c0*/  SHF.L.U64.HI R19, R6.reuse, 0x1, R7 ;  /* 0x0000000106137819 */ /* 0x048fe20000010207 */
[----:B------:R-:W-:-:S03]  /*38d0*/  IMAD.SHL.U32 R6, R6, 0x2, RZ ;  /* 0x0000000206067824 */ /* 0x000fc600078e00ff */
[----:B------:R-:W-:-:S04]  /*38e0*/  LOP3.LUT R19, R19, 0x1fffffff, RZ, 0xc0, !PT ;  /* 0x1fffffff13137812 */ /* 0x000fc800078ec0ff */
[----:B------:R-:W-:Y:S01]  /*38f0*/  SHF.R.U32.HI R7, RZ, 0x4, R19 ;  /* 0x00000004ff077819 */ /* 0x000fe20000011613 */
[----:B--2---:R-:W-:Y:S03]  /*3900*/  STS.64 [UR5+0x34780], R4 ;  /* 0x03478004ff007988 */ /* 0x004fe60008000a05 */
[----:B-1----:R-:W-:-:S05]  /*3910*/  LOP3.LUT R8, R8, 0xf, R7, 0xb8, !PT ;  /* 0x0000000f08087812 */ /* 0x002fca00078eb807 */
[----:B------:R1:W-:Y:S04]  /*3920*/  STS [UR5+0x3479c], R8 ;  /* 0x03479c08ff007988 */ /* 0x0003e80008000805 */
[----:B------:R-:W2:Y:S01]  /*3930*/  LDS R7, [UR5+0x3479c] ;  /* 0x03479c05ff077984 */ /* 0x000ea20008000800 */
[----:B-1----:R-:W-:Y:S01]  /*3940*/  VIADD R8, R0, 0xffffffff ;  /* 0xffffffff00087836 */ /* 0x002fe20000000000 */
[----:B------:R-:W-:-:S04]  /*3950*/  LOP3.LUT R0, R6, 0xfffffffe, RZ, 0xc0, !PT ;  /* 0xfffffffe06007812 */ /* 0x000fc800078ec0ff */
[----:B------:R-:W-:-:S05]  /*3960*/  SHF.R.U64 R0, R0, 0x4, R19 ;  /* 0x0000000400007819 */ /* 0x000fca0000001213 */
[----:B------:R-:W-:Y:S01]  /*3970*/  STS [UR5+0x3478c], R0 ;  /* 0x03478c00ff007988 */ /* 0x000fe20008000805 */
[----:B--2---:R-:W-:-:S05]  /*3980*/  LOP3.LUT R7, R7, 0xf0, RZ, 0xb8, !PT ;  /* 0x000000f007077812 */ /* 0x004fca00078eb8ff */
[----:B------:R-:W-:Y:S04]  /*3990*/  STS [UR5+0x3479c], R7 ;  /* 0x03479c07ff007988 */ /* 0x000fe80008000805 */
[----:B------:R-:W1:Y:S02]  /*39a0*/  LDS R9, [UR5+0x3479c] ;  /* 0x03479c05ff097984 */ /* 0x000e640008000800 */
[----:B-1----:R-:W-:Y:S01]  /*39b0*/  LOP3.LUT R21, R9, 0xf00, RZ, 0xb8, !PT ;  /* 0x00000f0009157812 */ /* 0x002fe200078eb8ff */
[----:B------:R-:W-:-:S04]  /*39c0*/  VIADD R9, R3, 0xffffffff ;  /* 0xffffffff03097836 */ /* 0x000fc80000000000 */
[----:B------:R-:W-:Y:S04]  /*39d0*/  STS.64 [UR5+0x34798], R20 ;  /* 0x03479814ff007988 */ /* 0x000fe80008000a05 */
[----:B------:R-:W1:Y:S04]  /*39e0*/  LDS R12, [UR5+0x3479c] ;  /* 0x03479c05ff0c7984 */ /* 0x000e680008000800 */
[----:B------:R3:W-:Y:S01]  /*39f0*/  STS.128 [UR5+0x347a0], R8 ;  /* 0x0347a008ff007988 */ /* 0x0007e20008000c05 */
[----:B-1----:R-:W-:-:S05]  /*3a00*/  LOP3.LUT R12, R12, 0xf000, RZ, 0xb8, !PT ;  /* 0x0000f0000c0c7812 */ /* 0x002fca00078eb8ff */
[----:B------:R3:W-:Y:S02]  /*3a10*/  STS [UR5+0x3479c], R12 ;  /* 0x03479c0cff007988 */ /* 0x0007e40008000805 */
.L_x_34:
[----:B------:R-:W-:Y:S05]  /*3a20*/  BSYNC B0 ;  /* 0x0000000000007941 */ /* 0x000fea0003800000 */
.L_x_33:
[----:B------:R-:W-:Y:S01]  /*3a30*/  ELECT P0, URZ, PT ;  /* 0x00000000003f782f */ /* 0x000fe20003800000 */
[----:B------:R-:W-:Y:S01]  /*3a40*/  NOP ;  /* 0x0000000000007918 */ /* 0x000fe20000000000 */
[----:B------:R-:W-:Y:S11]  /*3a50*/  BSSY B0, `(.L_x_35) ;  /* 0x0000004000007945 */ /* 0x000ff60003800000 */
[----:B------:R-:W-:Y:S05]  /*3a60*/  @!P0 BRA `(.L_x_36) ;  /* 0x0000000000088947 */ /* 0x000fea0003800000 */
[----:B------:R0:W-:Y:S01]  /*3a70*/  UTMACMDFLUSH ;  /* 0x00000000000079b7 */ /* 0x0001e20000000000 */
[----:B------:R-:W-:-:S04]  /*3a80*/  DEPBAR.LE SB0, 0x0 ;  /* 0x000080000000791a */ /* 0x000fc80000000000 */
.L_x_36:
[----:B------:R-:W-:Y:S05]  /*3a90*/  BSYNC B0 ;  /* 0x0000000000007941 */ /* 0x000fea0003800000 */
.L_x_35:
[----:B------:R-:W1:Y:S01]  /*3aa0*/  S2UR UR5, SR_CgaCtaId ;  /* 0x00000000000579c3 */ /* 0x000e620000008800 */
[----:B-----5:R-:W4:Y:S01]  /*3ab0*/  S2R R0, SR_LANEID ;  /* 0x0000000000007919 */ /* 0x020f220000000000 */
[----:B------:R-:W-:Y:S01]  /*3ac0*/  UISETP.NE.AND UP0, UPT, UR26, 0x1, UPT ;  /* 0x000000011a00788c */ /* 0x000fe2000bf05270 */
[----:B------:R-:W-:Y:S02]  /*3ad0*/  UMOV UR4, 0x400 ;  /* 0x0000040000047882 */ /* 0x000fe40000000000 */
[----:B-1----:R-:W-:-:S04]  /*3ae0*/  ULEA UR4, UR5, UR4, 0x18 ;  /* 0x0000000405047291 */ /* 0x002fc8000f8ec03f */
[----:B------:R-:W-:-:S04]  /*3af0*/  UIADD3 UR5, UR4, 0x80, URZ ;  /* 0x0000008004057890 */ /* 0x000fc8000fffe03f */
[----:B------:R-:W-:Y:S01]  /*3b00*/  @!UP0 UIADD3 UR5, UR4, URZ, URZ ;  /* 0x0000003f04058290 */ /* 0x000fe2000fffe03f */
[----:B----4-:R-:W-:-:S05]  /*3b10*/  IMAD.SHL.U32 R0, R0, 0x4, RZ ;  /* 0x0000000400007824 */ /* 0x010fca00078e00ff */
[----:B------:R-:W-:Y:S01]  /*3b20*/  IMAD.U32 R3, RZ, RZ, UR5 ;  /* 0x00000005ff037e24 */ /* 0x000fe2000f8e00ff */
[----:B--2---:R-:W-:-:S04]  /*3b30*/  IADD3 R4, P0, R0, UR36, RZ ;  /* 0x0000002400047c10 */ /* 0x004fc8000ff1e0ff */
[----:B------:R-:W-:Y:S02]  /*3b40*/  IADD3 R3, R0, 0x34780, R3 ;  /* 0x0003478000037810 */ /* 0x000fe40007ffe003 */
[----:B------:R-:W-:-:S04]  /*3b50*/  IADD3.X R5, RZ, UR37, RZ, P0, !PT ;  /* 0x00000025ff057c10 */ /* 0x000fc800087fe4ff */
[----:B------:R-:W1:Y:S04]  /*3b60*/  LDS R3, [R3] ;  /* 0x0000000003037984 */ /* 0x000e680000000800 */
[----:B-1----:R1:W5:Y:S02]  /*3b70*/  ATOMG.E.EXCH.STRONG.GPU PT, RZ, [R4], R3 ;  /* 0x0000000304ff73a8 */ /* 0x00236400041ee100 */
.L_x_32:
[----:B------:R-:W4:Y:S01]  /*3b80*/  S2UR UR57, SR_CgaCtaId ;  /* 0x00000000003979c3 */ /* 0x000f220000008800 */
[----:B-----5:R-:W-:Y:S01]  /*3b90*/  IMAD.SHL.U32 R0, R13, 0x40, RZ ;  /* 0x000000400d007824 */ /* 0x020fe200078e00ff */
[CC--:B-12---:R-:W-:Y:S01]  /*3ba0*/  LEA.HI R4, R14.reuse, R13.reuse, RZ, 0x5 ;  /* 0x0000000d0e047211 */ /* 0x0c6fe200078f28ff */
[----:B------:R-:W-:Y:S01]  /*3bb0*/  UMOV UR47, 0x400 ;  /* 0x00000400002f7882 */ /* 0x000fe20000000000 */
[-C--:B------:R-:W-:Y:S01]  /*3bc0*/  LEA.HI R14, R14, R13.reuse, RZ, 0x4 ;  /* 0x0000000d0e0e7211 */ /* 0x080fe200078f20ff */
[----:B------:R-:W-:Y:S01]  /*3bd0*/  IMAD.SHL.U32 R15, R15, 0x8, RZ ;  /* 0x000000080f0f7824 */ /* 0x000fe200078e00ff */
[----:B------:R-:W-:Y:S01]  /*3be0*/  LOP3.LUT R3, R0, 0x40, RZ, 0xc0, !PT ;  /* 0x0000004000037812 */ /* 0x000fe200078ec0ff */
[----:B------:R-:W-:Y:S01]  /*3bf0*/  UISETP.NE.AND UP1, UPT, UR26, 0x1, UPT ;  /* 0x000000011a00788c */ /* 0x000fe2000bf25270 */
[----:B------:R-:W-:Y:S01]  /*3c00*/  LEA.HI R0, R13, R13, RZ, 0x1 ;  /* 0x0000000d0d007211 */ /* 0x000fe200078f08ff */
[----:B------:R-:W-:Y:S01]  /*3c10*/  USHF.L.U32 UR50, UR18, 0x3, URZ ;  /* 0x0000000312327899 */ /* 0x000fe2000800063f */
[----:B------:R-:W-:Y:S01]  /*3c20*/  SHF.R.U32.HI R4, RZ, 0x1, R4 ;  /* 0x00000001ff047819 */ /* 0x000fe20000011604 */
[----:B------:R-:W-:Y:S01]  /*3c30*/  UISETP.NE.AND UP0, UPT, UR18, URZ, UPT ;  /* 0x0000003f1200728c */ /* 0x000fe2000bf05270 */
[----:B------:R-:W-:Y:S01]  /*3c40*/  SHF.R.S32.HI R0, RZ, 0x1, R0 ;  /* 0x00000001ff007819 */ /* 0x000fe20000011400 */
[----:B------:R-:W-:Y:S01]  /*3c50*/  ULOP3.LUT UR54, UR50, 0x8, URZ, 0xc0, !UPT ;  /* 0x0000000832367892 */ /* 0x000fe2000f8ec03f */
[----:B------:R-:W-:Y:S01]  /*3c60*/  SHF.R.S32.HI R5, RZ, 0x4, R14 ;  /* 0x00000004ff057819 */ /* 0x000fe2000001140e */
[----:B------:R-:W-:Y:S01]  /*3c70*/  USEL UR4, URZ, 0x1, UP0 ;  /* 0x000000013f047887 */ /* 0x000fe20008000000 */
[----:B------:R-:W-:Y:S01]  /*3c80*/  LOP3.LUT R4, R3, 0x30, R4, 0xf8, !PT ;  /* 0x0000003003047812 */ /* 0x000fe200078ef804 */
[----:B------:R-:W-:Y:S01]  /*3c90*/  IMAD.SHL.U32 R0, R0, 0x80, RZ ;  /* 0x0000008000007824 */ /* 0x000fe200078e00ff */
[----:B------:R-:W-:Y:S01]  /*3ca0*/  LEA.HI R14, R14, R5, RZ, 0x1 ;  /* 0x000000050e0e7211 */ /* 0x000fe200078f08ff */
[----:B------:R-:W-:Y:S01]  /*3cb0*/  VIADD R153, R13, 0x1f ;  /* 0x0000001f0d997836 */ /* 0x000fe20000000000 */
[----:B------:R-:W-:Y:S01]  /*3cc0*/  LOP3.LUT R15, R4, 0x8, R15, 0xf8, !PT ;  /* 0x00000008040f7812 */ /* 0x000fe200078ef80f */
[----:B------:R-:W-:Y:S01]  /*3cd0*/  IMAD.U32 R156, RZ, RZ, UR4 ;  /* 0x00000004ff9c7e24 */ /* 0x000fe2000f8e00ff */
[----:B------:R-:W-:Y:S01]  /*3ce0*/  LOP3.LUT R0, R0, 0x180, RZ, 0xc0, !PT ;  /* 0x0000018000007812 */ /* 0x000fe200078ec0ff */
[----:B------:R-:W-:Y:S01]  /*3cf0*/  ULOP3.LUT UR43, UR42, 0x1, URZ, 0xfc, !UPT ;  /* 0x000000012a2b7892 */ /* 0x000fe2000f8efc3f */
[----:B------:R-:W-:Y:S01]  /*3d00*/  LOP3.LUT R14, R14, 0x7ffffe, RZ, 0xc0, !PT ;  /* 0x007ffffe0e0e7812 */ /* 0x000fe200078ec0ff */
[----:B----4-:R-:W-:Y:S01]  /*3d10*/  ULEA UR47, UR57, UR47, 0x18 ;  /* 0x0000002f392f7291 */ /* 0x010fe2000f8ec03f */
[----:B------:R-:W-:Y:S01]  /*3d20*/  LOP3.LUT R3, R0, R3, RZ, 0xfc, !PT ;  /* 0x0000000300037212 */ /* 0x000fe200078efcff */
[----:B------:R-:W-:Y:S01]  /*3d30*/  ULOP3.LUT UR53, UR59, 0x1, URZ, 0xfc, !UPT ;  /* 0x000000013b357892 */ /* 0x000fe2000f8efc3f */
[----:B------:R-:W-:Y:S01]  /*3d40*/  MOV R154, RZ ;  /* 0x000000ff009a7202 */ /* 0x000fe20000000f00 */
[----:B------:R-:W-:Y:S01]  /*3d50*/  UIADD3 UR48, UR47, 0x34500, URZ ;  /* 0x000345002f307890 */ /* 0x000fe2000fffe03f */
[----:B------:R-:W-:Y:S01]  /*3d60*/  SHF.R.U32.HI R3, RZ, 0x3, R3 ;  /* 0x00000003ff037819 */ /* 0x000fe20000011603 */
[----:B------:R-:W-:Y:S01]  /*3d70*/  IMAD.IADD R14, R5, 0x1, -R14 ;  /* 0x00000001050e7824 */ /* 0x000fe200078e0a0e */
[----:B------:R-:W-:-:S02]  /*3d80*/  UIADD3 UR49, UR47, 0x80, URZ ;  /* 0x000000802f317890 */ /* 0x000fc4000fffe03f */
[----:B------:R-:W-:Y:S01]  /*3d90*/  UIADD3 UR5, UR50, UR48, URZ ;  /* 0x0000003032057290 */ /* 0x000fe2000fffe03f */
[----:B------:R-:W-:Y:S01]  /*3da0*/  LOP3.LUT R3, R3, R15, R0, 0x1e, !PT ;  /* 0x0000000f03037212 */ /* 0x000fe200078e1e00 */
[----:B------:R-:W-:Y:S01]  /*3db0*/  @!UP1 UIADD3 UR49, UR47, URZ, URZ ;  /* 0x0000003f2f319290 */ /* 0x000fe2000fffe03f */
[----:B------:R-:W-:Y:S01]  /*3dc0*/  IMAD.MOV.U32 R0, RZ, RZ, 0x1 ;  /* 0x00000001ff007424 */ /* 0x000fe200078e00ff */
[----:B------:R-:W-:Y:S02]  /*3dd0*/  ULOP3.LUT UR55, UR61, 0x1, URZ, 0xfc, !UPT ;  /* 0x000000013d377892 */ /* 0x000fe4000f8efc3f */
[----:B------:R-:W-:Y:S01]  /*3de0*/  IMAD.U32 R4, RZ, RZ, UR5 ;  /* 0x00000005ff047e24 */ /* 0x000fe2000f8e00ff */
[----:B------:R-:W-:Y:S01]  /*3df0*/  ULOP3.LUT UR56, UR50, 0x8, URZ, 0xc, !UPT ;  /* 0x0000000832387892 */ /* 0x000fe2000f8e0c3f */
[----:B------:R-:W-:Y:S01]  /*3e00*/  IMAD R152, R14, 0x200, R3 ;  /* 0x000002000e987824 */ /* 0x000fe200078e0203 */
[----:B------:R-:W-:Y:S02]  /*3e10*/  ULOP3.LUT UR54, UR54, 0x18, URZ, 0x3c, !UPT ;  /* 0x0000001836367892 */ /* 0x000fe4000f8e3c3f */
[----:B------:R-:W-:-:S12]  /*3e20*/  UIADD3 UR49, UR49, 0x34780, URZ ;  /* 0x0003478031317890 */ /* 0x000fd8000fffe03f */
.L_x_120:
[----:B--2---:R-:W1:Y:S02]  /*3e30*/  LDC.64 R4, c[0x0][0x290] ;  /* 0x0000a400ff047b82 */ /* 0x004e640000000a00 */
[----:B-1----:R-:W-:-:S05]  /*3e40*/  IMAD.WIDE R4, R18, 0xc, R4 ;  /* 0x0000000c12047825 */ /* 0x002fca00078e0204 */
[----:B---3--:R-:W2:Y:S01]  /*3e50*/  LDG.E R8, desc[UR38][R4.64+0x8] ;  /* 0x0000082604087981 */ /* 0x008ea2000c1e1900 */
[----:B------:R-:W-:Y:S01]  /*3e60*/  SHF.L.U32 R7, R156, 0x1f, RZ ;  /* 0x0000001f9c077819 */ /* 0x000fe200000006ff */
[----:B------:R-:W-:Y:S02]  /*3e70*/  IMAD.U32 R10, RZ, RZ, UR48 ;  /* 0x00000030ff0a7e24 */ /* 0x000fe4000f8e00ff */
[----:B------:R-:W-:Y:S02]  /*3e80*/  IMAD.MOV.U32 R155, RZ, RZ, R18 ;  /* 0x000000ffff9b7224 */ /* 0x000fe400078e0012 */
[----:B------:R-:W1:Y:S01]  /*3e90*/  SYNCS.PHASECHK.TRANS64.TRYWAIT P0, [R10+UR50], R7 ;  /* 0x000000070a0075a7 */ /* 0x000e620008000172 */
[----:B--2---:R-:W-:-:S05]  /*3ea0*/  VIADD R3, R8, 0x7f ;  /* 0x0000007f08037836 */ /* 0x004fca0000000000 */
[----:B------:R-:W-:-:S04]  /*3eb0*/  SHF.R.S32.HI R6, RZ, 0x1f, R3 ;  /* 0x0000001fff067819 */ /* 0x000fc80000011403 */
[----:B------:R-:W-:Y:S01]  /*3ec0*/  LEA.HI R6, R6, R3, RZ, 0x7 ;  /* 0x0000000306067211 */ /* 0x000fe200078f38ff */
[----:B-1----:R-:W-:Y:S06]  /*3ed0*/  @!P0 BRA `(.L_x_37) ;  /* 0x000000ac00e08947 */ /* 0x002fec0003800000 */
.L_x_273:
[----:B------:R-:W-:Y:S01]  /*3ee0*/  ISETP.GE.AND P0, PT, R8, 0x1, PT ;  /* 0x000000010800780c */ /* 0x000fe20003f06270 */
[----:B------:R-:W-:Y:S01]  /*3ef0*/  UMOV UR5, UR40 ;  /* 0x0000002800057c82 */ /* 0x000fe20008000000 */
[----:B------:R-:W-:Y:S01]  /*3f00*/  UMOV UR4, URZ ;  /* 0x0000003f00047c82 */ /* 0x000fe20008000000 */
[----:B------:R-:W-:Y:S01]  /*3f10*/  SHF.R.S32.HI R19, RZ, 0x1f, R18 ;  /* 0x0000001fff137819 */ /* 0x000fe20000011412 */
[----:B-1----:R-:W-:Y:S01]  /*3f20*/  IMAD.U32 R7, RZ, RZ, UR41 ;  /* 0x00000029ff077e24 */ /* 0x002fe2000f8e00ff */
[----:B------:R-:W-:Y:S02]  /*3f30*/  CS2R R86, SRZ ;  /* 0x0000000000567805 */ /* 0x000fe4000001ff00 */
[----:B------:R-:W-:Y:S02]  /*3f40*/  CS2R R88, SRZ ;  /* 0x0000000000587805 */ /* 0x000fe4000001ff00 */
[----:B------:R-:W-:Y:S02]  /*3f50*/  CS2R R90, SRZ ;  /* 0x00000000005a7805 */ /* 0x000fe4000001ff00 */
[----:B------:R-:W-:-:S02]  /*3f60*/  CS2R R92, SRZ ;  /* 0x00000000005c7805 */ /* 0x000fc4000001ff00 */
[----:B------:R-:W-:Y:S02]  /*3f70*/  CS2R R94, SRZ ;  /* 0x00000000005e7805 */ /* 0x000fe4000001ff00 */
[----:B------:R-:W-:Y:S02]  /*3f80*/  CS2R R96, SRZ ;  /* 0x0000000000607805 */ /* 0x000fe4000001ff00 */
        /* <DEDUP_REMOVED lines=58> */
[----:B------:R-:W-:Y:S01]  /*4330*/  SHF.R.S32.HI R6, RZ, 0x7, R6 ;  /* 0x00000007ff067819 */ /* 0x000fe20000011406 */
[----:B------:R-:W-:Y:S06]  /*4340*/  @!P0 BRA `(.L_x_38) ;  /* 0x0000000400f48947 */ /* 0x000fec0003800000 */
[----:B------:R-:W-:-:S06]  /*4350*/  UISETP.NE.AND UP0, UPT, UR43, 0x3, UPT ;  /* 0x000000032b00788c */ /* 0x000fcc000bf05270 */
[----:B------:R-:W-:-:S13]  /*4360*/  PLOP3.LUT P1, PT, PT, PT, UP0, 0x80, 0x0 ;  /* 0x000000000000781c */ /* 0x000fda0003f2f008 */
[----:B------:R-:W-:Y:S05]  /*4370*/  @!P1 BRA `(.L_x_39) ;  /* 0x0000000000049947 */ /* 0x000fea0003800000 */
[----:B------:R-:W-:Y:S01]  /*4380*/  BPT.TRAP 0x1 ;  /* 0x000000040000795c */ /* 0x000fe20000300000 */
.L_x_39:
[----:B------:R-:W-:Y:S01]  /*4390*/  ULEA UR4, UR40, UR47, 0x3 ;  /* 0x0000002f28047291 */ /* 0x000fe2000f8e183f */
[----:B------:R-:W-:-:S05]  /*43a0*/  IMAD.U32 R3, RZ, RZ, UR41 ;  /* 0x00000029ff037e24 */ /* 0x000fca000f8e00ff */
[----:B------:R-:W-:-:S04]  /*43b0*/  SHF.L.U32 R3, R3, 0x1f, RZ ;  /* 0x0000001f03037819 */ /* 0x000fc800000006ff */
[----:B------:R1:W2:Y:S01]  /*43c0*/  SYNCS.PHASECHK.TRANS64.TRYWAIT P0, [UR4+0x34480], R3 ;  /* 0x03448003ff0075a7 */ /* 0x0002a20008000144 */
[----:B------:R-:W-:Y:S05]  /*43d0*/  @!P1 BRA `(.L_x_40) ;  /* 0x0000000000049947 */ /* 0x000fea0003800000 */
[----:B------:R-:W-:Y:S01]  /*43e0*/  BPT.TRAP 0x1 ;  /* 0x000000040000795c */ /* 0x000fe20000300000 */
.L_x_40:
[----:B--2---:R-:W-:Y:S05]  /*43f0*/  @P0 BRA `(.L_x_41) ;  /* 0x0000000000080947 */ /* 0x004fea0003800000 */
[----:B------:R-:W2:Y:S02]  /*4400*/  SYNCS.PHASECHK.TRANS64.TRYWAIT P0, [UR4+0x34480], R3 ;  /* 0x03448003ff0075a7 */ /* 0x000ea40008000144 */
[----:B--2---:R-:W-:Y:S05]  /*4410*/  @!P0 BRA `(.L_x_42) ;  /* 0x000000a800ac8947 */ /* 0x004fea0003800000 */
.L_x_41:
[----:B------:R-:W-:Y:S01]  /*4420*/  UIADD3 UR5, UR47, 0x18000, URZ ;  /* 0x000180002f057890 */ /* 0x000fe2000fffe03f */
[----:B------:R-:W-:Y:S01]  /*4430*/  WARPGROUP.ARRIVE ;  /* 0x00000000000079c5 */ /* 0x000fe20000000000 */
[----:B------:R-:W-:Y:S02]  /*4440*/  USHF.R.U32.HI UR4, URZ, 0x4, UR47 ;  /* 0x000000043f047899 */ /* 0x000fe4000801162f */
[----:B------:R-:W-:Y:S02]  /*4450*/  USHF.R.U32.HI UR5, URZ, 0x4, UR5 ;  /* 0x000000043f057899 */ /* 0x000fe40008011605 */
[----:B------:R-:W-:Y:S02]  /*4460*/  ULOP3.LUT UR4, UR4, 0x3fff, URZ, 0xc0, !UPT ;  /* 0x00003fff04047892 */ /* 0x000fe4000f8ec03f */
[----:B------:R-:W-:Y:S02]  /*4470*/  ULOP3.LUT UR5, UR5, 0x3fff, URZ, 0xc0, !UPT ;  /* 0x00003fff05057892 */ /* 0x000fe4000f8ec03f */
[----:B------:R-:W-:-:S02]  /*4480*/  ULOP3.LUT UR6, UR4, 0x10000, URZ, 0xfc, !UPT ;  /* 0x0001000004067892 */ /* 0x000fc4000f8efc3f */
[----:B------:R-:W-:Y:S02]  /*4490*/  ULOP3.LUT UR4, UR5, 0x10000, URZ, 0xfc, !UPT ;  /* 0x0001000005047892 */ /* 0x000fe4000f8efc3f */
[----:B------:R-:W-:Y:S02]  /*44a0*/  ULEA UR5, UR40, UR6, 0xb ;  /* 0x0000000628057291 */ /* 0x000fe4000f8e583f */
[----:B------:R-:W-:Y:S01]  /*44b0*/  ULEA UR4, UR40, UR4, 0xb ;  /* 0x0000000428047291 */ /* 0x000fe2000f8e583f */
[----:B------:R-:W-:Y:S01]  /*44c0*/  UMOV UR9, 0x40000040 ;  /* 0x4000004000097882 */ /* 0x000fe20000000000 */
[----:B------:R-:W-:-:S03]  /*44d0*/  UMOV UR11, 0x40000040 ;  /* 0x40000040000b7882 */ /* 0x000fc60000000000 */
[----:B------:R-:W-:Y:S02]  /*44e0*/  UMOV UR8, UR5 ;  /* 0x0000000500087c82 */ /* 0x000fe40008000000 */
[----:B------:R-:W-:Y:S02]  /*44f0*/  UMOV UR10, UR4 ;  /* 0x00000004000a7c82 */ /* 0x000fe40008000000 */
[----:B------:R-:W-:Y:S01]  /*4500*/  HGMMA.64x128x16.F32.BF16 R88, gdesc[UR8], RZ, !UPT, gsb0 ;  /* 0x01e00000085879f0 */ /* 0x000fe2000c0018ff */
[----:B------:R-:W-:Y:S01]  /*4510*/  UIADD3 UR8, UR5, 0x200, URZ ;  /* 0x0000020005087890 */ /* 0x000fe2000fffe03f */
[----:B------:R-:W-:Y:S01]  /*4520*/  UMOV UR9, 0x40000040 ;  /* 0x4000004000097882 */ /* 0x000fe20000000000 */
[----:B------:R-:W-:Y:S02]  /*4530*/  WARPGROUP.DEPBAR.LE gsb0, 0x0 ;  /* 0x00008000000079c5 */ /* 0x000fe40000010000 */
[----:B------:R-:W-:-:S07]  /*4540*/  WARPGROUP.ARRIVE ;  /* 0x00000000000079c5 */ /* 0x000fce0000000000 */
[----:B------:R-:W-:Y:S01]  /*4550*/  HGMMA.64x128x16.F32.BF16 R24, gdesc[UR8], RZ, !UPT, gsb0 ;  /* 0x01e00000081879f0 */ /* 0x000fe2000c0018ff */
[----:B------:R-:W-:Y:S02]  /*4560*/  UIADD3 UR8, UR5, 0x2, URZ ;  /* 0x0000000205087890 */ /* 0x000fe4000fffe03f */
[----:B------:R-:W-:Y:S01]  /*4570*/  UIADD3 UR10, UR4, 0x2, URZ ;  /* 0x00000002040a7890 */ /* 0x000fe2000fffe03f */
[----:B------:R-:W-:Y:S01]  /*4580*/  UMOV UR9, 0x40000040 ;  /* 0x4000004000097882 */ /* 0x000fe20000000000 */
[----:B------:R-:W-:Y:S01]  /*4590*/  UMOV UR11, 0x40000040 ;  /* 0x40000040000b7882 */ /* 0x000fe20000000000 */
[----:B------:R-:W-:Y:S02]  /*45a0*/  WARPGROUP.DEPBAR.LE gsb0, 0x0 ;  /* 0x00008000000079c5 */ /* 0x000fe40000010000 */
[----:B------:R-:W-:-:S06]  /*45b0*/  WARPGROUP.ARRIVE ;  /* 0x00000000000079c5 */ /* 0x000fcc0000000000 */
[----:B------:R-:W-:Y:S01]  /*45c0*/  HGMMA.64x128x16.F32.BF16 R88, gdesc[UR8], R88, gsb0 ;  /* 0x01e00000085879f0 */ /* 0x000fe20008001858 */
[----:B------:R-:W-:Y:S01]  /*45d0*/  UIADD3 UR8, UR5, 0x202, URZ ;  /* 0x0000020205087890 */ /* 0x000fe2000fffe03f */
[----:B------:R-:W-:Y:S01]  /*45e0*/  UMOV UR9, 0x40000040 ;  /* 0x4000004000097882 */ /* 0x000fe20000000000 */
[----:B------:R-:W-:Y:S02]  /*45f0*/  WARPGROUP.DEPBAR.LE gsb0, 0x0 ;  /* 0x00008000000079c5 */ /* 0x000fe40000010000 */
[----:B------:R-:W-:-:S07]  /*4600*/  WARPGROUP.ARRIVE ;  /* 0x00000000000079c5 */ /* 0x000fce0000000000 */
[----:B------:R-:W-:Y:S01]  /*4610*/  HGMMA.64x128x16.F32.BF16 R24, gdesc[UR8], R24, gsb0 ;  /* 0x01e00000081879f0 */ /* 0x000fe20008001818 */
        /* <DEDUP_REMOVED lines=69> */
[----:B------:R-:W-:-:S04]  /*4a70*/  UIADD3 UR5, UR40, 0x1, URZ ;  /* 0x0000000128057890 */ /* 0x000fc8000fffe03f */
[----:B------:R-:W-:-:S04]  /*4a80*/  UISETP.NE.AND UP0, UPT, UR5, 0x3, UPT ;  /* 0x000000030500788c */ /* 0x000fc8000bf05270 */
[----:B------:R-:W-:Y:S02]  /*4a90*/  USEL UR4, URZ, 0x1, UP0 ;  /* 0x000000013f047887 */ /* 0x000fe40008000000 */
[----:B------:R-:W-:Y:S02]  /*4aa0*/  USEL UR5, UR5, URZ, UP0 ;  /* 0x0000003f05057287 */ /* 0x000fe40008000000 */
[----:B------:R-:W-:-:S06]  /*4ab0*/  ULOP3.LUT UR4, UR41, UR4, URZ, 0x3c, !UPT ;  /* 0x0000000429047292 */ /* 0x000fcc000f8e3c3f */
[----:B------:R-:W-:Y:S01]  /*4ac0*/  IMAD.U32 R7, RZ, RZ, UR4 ;  /* 0x00000004ff077e24 */ /* 0x000fe2000f8e00ff */
[----:B------:R-:W-:Y:S01]  /*4ad0*/  UMOV UR4, 0x1 ;  /* 0x0000000100047882 */ /* 0x000fe20000000000 */
[----:B------:R-:W-:Y:S02]  /*4ae0*/  WARPGROUP.DEPBAR.LE gsb0, 0x0 ;  /* 0x00008000000079c5 */ /* 0x000fe40000010000 */
[----:B------:R-:W-:-:S06]  /*4af0*/  WARPGROUP.ARRIVE ;  /* 0x00000000000079c5 */ /* 0x000fcc0000000000 */
[----:B------:R-:W-:Y:S03]  /*4b00*/  HGMMA.64x128x16.F32.BF16 R24, gdesc[UR8], R24, gsb0 ;  /* 0x01e00000081879f0 */ /* 0x000fe60008001818 */
[----:B------:R-:W-:Y:S02]  /*4b10*/  WARPGROUP.DEPBAR.LE gsb0, 0x0 ;  /* 0x00008000000079c5 */ /* 0x000fe40000010000 */
.L_x_38:
[----:B-12---:R-:W-:-:S05]  /*4b20*/  VIMNMX R3, R6, 0x1, PT ;  /* 0x0000000106037848 */ /* 0x006fca0003fe0100 */
[----:B------:R-:W-:-:S05]  /*4b30*/  IMAD.IADD R6, R6, 0x1, -R3 ;  /* 0x0000000106067824 */ /* 0x000fca00078e0a03 */
[----:B------:R-:W-:-:S13]  /*4b40*/  ISETP.GE.AND P0, PT, R6, 0x1, PT ;  /* 0x000000010600780c */ /* 0x000fda0003f06270 */
[----:B------:R-:W-:Y:S05]  /*4b50*/  @!P0 BRA `(.L_x_43) ;  /* 0x0000000800388947 */ /* 0x000fea0003800000 */
[----:B------:R-:W-:Y:S01]  /*4b60*/  MOV R3, R6 ;  /* 0x0000000600037202 */ /* 0x000fe20000000f00 */
[----:B------:R-:W-:-:S07]  /*4b70*/  IMAD.U32 R4, RZ, RZ, UR40 ;  /* 0x00000028ff047e24 */ /* 0x000fce000f8e00ff */
.L_x_50:
[----:B------:R-:W-:-:S06]  /*4b80*/  UISETP.NE.AND UP0, UPT, UR43, 0x3, UPT ;  /* 0x000000032b00788c */ /* 0x000fcc000bf05270 */
[----:B------:R-:W-:-:S13]  /*4b90*/  PLOP3.LUT P1, PT, PT, PT, UP0, 0x80, 0x0 ;  /* 0x000000000000781c */ /* 0x000fda0003f2f008 */
[----:B------:R-:W-:Y:S05]  /*4ba0*/  @!P1 BRA `(.L_x_44) ;  /* 0x0000000000049947 */ /* 0x000fea0003800000 */
[----:B------:R-:W-:Y:S01]  /*4bb0*/  BPT.TRAP 0x1 ;  /* 0x000000040000795c */ /* 0x000fe20000300000 */
.L_x_44:
[----:B------:R-:W-:Y:S01]  /*4bc0*/  ULEA UR6, UR5, UR47, 0x3 ;  /* 0x0000002f05067291 */ /* 0x000fe2000f8e183f */
[----:B------:R-:W-:-:S08]  /*4bd0*/  SHF.L.U32 R5, R7, 0x1f, RZ ;  /* 0x0000001f07057819 */ /* 0x000fd000000006ff */
[----:B------:R1:W2:Y:S01]  /*4be0*/  SYNCS.PHASECHK.TRANS64.TRYWAIT P0, [UR6+0x34480], R5 ;  /* 0x03448005ff0075a7 */ /* 0x0002a20008000146 */
[----:B------:R-:W-:Y:S05]  /*4bf0*/  @!P1 BRA `(.L_x_45) ;  /* 0x0000000000049947 */ /* 0x000fea0003800000 */
[----:B------:R-:W-:Y:S01]  /*4c00*/  BPT.TRAP 0x1 ;  /* 0x000000040000795c */ /* 0x000fe20000300000 */
.L_x_45:
[----:B--2---:R-:W-:Y:S05]  /*4c10*/  @P0 BRA `(.L_x_46) ;  /* 0x0000000000080947 */ /* 0x004fea0003800000 */
[----:B------:R-:W2:Y:S02]  /*4c20*/  SYNCS.PHASECHK.TRANS64.TRYWAIT P0, [UR6+0x34480], R5 ;  /* 0x03448005ff0075a7 */ /* 0x000ea40008000146 */
[----:B--2---:R-:W-:Y:S05]  /*4c30*/  @!P0 BRA `(.L_x_47) ;  /* 0x000000a000bc8947 */ /* 0x004fea0003800000 */
.L_x_46:
        /* <DEDUP_REMOVED lines=8> */
[----:B------:R-:W-:Y:S02]  /*4cc0*/  UISETP.NE.U32.AND UP0, UPT, UR4, URZ, UPT ;  /* 0x0000003f0400728c */ /* 0x000fe4000bf05070 */
[----:B------:R-:W-:Y:S02]  /*4cd0*/  ULEA UR7, UR5, UR6, 0xb ;  /* 0x0000000605077291 */ /* 0x000fe4000f8e583f */
[----:B------:R-:W-:Y:S01]  /*4ce0*/  ULEA UR6, UR5, UR8, 0xb ;  /* 0x0000000805067291 */ /* 0x000fe2000f8e583f */
[----:B------:R-:W-:Y:S01]  /*4cf0*/  UMOV UR9, 0x40000040 ;  /* 0x4000004000097882 */ /* 0x000fe20000000000 */
[----:B------:R-:W-:-:S03]  /*4d00*/  UMOV UR11, 0x40000040 ;  /* 0x40000040000b7882 */ /* 0x000fc60000000000 */
[----:B------:R-:W-:Y:S02]  /*4d10*/  UMOV UR8, UR7 ;  /* 0x0000000700087c82 */ /* 0x000fe40008000000 */
[----:B------:R-:W-:Y:S02]  /*4d20*/  UMOV UR10, UR6 ;  /* 0x00000006000a7c82 */ /* 0x000fe40008000000 */
[----:B------:R-:W-:Y:S01]  /*4d30*/  HGMMA.64x128x16.F32.BF16 R88, gdesc[UR8], R88, UP0, gsb0 ;  /* 0x01e00000085879f0 */ /* 0x000fe2000b801858 */
[----:B------:R-:W-:Y:S01]  /*4d40*/  UIADD3 UR8, UR7, 0x200, URZ ;  /* 0x0000020007087890 */ /* 0x000fe2000fffe03f */
[----:B------:R-:W-:Y:S01]  /*4d50*/  UMOV UR9, 0x40000040 ;  /* 0x4000004000097882 */ /* 0x000fe20000000000 */
[----:B------:R-:W-:Y:S02]  /*4d60*/  WARPGROUP.DEPBAR.LE gsb0, 0x0 ;  /* 0x00008000000079c5 */ /* 0x000fe40000010000 */
[----:B------:R-:W-:-:S07]  /*4d70*/  WARPGROUP.ARRIVE ;  /* 0x00000000000079c5 */ /* 0x000fce0000000000 */
[----:B------:R-:W-:Y:S01]  /*4d80*/  HGMMA.64x128x16.F32.BF16 R24, gdesc[UR8], R24, UP0, gsb0 ;  /* 0x01e00000081879f0 */ /* 0x000fe2000b801818 */
[----:B------:R-:W-:Y:S02]  /*4d90*/  UIADD3 UR8, UR7, 0x2, URZ ;  /* 0x0000000207087890 */ /* 0x000fe4000fffe03f */
[----:B------:R-:W-:Y:S01]  /*4da0*/  UIADD3 UR10, UR6, 0x2, URZ ;  /* 0x00000002060a7890 */ /* 0x000fe2000fffe03f */
[----:B------:R-:W-:Y:S01]  /*4db0*/  UMOV UR9, 0x40000040 ;  /* 0x4000004000097882 */ /* 0x000fe20000000000 */
[----:B------:R-:W-:Y:S01]  /*4dc0*/  UMOV UR11, 0x40000040 ;  /* 0x40000040000b7882 */ /* 0x000fe20000000000 */
[----:B------:R-:W-:Y:S02]  /*4dd0*/  WARPGROUP.DEPBAR.LE gsb0, 0x0 ;  /* 0x00008000000079c5 */ /* 0x000fe40000010000 */
[----:B------:R-:W-:-:S06]  /*4de0*/  WARPGROUP.ARRIVE ;  /* 0x00000000000079c5 */ /* 0x000fcc0000000000 */
        /* <DEDUP_REMOVED lines=77> */
[----:B------:R-:W-:Y:S03]  /*52c0*/  HGMMA.64x128x16.F32.BF16 R24, gdesc[UR8], R24, UP0, gsb0 ;  /* 0x01e00000081879f0 */ /* 0x000fe6000b801818 */
[----:B------:R-:W-:Y:S02]  /*52d0*/  WARPGROUP.DEPBAR.LE gsb0, 0x0 ;  /* 0x00008000000079c5 */ /* 0x000fe40000010000 */
[----:B------:R-:W-:Y:S05]  /*52e0*/  @!P1 BRA `(.L_x_48) ;  /* 0x0000000000049947 */ /* 0x000fea0003800000 */
[----:B------:R-:W-:Y:S01]  /*52f0*/  BPT.TRAP 0x1 ;  /* 0x000000040000795c */ /* 0x000fe20000300000 */
.L_x_48:
[----:B------:R-:W-:Y:S01]  /*5300*/  ISETP.NE.AND P0, PT, R23, RZ, PT ;  /* 0x000000ff1700720c */ /* 0x000fe20003f05270 */
[----:B------:R-:W-:-:S12]  /*5310*/  UISETP.GT.U32.AND UP0, UPT, UR42, 0x1, UPT ;  /* 0x000000012a00788c */ /* 0x000fd8000bf04070 */
[----:B-12---:R-:W-:-:S05]  /*5320*/  @P0 LEA R5, R4, UR47, 0x3 ;  /* 0x0000002f04050c11 */ /* 0x006fca000f8e18ff */
[----:B------:R-:W-:-:S05]  /*5330*/  @P0 VIADD R5, R5, 0x34498 ;  /* 0x0003449805050836 */ /* 0x000fca0000000000 */
[----:B------:R-:W-:-:S04]  /*5340*/  @P0 PRMT R5, R22, 0x654, R5 ;  /* 0x0000065416050816 */ /* 0x000fc80000000005 */
[----:B------:R1:W-:Y:S01]  /*5350*/  @P0 SYNCS.ARRIVE.TRANS64.RED.A1T0 RZ, [R5+URZ], RZ ;  /* 0x000000ff05ff09a7 */ /* 0x0003e2000810043f */
[----:B------:R-:W-:-:S13]  /*5360*/  PLOP3.LUT P0, PT, PT, PT, UP0, 0x80, 0x0 ;  /* 0x000000000000781c */ /* 0x000fda0003f0f008 */
[----:B-1----:R-:W-:Y:S05]  /*5370*/  @P0 BRA `(.L_x_49) ;  /* 0x0000000000040947 */ /* 0x002fea0003800000 */
[----:B------:R-:W-:Y:S01]  /*5380*/  BPT.TRAP 0x1 ;  /* 0x000000040000795c */ /* 0x000fe20000300000 */
.L_x_49:
[----:B------:R-:W-:Y:S01]  /*5390*/  UIADD3 UR5, UR5, 0x1, URZ ;  /* 0x0000000105057890 */ /* 0x000fe2000fffe03f */
[C---:B------:R-:W-:Y:S01]  /*53a0*/  ISETP.GT.AND P1, PT, R3.reuse, 0x1, PT ;  /* 0x000000010300780c */ /* 0x040fe20003f24270 */
[----:B------:R-:W-:Y:S02]  /*53b0*/  VIADD R4, R4, 0x1 ;  /* 0x0000000104047836 */ /* 0x000fe40000000000 */
[----:B------:R-:W-:Y:S01]  /*53c0*/  UISETP.NE.AND UP0, UPT, UR5, 0x3, UPT ;  /* 0x000000030500788c */ /* 0x000fe2000bf05270 */
[----:B------:R-:W-:Y:S02]  /*53d0*/  VIADD R3, R3, 0xffffffff ;  /* 0xffffffff03037836 */ /* 0x000fe40000000000 */
[C---:B------:R-:W-:Y:S01]  /*53e0*/  ISETP.NE.AND P0, PT, R4.reuse, 0x3, PT ;  /* 0x000000030400780c */ /* 0x040fe20003f05270 */
[----:B------:R-:W-:Y:S02]  /*53f0*/  USEL UR6, URZ, 0x1, UP0 ;  /* 0x000000013f067887 */ /* 0x000fe40008000000 */
[----:B------:R-:W-:Y:S01]  /*5400*/  USEL UR5, UR5, URZ, UP0 ;  /* 0x0000003f05057287 */ /* 0x000fe20008000000 */
[----:B------:R-:W-:-:S03]  /*5410*/  SEL R4, R4, RZ, P0 ;  /* 0x000000ff04047207 */ /* 0x000fc60000000000 */
[----:B------:R-:W-:Y:S01]  /*5420*/  LOP3.LUT R7, R7, UR6, RZ, 0x3c, !PT ;  /* 0x0000000607077c12 */ /* 0x000fe2000f8e3cff */
[----:B------:R-:W-:Y:S07]  /*5430*/  @P1 BRA `(.L_x_50) ;  /* 0xfffffff400d01947 */ /* 0x000fee000383ffff */
.L_x_43:
[----:B------:R-:W-:Y:S01]  /*5440*/  ISETP.GE.AND P0, PT, R8, 0x1, PT ;  /* 0x000000010800780c */ /* 0x000fe20003f06270 */
[----:B------:R-:W-:-:S04]  /*5450*/  IMAD.U32 R3, RZ, RZ, UR56 ;  /* 0x00000038ff037e24 */ /* 0x000fc8000f8e00ff */
[----:B------:R1:W-:Y:S08]  /*5460*/  SYNCS.ARRIVE.TRANS64.A1T0 RZ, [R3+UR48], RZ ;  /* 0x000000ff03ff79a7 */ /* 0x0003f00008100030 */
[----:B-1----:R-:W-:Y:S05]  /*5470*/  @!P0 BRA `(.L_x_51) ;  /* 0x0000000000448947 */ /* 0x002fea0003800000 */
[----:B------:R-:W-:-:S06]  /*5480*/  UISETP.NE.AND UP0, UPT, UR43, 0x3, UPT ;  /* 0x000000032b00788c */ /* 0x000fcc000bf05270 */
[----:B------:R-:W-:-:S13]  /*5490*/  PLOP3.LUT P0, PT, PT, PT, UP0, 0x80, 0x0 ;  /* 0x000000000000781c */ /* 0x000fda0003f0f008 */
[----:B------:R-:W-:Y:S05]  /*54a0*/  @!P0 BRA `(.L_x_52) ;  /* 0x0000000000048947 */ /* 0x000fea0003800000 */
[----:B------:R-:W-:Y:S01]  /*54b0*/  BPT.TRAP 0x1 ;  /* 0x000000040000795c */ /* 0x000fe20000300000 */
.L_x_52:
[----:B------:R-:W-:Y:S01]  /*54c0*/  ISETP.NE.AND P0, PT, R23, RZ, PT ;  /* 0x000000ff1700720c */ /* 0x000fe20003f05270 */
[----:B------:R-:W-:-:S12]  /*54d0*/  UISETP.GT.U32.AND UP0, UPT, UR42, 0x1, UPT ;  /* 0x000000012a00788c */ /* 0x000fd8000bf04070 */
[----:B------:R-:W-:-:S04]  /*54e0*/  @P0 VIADD R3, R6, UR40 ;  /* 0x0000002806030c36 */ /* 0x000fc80008000000 */
[----:B------:R-:W-:-:S05]  /*54f0*/  @P0 IMAD.WIDE.U32 R4, R3, -0x55555555, RZ ;  /* 0xaaaaaaab03040825 */ /* 0x000fca00078e00ff */
[----:B------:R-:W-:-:S05]  /*5500*/  @P0 SHF.R.U32.HI R4, RZ, 0x1, R5 ;  /* 0x00000001ff040819 */ /* 0x000fca0000011605 */
[----:B------:R-:W-:-:S05]  /*5510*/  @P0 IMAD R3, R4, -0x3, R3 ;  /* 0xfffffffd04030824 */ /* 0x000fca00078e0203 */
[----:B------:R-:W-:-:S05]  /*5520*/  @P0 LEA R3, R3, UR47, 0x3 ;  /* 0x0000002f03030c11 */ /* 0x000fca000f8e18ff */
[----:B------:R-:W-:-:S05]  /*5530*/  @P0 VIADD R3, R3, 0x34498 ;  /* 0x0003449803030836 */ /* 0x000fca0000000000 */
[----:B------:R-:W-:-:S04]  /*5540*/  @P0 PRMT R3, R22, 0x654, R3 ;  /* 0x0000065416030816 */ /* 0x000fc80000000003 */
[----:B------:R1:W-:Y:S01]  /*5550*/  @P0 SYNCS.ARRIVE.TRANS64.RED.A1T0 RZ, [R3+URZ], RZ ;  /* 0x000000ff03ff09a7 */ /* 0x0003e2000810043f */
[----:B------:R-:W-:-:S13]  /*5560*/  PLOP3.LUT P0, PT, PT, PT, UP0, 0x80, 0x0 ;  /* 0x000000000000781c */ /* 0x000fda0003f0f008 */
[----:B-1----:R-:W-:Y:S05]  /*5570*/  @P0 BRA `(.L_x_51) ;  /* 0x0000000000040947 */ /* 0x002fea0003800000 */
[----:B------:R-:W-:Y:S01]  /*5580*/  BPT.TRAP 0x1 ;  /* 0x000000040000795c */ /* 0x000fe20000300000 */
.L_x_51:
[----:B------:R-:W-:Y:S02]  /*5590*/  SHF.L.U32 R3, R156, 0x1f, RZ ;  /* 0x0000001f9c037819 */ /* 0x000fe400000006ff */
[----:B------:R-:W-:Y:S02]  /*55a0*/  R2UR UR4, R8 ;  /* 0x00000000080472ca */ /* 0x000fe400000e0000 */
[----:B------:R-:W1:Y:S11]  /*55b0*/  SYNCS.PHASECHK.TRANS64.TRYWAIT P0, [R10+UR50+0x10], R3 ;  /* 0x000010030a0075a7 */ /* 0x000e760008000172 */
[----:B------:R-:W-:-:S04]  /*55c0*/  UIADD3 UR4, UR4, 0x7f, URZ ;  /* 0x0000007f04047890 */ /* 0x000fc8000fffe03f */
[----:B------:R-:W-:-:S04]  /*55d0*/  USHF.R.S32.HI UR5, URZ, 0x1f, UR4 ;  /* 0x0000001f3f057899 */ /* 0x000fc80008011404 */
[----:B------:R-:W-:-:S04]  /*55e0*/  ULEA.HI UR5, UR5, UR4, URZ, 0x7 ;  /* 0x0000000405057291 */ /* 0x000fc8000f8f383f */
[----:B------:R-:W-:Y:S01]  /*55f0*/  USHF.R.S32.HI UR5, URZ, 0x7, UR5 ;  /* 0x000000073f057899 */ /* 0x000fe20008011405 */
[----:B-1----:R-:W-:Y:S11]  /*5600*/  @!P0 BRA `(.L_x_53) ;  /* 0x0000009800608947 */ /* 0x002ff60003800000 */
.L_x_274:
[----:B------:R-:W-:Y:S01]  /*5610*/  UIADD3 UR40, UR5, UR40, URZ ;  /* 0x0000002805287290 */ /* 0x000fe2000fffe03f */
[----:B------:R-:W-:Y:S01]  /*5620*/  LOP3.LUT P0, RZ, R0, 0xff, RZ, 0xc0, !PT ;  /* 0x000000ff00ff7812 */ /* 0x000fe2000780c0ff */
[----:B------:R-:W-:Y:S02]  /*5630*/  UISETP.GE.U32.AND UP1, UPT, UR5, 0x3, UPT ;  /* 0x000000030500788c */ /* 0x000fe4000bf26070 */
[----:B------:R-:W-:-:S04]  /*5640*/  UISETP.GT.U32.AND UP0, UPT, UR40, 0x2, UPT ;  /* 0x000000022800788c */ /* 0x000fc8000bf04070 */
[----:B------:R-:W-:Y:S02]  /*5650*/  UISETP.LT.U32.AND UP0, UPT, UR5, 0x3, UP0 ;  /* 0x000000030500788c */ /* 0x000fe40008701070 */
[----:B------:R-:W-:Y:S02]  /*5660*/  UIMAD.WIDE.U32 UR4, UR40, -0x55555555, URZ ;  /* 0xaaaaaaab280478a5 */ /* 0x000fe4000f8e003f */
[----:B------:R-:W-:Y:S02]  /*5670*/  USEL UR6, URZ, 0x1, !UP0 ;  /* 0x000000013f067887 */ /* 0x000fe4000c000000 */
[----:B------:R-:W-:Y:S02]  /*5680*/  USHF.R.U32.HI UR4, URZ, 0x1, UR5 ;  /* 0x000000013f047899 */ /* 0x000fe40008011605 */
[----:B------:R-:W-:Y:S02]  /*5690*/  ULOP3.LUT UR41, UR41, UR6, URZ, 0x3c, !UPT ;  /* 0x0000000629297292 */ /* 0x000fe4000f8e3c3f */
[----:B------:R-:W-:-:S02]  /*56a0*/  UIMAD UR40, UR4, -0x3, UR40 ;  /* 0xfffffffd042878a4 */ /* 0x000fc4000f8e0228 */
[----:B------:R-:W-:Y:S01]  /*56b0*/  @UP1 ULOP3.LUT UR41, UR41, 0x1, UR4, 0x78, !UPT ;  /* 0x0000000129291892 */ /* 0x000fe2000f8e7804 */
[----:B------:R-:W-:Y:S11]  /*56c0*/  @!P0 BRA `(.L_x_54) ;  /* 0x00000000000c8947 */ /* 0x000ff60003800000 */
[----:B------:R-:W-:-:S04]  /*56d0*/  DEPBAR {5,4,3,2,1,0} ;  /* 0x0000003f0000791a */ /* 0x000fc80000000000 */
[----:B------:R2:W-:Y:S02]  /*56e0*/  UTMACCTL.IV [UR36] ;  /* 0x00000000240079b9 */ /* 0x0005e40008000000 */
[----:B--2---:R-:W-:Y:S01]  /*56f0*/  NOP ;  /* 0x0000000000007918 */ /* 0x004fe20000000000 */
.L_x_54:
[----:B------:R-:W-:Y:S01]  /*5700*/  UIADD3 UR4, UR47, 0x30000, URZ ;  /* 0x000300002f047890 */ /* 0x000fe2000fffe03f */
[----:B------:R-:W-:Y:S02]  /*5710*/  R2UR UR45, R16 ;  /* 0x00000000102d72ca */ /* 0x000fe400000e0000 */
[----:B------:R-:W-:Y:S01]  /*5720*/  R2UR UR46, R17 ;  /* 0x00000000112e72ca */ /* 0x000fe200000e0000 */
[----:B------:R-:W-:-:S06]  /*5730*/  ULOP3.LUT UP0, URZ, UR4, 0x3ff, URZ, 0xc0, !UPT ;  /* 0x000003ff043f7892 */ /* 0x000fcc000f80c03f */
[----:B------:R-:W-:-:S04]  /*5740*/  PLOP3.LUT P0, PT, PT, PT, UP0, 0x80, 0x0 ;  /* 0x000000000000781c */ /* 0x000fc80003f0f008 */
[----:B------:R-:W-:Y:S02]  /*5750*/  USHF.L.U32 UR45, UR45, 0x7, URZ ;  /* 0x000000072d2d7899 */ /* 0x000fe4000800063f */
[----:B------:R-:W-:-:S07]  /*5760*/  USHF.L.U32 UR46, UR46, 0x7, URZ ;  /* 0x000000072e2e7899 */ /* 0x000fce000800063f */
[----:B------:R-:W-:Y:S05]  /*5770*/  @!P0 BRA `(.L_x_55) ;  /* 0x00000000007c8947 */ /* 0x000fea0003800000 */
[----:B------:R-:W-:Y:S01]  /*5780*/  MOV R16, 0x0 ;  /* 0x0000000000107802 */ /* 0x000fe20000000f00 */
[----:B------:R-:W-:Y:S01]  /*5790*/  ULDC.64 UR4, c[0x4][0x68] ;  /* 0x01001a0000047ab9 */ /* 0x000fe20000000a00 */
[----:B------:R-:W-:Y:S01]  /*57a0*/  ULDC.64 UR6, c[0x4][0x8] ;  /* 0x0100020000067ab9 */ /* 0x000fe20000000a00 */
[----:B-1----:R-:W-:Y:S01]  /*57b0*/  IMAD.U32 R4, RZ, RZ, UR4 ;  /* 0x00000004ff047e24 */ /* 0x002fe2000f8e00ff */
[----:B------:R1:W2:Y:S01]  /*57c0*/  LDC.64 R14, c[0x4][R16] ;  /* 0x01000000100e7b82 */ /* 0x0002a20000000a00 */
[----:B------:R-:W-:Y:S01]  /*57d0*/  MOV R5, UR5 ;  /* 0x0000000500057c02 */ /* 0x000fe20008000f00 */
[----:B------:R-:W-:Y:S01]  /*57e0*/  ULDC.64 UR4, c[0x4][0x70] ;  /* 0x01001c0000047ab9 */ /* 0x000fe20000000a00 */
[----:B------:R-:W-:Y:S02]  /*57f0*/  IMAD.U32 R10, RZ, RZ, UR6 ;  /* 0x00000006ff0a7e24 */ /* 0x000fe4000f8e00ff */
[----:B------:R-:W-:Y:S02]  /*5800*/  IMAD.U32 R6, RZ, RZ, UR4 ;  /* 0x00000004ff067e24 */ /* 0x000fe4000f8e00ff */
[----:B------:R-:W-:-:S02]  /*5810*/  IMAD.U32 R7, RZ, RZ, UR5 ;  /* 0x00000005ff077e24 */ /* 0x000fc4000f8e00ff */
[----:B------:R-:W-:Y:S02]  /*5820*/  IMAD.U32 R11, RZ, RZ, UR7 ;  /* 0x00000007ff0b7e24 */ /* 0x000fe4000f8e00ff */
[----:B------:R-:W-:Y:S02]  /*5830*/  IMAD.MOV.U32 R8, RZ, RZ, 0x70 ;  /* 0x00000070ff087424 */ /* 0x000fe400078e00ff */
[----:B------:R-:W-:Y:S02]  /*5840*/  IMAD.MOV.U32 R12, RZ, RZ, 0x1 ;  /* 0x00000001ff0c7424 */ /* 0x000fe400078e00ff */
[----:B-1----:R-:W-:-:S07]  /*5850*/  IMAD.MOV.U32 R13, RZ, RZ, RZ ;  /* 0x000000ffff0d7224 */ /* 0x002fce00078e00ff */
[----:B------:R-:W-:-:S07]  /*5860*/  LEPC R20, `(.L_x_56) ;  /* 0x000000001014794e */ /* 0x000fce0000000000 */
[----:B--2---:R-:W-:Y:S05]  /*5870*/  CALL.ABS.NOINC R14 ;  /* 0x000000000e007343 */ /* 0x004fea0003c00000 */
.L_x_56:
[----:B------:R-:W1:Y:S01]  /*5880*/  LDC.64 R16, c[0x4][R16] ;  /* 0x0100000010107b82 */ /* 0x000e620000000a00 */
[----:B------:R-:W-:Y:S01]  /*5890*/  ULDC.64 UR4, c[0x4][0x68] ;  /* 0x01001a0000047ab9 */ /* 0x000fe20000000a00 */
[----:B------:R-:W-:Y:S01]  /*58a0*/  ULDC.64 UR6, c[0x4][0x8] ;  /* 0x0100020000067ab9 */ /* 0x000fe20000000a00 */
[----:B------:R-:W-:Y:S01]  /*58b0*/  IMAD.U32 R4, RZ, RZ, UR4 ;  /* 0x00000004ff047e24 */ /* 0x000fe2000f8e00ff */
        /* <DEDUP_REMOVED lines=8> */
[----:B------:R-:W-:-:S07]  /*5940*/  IMAD.MOV.U32 R13, RZ, RZ, RZ ;  /* 0x000000ffff0d7224 */ /* 0x000fce00078e00ff */
[----:B------:R-:W-:-:S07]  /*5950*/  LEPC R20, `(.L_x_55) ;  /* 0x000000001014794e */ /* 0x000fce0000000000 */
[----:B-1----:R-:W-:Y:S05]  /*5960*/  CALL.ABS.NOINC R16 ;  /* 0x0000000010007343 */ /* 0x002fea0003c00000 */
.L_x_55:
[----:B------:R-:W-:Y:S02]  /*5970*/  ULDC.64 UR4, c[0x0][0x590] ;  /* 0x0001640000047ab9 */ /* 0x000fe40000000a00 */
[----:B------:R-:W-:-:S04]  /*5980*/  ISETP.NE.U32.AND P0, PT, RZ, UR4, PT ;  /* 0x00000004ff007c0c */ /* 0x000fc8000bf05070 */
[----:B------:R-:W-:-:S13]  /*5990*/  ISETP.NE.AND.EX P0, PT, RZ, UR5, PT, P0 ;  /* 0x00000005ff007c0c */ /* 0x000fda000bf05300 */
[----:B------:R-:W-:Y:S05]  /*59a0*/  @!P0 BRA `(.L_x_57) ;  /* 0x0000000000148947 */ /* 0x000fea0003800000 */
[----:B-1----:R-:W-:-:S04]  /*59b0*/  LEA R4, P0, R18, UR4, 0x3 ;  /* 0x0000000412047c11 */ /* 0x002fc8000f8018ff */
[----:B------:R-:W-:-:S06]  /*59c0*/  LEA.HI.X R5, R18, UR5, R19, 0x3, P0 ;  /* 0x0000000512057c11 */ /* 0x000fcc00080f1c13 */
[----:B------:R-:W2:Y:S04]  /*59d0*/  LDG.E.64 R4, desc[UR38][R4.64] ;  /* 0x0000002604047981 */ /* 0x000ea8000c1e1b00 */
[----:B--2---:R1:W5:Y:S01]  /*59e0*/  LD.E R0, desc[UR38][R4.64] ;  /* 0x0000002604007980 */ /* 0x004362000c101900 */
[----:B------:R-:W-:Y:S05]  /*59f0*/  BRA `(.L_x_58) ;  /* 0x0000000000307947 */ /* 0x000fea0003800000 */
.L_x_57:
[----:B------:R-:W-:Y:S02]  /*5a00*/  ULDC.64 UR4, c[0x0][0x588] ;  /* 0x0001620000047ab9 */ /* 0x000fe40000000a00 */
[----:B------:R-:W-:-:S04]  /*5a10*/  ISETP.NE.U32.AND P0, PT, RZ, UR4, PT ;  /* 0x00000004ff007c0c */ /* 0x000fc8000bf05070 */
[----:B------:R-:W-:-:S13]  /*5a20*/  ISETP.NE.AND.EX P0, PT, RZ, UR5, PT, P0 ;  /* 0x00000005ff007c0c */ /* 0x000fda000bf05300 */
[----:B------:R-:W-:Y:S05]  /*5a30*/  @!P0 BRA `(.L_x_59) ;  /* 0x0000000000188947 */ /* 0x000fea0003800000 */
[----:B-1----:R-:W1:Y:S01]  /*5a40*/  LDC.64 R4, c[0x0][0x588] ;  /* 0x00016200ff047b82 */ /* 0x002e620000000a00 */
[----:B------:R-:W-:Y:S02]  /*5a50*/  ULDC UR4, c[0x0][0x598] ;  /* 0x0001660000047ab9 */ /* 0x000fe40000000800 */
[----:B------:R-:W-:-:S04]  /*5a60*/  IMAD R3, R18, UR4, RZ ;  /* 0x0000000412037c24 */ /* 0x000fc8000f8e02ff */
[----:B-1----:R-:W-:-:S05]  /*5a70*/  IMAD.WIDE R4, R3, 0x4, R4 ;  /* 0x0000000403047825 */ /* 0x002fca00078e0204 */
[----:B------:R2:W5:Y:S01]  /*5a80*/  LDG.E R0, desc[UR38][R4.64] ;  /* 0x0000002604007981 */ /* 0x000562000c1e1900 */
[----:B------:R-:W-:Y:S05]  /*5a90*/  BRA `(.L_x_58) ;  /* 0x0000000000087947 */ /* 0x000fea0003800000 */
.L_x_59:
[----:B------:R-:W-:Y:S02]  /*5aa0*/  ULDC UR4, c[0x0][0x580] ;  /* 0x0001600000047ab9 */ /* 0x000fe40000000800 */
[----:B------:R-:W-:-:S07]  /*5ab0*/  IMAD.U32 R0, RZ, RZ, UR4 ;  /* 0x00000004ff007e24 */ /* 0x000fce000f8e00ff */
.L_x_58:
[----:B------:R-:W-:Y:S02]  /*5ac0*/  ULDC.64 UR4, c[0x0][0x5b8] ;  /* 0x00016e0000047ab9 */ /* 0x000fe40000000a00 */
[----:B------:R-:W-:-:S04]  /*5ad0*/  ISETP.NE.U32.AND P0, PT, RZ, UR4, PT ;  /* 0x00000004ff007c0c */ /* 0x000fc8000bf05070 */
[----:B------:R-:W-:-:S13]  /*5ae0*/  ISETP.NE.AND.EX P0, PT, RZ, UR5, PT, P0 ;  /* 0x00000005ff007c0c */ /* 0x000fda000bf05300 */
[----:B------:R-:W-:Y:S05]  /*5af0*/  @!P0 BRA `(.L_x_60) ;  /* 0x0000000000148947 */ /* 0x000fea0003800000 */
[----:B-12---:R-:W-:-:S04]  /*5b00*/  LEA R4, P0, R18, UR4, 0x3 ;  /* 0x0000000412047c11 */ /* 0x006fc8000f8018ff */
[----:B------:R-:W-:-:S06]  /*5b10*/  LEA.HI.X R5, R18, UR5, R19, 0x3, P0 ;  /* 0x0000000512057c11 */ /* 0x000fcc00080f1c13 */
[----:B------:R-:W2:Y:S04]  /*5b20*/  LDG.E.64 R4, desc[UR38][R4.64] ;  /* 0x0000002604047981 */ /* 0x000ea8000c1e1b00 */
[----:B--2---:R1:W5:Y:S01]  /*5b30*/  LD.E R3, desc[UR38][R4.64] ;  /* 0x0000002604037980 */ /* 0x004362000c101900 */
[----:B------:R-:W-:Y:S05]  /*5b40*/  BRA `(.L_x_61) ;  /* 0x0000000000307947 */ /* 0x000fea0003800000 */
.L_x_60:
[----:B------:R-:W-:Y:S02]  /*5b50*/  ULDC.64 UR4, c[0x0][0x5b0] ;  /* 0x00016c0000047ab9 */ /* 0x000fe40000000a00 */
[----:B------:R-:W-:-:S04]  /*5b60*/  ISETP.NE.U32.AND P0, PT, RZ, UR4, PT ;  /* 0x00000004ff007c0c */ /* 0x000fc8000bf05070 */
[----:B------:R-:W-:-:S13]  /*5b70*/  ISETP.NE.AND.EX P0, PT, RZ, UR5, PT, P0 ;  /* 0x00000005ff007c0c */ /* 0x000fda000bf05300 */
[----:B------:R-:W-:Y:S05]  /*5b80*/  @!P0 BRA `(.L_x_62) ;  /* 0x0000000000188947 */ /* 0x000fea0003800000 */
[----:B-12---:R-:W1:Y:S01]  /*5b90*/  LDC.64 R4, c[0x0][0x5b0] ;  /* 0x00016c00ff047b82 */ /* 0x006e620000000a00 */
[----:B------:R-:W-:Y:S02]  /*5ba0*/  ULDC UR4, c[0x0][0x5c0] ;  /* 0x0001700000047ab9 */ /* 0x000fe40000000800 */
[----:B------:R-:W-:-:S04]  /*5bb0*/  IMAD R3, R18, UR4, RZ ;  /* 0x0000000412037c24 */ /* 0x000fc8000f8e02ff */
[----:B-1----:R-:W-:-:S05]  /*5bc0*/  IMAD.WIDE R4, R3, 0x4, R4 ;  /* 0x0000000403047825 */ /* 0x002fca00078e0204 */
[----:B------:R2:W5:Y:S01]  /*5bd0*/  LDG.E R3, desc[UR38][R4.64] ;  /* 0x0000002604037981 */ /* 0x000562000c1e1900 */
[----:B------:R-:W-:Y:S05]  /*5be0*/  BRA `(.L_x_61) ;  /* 0x0000000000087947 */ /* 0x000fea0003800000 */
.L_x_62:
[----:B------:R-:W-:Y:S02]  /*5bf0*/  ULDC UR4, c[0x0][0x5a8] ;  /* 0x00016a0000047ab9 */ /* 0x000fe40000000800 */
[----:B-1----:R-:W-:-:S07]  /*5c00*/  MOV R3, UR4 ;  /* 0x0000000400037c02 */ /* 0x002fce0008000f00 */
.L_x_61:
[----:B------:R-:W-:Y:S01]  /*5c10*/  ISETP.GT.U32.AND P0, PT, R153, 0x3e, PT ;  /* 0x0000003e9900780c */ /* 0x000fe20003f04070 */
[----:B------:R-:W-:Y:S01]  /*5c20*/  BSSY B0, `(.L_x_63) ;  /* 0x0000007000007945 */ /* 0x000fe20003800000 */
[----:B------:R-:W-:-:S11]  /*5c30*/  PRMT R8, RZ, 0x7610, R8 ;  /* 0x00007610ff087816 */ /* 0x000fd60000000008 */
[----:B------:R-:W-:Y:S05]  /*5c40*/  @P0 BRA `(.L_x_64) ;  /* 0x0000000000100947 */ /* 0x000fea0003800000 */
[----:B------:R-:W-:-:S03]  /*5c50*/  UMOV UR4, 0xffffffff ;  /* 0xffffffff00047882 */ /* 0x000fc60000000000 */
[----:B------:R-:W-:Y:S05]  /*5c60*/  BRA.DIV UR4, `(.L_x_65) ;  /* 0x0000009204e47947 */ /* 0x000fea000b800000 */
[----:B------:R-:W-:-:S13]  /*5c70*/  ELECT P6, URZ, PT ;  /* 0x00000000003f782f */ /* 0x000fda00038c0000 */
.L_x_276:
[----:B------:R-:W-:-:S07]  /*5c80*/  SEL R8, RZ, 0x1, !P6 ;  /* 0x00000001ff087807 */ /* 0x000fce0007000000 */
.L_x_64:
[----:B------:R-:W-:Y:S05]  /*5c90*/  BSYNC B0 ;  /* 0x0000000000007941 */ /* 0x000fea0003800000 */
.L_x_63:
[----:B-12---:R-:W-:-:S05]  /*5ca0*/  IMAD.U32 R4, RZ, RZ, UR55 ;  /* 0x00000037ff047e24 */ /* 0x006fca000f8e00ff */
[----:B------:R-:W-:-:S13]  /*5cb0*/  ISETP.NE.AND P0, PT, R4, 0x3, PT ;  /* 0x000000030400780c */ /* 0x000fda0003f05270 */
[----:B------:R-:W-:Y:S05]  /*5cc0*/  @!P0 BRA `(.L_x_66) ;  /* 0x0000000000048947 */ /* 0x000fea0003800000 */
[----:B------:R-:W-:Y:S01]  /*5cd0*/  BPT.TRAP 0x1 ;  /* 0x000000040000795c */ /* 0x000fe20000300000 */
.L_x_66:
[----:B------:R-:W-:Y:S01]  /*5ce0*/  SHF.L.U32 R16, RZ, 0x1f, RZ ;  /* 0x0000001fff107819 */ /* 0x000fe200000006ff */
[----:B------:R-:W-:Y:S01]  /*5cf0*/  IMAD.MOV.U32 R4, RZ, RZ, RZ ;  /* 0x000000ffff047224 */ /* 0x000fe200078e00ff */
[----:B-----5:R-:W-:Y:S02]  /*5d00*/  FSETP.NEU.AND P1, PT, R0, RZ, PT ;  /* 0x000000ff0000720b */ /* 0x020fe40003f2d000 */
[----:B------:R-:W1:Y:S11]  /*5d10*/  SYNCS.PHASECHK.TRANS64.TRYWAIT P2, [UR47+0x344b0], R16 ;  /* 0x0344b010ff0075a7 */ /* 0x000e76000804016f */
[----:B------:R-:W-:Y:S01]  /*5d20*/  @P1 LEA R12, R152, UR47, 0x1 ;  /* 0x0000002f980c1c11 */ /* 0x000fe2000f8e08ff */
[----:B-1----:R-:W-:Y:S06]  /*5d30*/  @!P2 BRA `(.L_x_67) ;  /* 0x0000009000c8a947 */ /* 0x002fec0003800000 */
.L_x_277:
[----:B------:R-:W-:Y:S05]  /*5d40*/  @P1 WARPSYNC.ALL ;  /* 0x0000000000001948 */ /* 0x000fea0003800000 */
[----:B-1----:R-:W1:Y:S01]  /*5d50*/  @P1 LDSM.16.MT88.4 R4, [R12+0x30000] ;  /* 0x030000000c04183b */ /* 0x002e620000004200 */
[----:B------:R-:W-:Y:S01]  /*5d60*/  PRMT R8, R8, 0x9910, RZ ;  /* 0x0000991008087816 */ /* 0x000fe200000000ff */
[----:B------:R-:W-:Y:S01]  /*5d70*/  BSSY B0, `(.L_x_68) ;  /* 0x000000d000007945 */ /* 0x000fe20003800000 */
[-C--:B------:R-:W-:Y:S01]  /*5d80*/  FMUL R88, R88, R3.reuse ;  /* 0x0000000358587220 */ /* 0x080fe20000400000 */
[-C--:B------:R-:W-:Y:S01]  /*5d90*/  FMUL R14, R89, R3.reuse ;  /* 0x00000003590e7220 */ /* 0x080fe20000400000 */
[----:B------:R-:W-:Y:S01]  /*5da0*/  ISETP.NE.AND P2, PT, R8, RZ, PT ;  /* 0x000000ff0800720c */ /* 0x000fe20003f45270 */
[----:B------:R-:W-:Y:S01]  /*5db0*/  FMUL R90, R90, R3 ;  /* 0x000000035a5a7220 */ /* 0x000fe20000400000 */
[----:B------:R2:W3:Y:S01]  /*5dc0*/  @P1 LDSM.16.MT88.4 R8, [R12+0x30800] ;  /* 0x030800000c08183b */ /* 0x0004e20000004200 */
[----:B-1----:R-:W-:-:S02]  /*5dd0*/  HADD2.F32 R13, -RZ, R4.H0_H0 ;  /* 0x20000004ff0d7230 */ /* 0x002fc40000004100 */
[----:B------:R-:W-:Y:S01]  /*5de0*/  HADD2.F32 R15, -RZ, R4.H1_H1 ;  /* 0x30000004ff0f7230 */ /* 0x000fe20000004100 */
[----:B--2---:R-:W-:Y:S07]  /*5df0*/  @P1 BRA `(.L_x_69) ;  /* 0x0000000000101947 */ /* 0x004fee0003800000 */
[----:B------:R-:W-:Y:S01]  /*5e00*/  IMAD.MOV.U32 R5, RZ, RZ, RZ ;  /* 0x000000ffff057224 */ /* 0x000fe200078e00ff */
[----:B------:R-:W-:Y:S02]  /*5e10*/  CS2R R6, SRZ ;  /* 0x0000000000067805 */ /* 0x000fe4000001ff00 */
[----:B---3--:R-:W-:Y:S02]  /*5e20*/  CS2R R8, SRZ ;  /* 0x0000000000087805 */ /* 0x008fe4000001ff00 */
[----:B------:R-:W-:-:S07]  /*5e30*/  CS2R R10, SRZ ;  /* 0x00000000000a7805 */ /* 0x000fce000001ff00 */
.L_x_69:
[----:B------:R-:W-:Y:S05]  /*5e40*/  BSYNC B0 ;  /* 0x0000000000007941 */ /* 0x000fea0003800000 */
.L_x_68:
[--C-:B------:R-:W-:Y:S02]  /*5e50*/  HADD2.F32 R17, -RZ, R5.reuse.H0_H0 ;  /* 0x20000005ff117230 */ /* 0x100fe40000004100 */
[----:B------:R-:W-:Y:S01]  /*5e60*/  FMUL R18, R91, R3 ;  /* 0x000000035b127220 */ /* 0x000fe20000400000 */
[----:B------:R-:W-:Y:S02]  /*5e70*/  HADD2.F32 R19, -RZ, R5.H1_H1 ;  /* 0x30000005ff137230 */ /* 0x000fe40000004100 */
[-C--:B------:R-:W-:Y:S01]  /*5e80*/  FFMA R12, R13, R0.reuse, R88 ;  /* 0x000000000d0c7223 */ /* 0x080fe20000000058 */
[-C--:B------:R-:W-:Y:S01]  /*5e90*/  FFMA R21, R15, R0.reuse, R14 ;  /* 0x000000000f157223 */ /* 0x080fe2000000000e */
[-C--:B------:R-:W-:Y:S01]  /*5ea0*/  FFMA R90, R17, R0.reuse, R90 ;  /* 0x00000000115a7223 */ /* 0x080fe2000000005a */
[--C-:B------:R-:W-:Y:S02]  /*5eb0*/  HADD2.F32 R13, -RZ, R6.reuse.H0_H0 ;  /* 0x20000006ff0d7230 */ /* 0x100fe40000004100 */
[----:B------:R-:W-:Y:S01]  /*5ec0*/  FFMA R89, R19, R0, R18 ;  /* 0x0000000013597223 */ /* 0x000fe20000000012 */
[----:B------:R-:W-:-:S02]  /*5ed0*/  HADD2.F32 R15, -RZ, R6.H1_H1 ;  /* 0x30000006ff0f7230 */ /* 0x000fc40000004100 */
[-C--:B------:R-:W-:Y:S01]  /*5ee0*/  FMUL R92, R92, R3.reuse ;  /* 0x000000035c5c7220 */ /* 0x080fe20000400000 */
[-C--:B------:R-:W-:Y:S01]  /*5ef0*/  FMUL R18, R93, R3.reuse ;  /* 0x000000035d127220 */ /* 0x080fe20000400000 */
[--C-:B------:R-:W-:Y:S02]  /*5f00*/  HADD2.F32 R17, -RZ, R7.reuse.H0_H0 ;  /* 0x20000007ff117230 */ /* 0x100fe40000004100 */
[-C--:B------:R-:W-:Y:S01]  /*5f10*/  FMUL R94, R94, R3.reuse ;  /* 0x000000035e5e7220 */ /* 0x080fe20000400000 */
[----:B------:R-:W-:Y:S02]  /*5f20*/  HADD2.F32 R19, -RZ, R7.H1_H1 ;  /* 0x30000007ff137230 */ /* 0x000fe40000004100 */
[----:B------:R-:W-:Y:S01]  /*5f30*/  FMUL R20, R95, R3 ;  /* 0x000000035f147220 */ /* 0x000fe20000400000 */
[-C--:B------:R-:W-:Y:S01]  /*5f40*/  FFMA R14, R13, R0.reuse, R92 ;  /* 0x000000000d0e7223 */ /* 0x080fe2000000005c */
[-C--:B------:R-:W-:Y:S01]  /*5f50*/  FFMA R91, R15, R0.reuse, R18 ;  /* 0x000000000f5b7223 */ /* 0x080fe20000000012 */
[-C--:B------:R-:W-:Y:S01]  /*5f60*/  FFMA R94, R17, R0.reuse, R94 ;  /* 0x00000000115e7223 */ /* 0x080fe2000000005e */
[----:B------:R-:W-:Y:S01]  /*5f70*/  FFMA R93, R19, R0, R20 ;  /* 0x00000000135d7223 */ /* 0x000fe20000000014 */
[----:B---3--:R-:W-:-:S02]  /*5f80*/  HADD2.F32 R13, -RZ, R8.H0_H0 ;  /* 0x20000008ff0d7230 */ /* 0x008fc40000004100 */
[-C--:B------:R-:W-:Y:S01]  /*5f90*/  FMUL R96, R96, R3.reuse ;  /* 0x0000000360607220 */ /* 0x080fe20000400000 */
[----:B------:R-:W-:Y:S02]  /*5fa0*/  HADD2.F32 R15, -RZ, R8.H1_H1 ;  /* 0x30000008ff0f7230 */ /* 0x000fe40000004100 */
        /* <DEDUP_REMOVED lines=9> */
[----:B------:R-:W-:-:S02]  /*6040*/  HADD2.F32 R13, -RZ, R10.H0_H0 ;  /* 0x2000000aff0d7230 */ /* 0x000fc40000004100 */
        /* <DEDUP_REMOVED lines=11> */
[----:B------:R-:W-:Y:S01]  /*6100*/  F2FP.F16.F32.PACK_AB R97, R97, R98 ;  /* 0x000000626161723e */ /* 0x000fe200000000ff */
[----:B------:R-:W-:Y:S05]  /*6110*/  WARPSYNC.ALL ;  /* 0x0000000000007948 */ /* 0x000fea0003800000 */
[----:B------:R-:W-:Y:S01]  /*6120*/  F2FP.F16.F32.PACK_AB R98, R99, R100 ;  /* 0x000000646362723e */ /* 0x000fe200000000ff */
[----:B------:R-:W-:Y:S01]  /*6130*/  BSSY B0, `(.L_x_70) ;  /* 0x0000016000007945 */ /* 0x000fe20003800000 */
[----:B------:R-:W-:-:S02]  /*6140*/  F2FP.F16.F32.PACK_AB R99, R20, R17 ;  /* 0x000000111463723e */ /* 0x000fc400000000ff */
[----:B------:R-:W-:Y:S02]  /*6150*/  F2FP.F16.F32.PACK_AB R12, R21, R12 ;  /* 0x0000000c150c723e */ /* 0x000fe400000000ff */
[----:B------:R-:W-:Y:S02]  /*6160*/  F2FP.F16.F32.PACK_AB R13, R89, R90 ;  /* 0x0000005a590d723e */ /* 0x000fe400000000ff */
[----:B------:R-:W-:Y:S02]  /*6170*/  F2FP.F16.F32.PACK_AB R14, R91, R14 ;  /* 0x0000000e5b0e723e */ /* 0x000fe400000000ff */
[----:B------:R-:W-:Y:S02]  /*6180*/  F2FP.F16.F32.PACK_AB R15, R93, R94 ;  /* 0x0000005e5d0f723e */ /* 0x000fe400000000ff */
[----:B------:R-:W-:Y:S02]  /*6190*/  LEA R17, R152, UR47, 0x1 ;  /* 0x0000002f98117c11 */ /* 0x000fe4000f8e08ff */
[----:B------:R-:W-:-:S03]  /*61a0*/  F2FP.F16.F32.PACK_AB R96, R95, R96 ;  /* 0x000000605f60723e */ /* 0x000fc600000000ff */
[----:B------:R1:W-:Y:S04]  /*61b0*/  STSM.16.MT88.4 [R17+0x30000], R12 ;  /* 0x0300000c11007844 */ /* 0x0003e80000004200 */
[----:B------:R1:W-:Y:S01]  /*61c0*/  STSM.16.MT88.4 [R17+0x30800], R96 ;  /* 0x0308006011007844 */ /* 0x0003e20000004200 */
[----:B------:R-:W-:Y:S01]  /*61d0*/  @!PT LDS RZ, [RZ] ;  /* 0x00000000fffff984 */ /* 0x000fe20000000800 */
[----:B------:R-:W-:Y:S01]  /*61e0*/  @!PT LDS RZ, [RZ] ;  /* 0x00000000fffff984 */ /* 0x000fe20000000800 */
[----:B------:R-:W-:Y:S01]  /*61f0*/  @!PT LDS RZ, [RZ] ;  /* 0x00000000fffff984 */ /* 0x000fe20000000800 */
[----:B------:R-:W-:Y:S01]  /*6200*/  @!PT LDS RZ, [RZ] ;  /* 0x00000000fffff984 */ /* 0x000fe20000000800 */
[----:B------:R2:W-:Y:S06]  /*6210*/  MEMBAR.ALL.CTA ;  /* 0x0000000000007992 */ /* 0x0005ec0000008000 */
[----:B--2---:R-:W2:Y:S02]  /*6220*/  FENCE.VIEW.ASYNC.S ;  /* 0x00000000000073c6 */ /* 0x004ea40000000000 */
[----:B--2---:R-:W-:Y:S06]  /*6230*/  BAR.SYNC.DEFER_BLOCKING 0x1, 0x80 ;  /* 0x0042000000007b1d */ /* 0x004fec0000010000 */
[----:B------:R-:W-:Y:S05]  /*6240*/  @!P2 BRA `(.L_x_71) ;  /* 0x000000000010a947 */ /* 0x000fea0003800000 */
[----:B------:R-:W-:-:S09]  /*6250*/  UIADD3 UR44, UR47, 0x30000, URZ ;  /* 0x000300002f2c7890 */ /* 0x000fd2000fffe03f */
[----:B------:R2:W-:Y:S01]  /*6260*/  UTMASTG.2D [UR44], [UR36] ;  /* 0x0000002c240073b5 */ /* 0x0005e20008008000 */
[----:B------:R0:W-:Y:S01]  /*6270*/  UTMACMDFLUSH ;  /* 0x00000000000079b7 */ /* 0x0001e20000000000 */
[----:B--2---:R-:W-:-:S04]  /*6280*/  DEPBAR.LE SB0, 0x1 ;  /* 0x000080400000791a */ /* 0x004fc80000000000 */
.L_x_71:
[----:B------:R-:W-:Y:S05]  /*6290*/  BSYNC B0 ;  /* 0x0000000000007941 */ /* 0x000fea0003800000 */
.L_x_70:
[----:B------:R-:W-:Y:S06]  /*62a0*/  BAR.SYNC.DEFER_BLOCKING 0x1, 0x80 ;  /* 0x0042000000007b1d */ /* 0x000fec0000010000 */
[----:B------:R-:W-:Y:S05]  /*62b0*/  @!P0 BRA `(.L_x_72) ;  /* 0x0000000000048947 */ /* 0x000fea0003800000 */
[----:B------:R-:W-:Y:S01]  /*62c0*/  BPT.TRAP 0x1 ;  /* 0x000000040000795c */ /* 0x000fe20000300000 */
.L_x_72:
[----:B------:R-:W2:Y:S02]  /*62d0*/  SYNCS.PHASECHK.TRANS64.TRYWAIT P3, [UR47+0x344b8], R16 ;  /* 0x0344b810ff0075a7 */ /* 0x000ea4000806016f */
[----:B--2---:R-:W-:Y:S05]  /*62e0*/  @!P3 BRA `(.L_x_73) ;  /* 0x0000008c0074b947 */ /* 0x004fea0003800000 */
.L_x_278:
[----:B------:R-:W-:Y:S05]  /*62f0*/  @P1 WARPSYNC.ALL ;  /* 0x0000000000001948 */ /* 0x000fea0003800000 */
[----:B------:R-:W2:Y:S01]  /*6300*/  @P1 LDSM.16.MT88.4 R4, [R17+0x31000] ;  /* 0x031000001104183b */ /* 0x000ea20000004200 */
[-C--:B-1----:R-:W-:Y:S01]  /*6310*/  FMUL R13, R24, R3.reuse ;  /* 0x00000003180d7220 */ /* 0x082fe20000400000 */
[-C--:B------:R-:W-:Y:S01]  /*6320*/  FMUL R25, R25, R3.reuse ;  /* 0x0000000319197220 */ /* 0x080fe20000400000 */
[-C--:B------:R-:W-:Y:S01]  /*6330*/  FMUL R15, R26, R3.reuse ;  /* 0x000000031a0f7220 */ /* 0x080fe20000400000 */
[----:B------:R-:W1:Y:S01]  /*6340*/  @P1 LDSM.16.MT88.4 R8, [R17+0x31800] ;  /* 0x031800001108183b */ /* 0x000e620000004200 */
[-C--:B------:R-:W-:Y:S01]  /*6350*/  FMUL R27, R27, R3.reuse ;  /* 0x000000031b1b7220 */ /* 0x080fe20000400000 */
[-C--:B------:R-:W-:Y:S01]  /*6360*/  FMUL R19, R28, R3.reuse ;  /* 0x000000031c137220 */ /* 0x080fe20000400000 */
[-C--:B------:R-:W-:Y:S01]  /*6370*/  FMUL R29, R29, R3.reuse ;  /* 0x000000031d1d7220 */ /* 0x080fe20000400000 */
[-C--:B------:R-:W-:Y:S01]  /*6380*/  FMUL R21, R30, R3.reuse ;  /* 0x000000031e157220 */ /* 0x080fe20000400000 */
[-C--:B------:R-:W-:Y:S01]  /*6390*/  FMUL R31, R31, R3.reuse ;  /* 0x000000031f1f7220 */ /* 0x080fe20000400000 */
[-C--:B------:R-:W-:Y:S01]  /*63a0*/  FMUL R33, R33, R3.reuse ;  /* 0x0000000321217220 */ /* 0x080fe20000400000 */
[-C--:B------:R-:W-:Y:S01]  /*63b0*/  FMUL R35, R35, R3.reuse ;  /* 0x0000000323237220 */ /* 0x080fe20000400000 */
[-C--:B------:R-:W-:Y:S01]  /*63c0*/  FMUL R37, R37, R3.reuse ;  /* 0x0000000325257220 */ /* 0x080fe20000400000 */
[----:B------:R-:W-:Y:S01]  /*63d0*/  FMUL R39, R39, R3 ;  /* 0x0000000327277220 */ /* 0x000fe20000400000 */
[----:B------:R-:W-:Y:S05]  /*63e0*/  WARPSYNC.ALL ;  /* 0x0000000000007948 */ /* 0x000fea0003800000 */
[----:B------:R-:W-:Y:S01]  /*63f0*/  BSSY B0, `(.L_x_74) ;  /* 0x000003d000007945 */ /* 0x000fe20003800000 */
[----:B--2---:R-:W-:-:S02]  /*6400*/  HADD2.F32 R12, -RZ, R4.H0_H0 ;  /* 0x20000004ff0c7230 */ /* 0x004fc40000004100 */
[----:B------:R-:W-:Y:S02]  /*6410*/  HADD2.F32 R14, -RZ, R4.H1_H1 ;  /* 0x30000004ff0e7230 */ /* 0x000fe40000004100 */
[--C-:B------:R-:W-:Y:S02]  /*6420*/  HADD2.F32 R18, -RZ, R5.reuse.H0_H0 ;  /* 0x20000005ff127230 */ /* 0x100fe40000004100 */
[-C--:B------:R-:W-:Y:S01]  /*6430*/  FFMA R13, R12, R0.reuse, R13 ;  /* 0x000000000c0d7223 */ /* 0x080fe2000000000d */
[----:B------:R-:W-:Y:S02]  /*6440*/  HADD2.F32 R20, -RZ, R5.H1_H1 ;  /* 0x30000005ff147230 */ /* 0x000fe40000004100 */
[-C--:B------:R-:W-:Y:S01]  /*6450*/  FFMA R12, R14, R0.reuse, R25 ;  /* 0x000000000e0c7223 */ /* 0x080fe20000000019 */
[----:B------:R-:W-:Y:S02]  /*6460*/  HADD2.F32 R24, -RZ, R7.H0_H0 ;  /* 0x20000007ff187230 */ /* 0x000fe40000004100 */
[----:B------:R-:W-:Y:S01]  /*6470*/  FFMA R15, R18, R0, R15 ;  /* 0x00000000120f7223 */ /* 0x000fe2000000000f */
[----:B------:R-:W-:-:S02]  /*6480*/  HADD2.F32 R18, -RZ, R6.H0_H0 ;  /* 0x20000006ff127230 */ /* 0x000fc40000004100 */
[-C--:B------:R-:W-:Y:S01]  /*6490*/  FFMA R14, R20, R0.reuse, R27 ;  /* 0x00000000140e7223 */ /* 0x080fe2000000001b */
[----:B------:R-:W-:Y:S02]  /*64a0*/  HADD2.F32 R20, -RZ, R6.H1_H1 ;  /* 0x30000006ff147230 */ /* 0x000fe40000004100 */
[-C--:B------:R-:W-:Y:S01]  /*64b0*/  FFMA R21, R24, R0.reuse, R21 ;  /* 0x0000000018157223 */ /* 0x080fe20000000015 */
[----:B------:R-:W-:Y:S02]  /*64c0*/  HADD2.F32 R26, -RZ, R7.H1_H1 ;  /* 0x30000007ff1a7230 */ /* 0x000fe40000004100 */
[-C--:B------:R-:W-:Y:S01]  /*64d0*/  FFMA R19, R18, R0.reuse, R19 ;  /* 0x0000000012137223 */ /* 0x080fe20000000013 */
[--C-:B-1----:R-:W-:Y:S02]  /*64e0*/  HADD2.F32 R24, -RZ, R8.reuse.H0_H0 ;  /* 0x20000008ff187230 */ /* 0x102fe40000004100 */
[-C--:B------:R-:W-:Y:S01]  /*64f0*/  FFMA R18, R20, R0.reuse, R29 ;  /* 0x0000000014127223 */ /* 0x080fe2000000001d */
[----:B------:R-:W-:Y:S01]  /*6500*/  FMUL R25, R32, R3 ;  /* 0x0000000320197220 */ /* 0x000fe20000400000 */
[----:B------:R-:W-:Y:S01]  /*6510*/  FFMA R20, R26, R0, R31 ;  /* 0x000000001a147223 */ /* 0x000fe2000000001f */
[----:B------:R-:W-:-:S02]  /*6520*/  HADD2.F32 R26, -RZ, R8.H1_H1 ;  /* 0x30000008ff1a7230 */ /* 0x000fc40000004100 */
[-C--:B------:R-:W-:Y:S01]  /*6530*/  FMUL R27, R34, R3.reuse ;  /* 0x00000003221b7220 */ /* 0x080fe20000400000 */
[--C-:B------:R-:W-:Y:S02]  /*6540*/  HADD2.F32 R28, -RZ, R9.reuse.H0_H0 ;  /* 0x20000009ff1c7230 */ /* 0x100fe40000004100 */
[-C--:B------:R-:W-:Y:S01]  /*6550*/  FFMA R25, R24, R0.reuse, R25 ;  /* 0x0000000018197223 */ /* 0x080fe20000000019 */
[----:B------:R-:W-:Y:S02]  /*6560*/  HADD2.F32 R30, -RZ, R9.H1_H1 ;  /* 0x30000009ff1e7230 */ /* 0x000fe40000004100 */
[-C--:B------:R-:W-:Y:S01]  /*6570*/  FFMA R24, R26, R0.reuse, R33 ;  /* 0x000000001a187223 */ /* 0x080fe20000000021 */
[----:B------:R-:W-:Y:S01]  /*6580*/  FMUL R29, R36, R3 ;  /* 0x00000003241d7220 */ /* 0x000fe20000400000 */
[-C--:B------:R-:W-:Y:S01]  /*6590*/  FFMA R27, R28, R0.reuse, R27 ;  /* 0x000000001c1b7223 */ /* 0x080fe2000000001b */
[--C-:B------:R-:W-:Y:S02]  /*65a0*/  HADD2.F32 R28, -RZ, R10.reuse.H0_H0 ;  /* 0x2000000aff1c7230 */ /* 0x100fe40000004100 */
[----:B------:R-:W-:Y:S01]  /*65b0*/  FFMA R26, R30, R0, R35 ;  /* 0x000000001e1a7223 */ /* 0x000fe20000000023 */
[----:B------:R-:W-:-:S02]  /*65c0*/  HADD2.F32 R30, -RZ, R10.H1_H1 ;  /* 0x3000000aff1e7230 */ /* 0x000fc40000004100 */
[----:B------:R-:W-:Y:S01]  /*65d0*/  FMUL R31, R38, R3 ;  /* 0x00000003261f7220 */ /* 0x000fe20000400000 */
[--C-:B------:R-:W-:Y:S02]  /*65e0*/  HADD2.F32 R32, -RZ, R11.reuse.H0_H0 ;  /* 0x2000000bff207230 */ /* 0x100fe40000004100 */
[-C--:B------:R-:W-:Y:S01]  /*65f0*/  FFMA R29, R28, R0.reuse, R29 ;  /* 0x000000001c1d7223 */ /* 0x080fe2000000001d */
[----:B------:R-:W-:Y:S02]  /*6600*/  HADD2.F32 R34, -RZ, R11.H1_H1 ;  /* 0x3000000bff227230 */ /* 0x000fe40000004100 */
[-C--:B------:R-:W-:Y:S01]  /*6610*/  FFMA R28, R30, R0.reuse, R37 ;  /* 0x000000001e1c7223 */ /* 0x080fe20000000025 */
[----:B------:R-:W-:Y:S01]  /*6620*/  F2FP.F16.F32.PACK_AB R12, R12, R13 ;  /* 0x0000000d0c0c723e */ /* 0x000fe200000000ff */
[-C--:B------:R-:W-:Y:S01]  /*6630*/  FFMA R31, R32, R0.reuse, R31 ;  /* 0x00000000201f7223 */ /* 0x080fe2000000001f */
[----:B------:R-:W-:Y:S01]  /*6640*/  F2FP.F16.F32.PACK_AB R13, R14, R15 ;  /* 0x0000000f0e0d723e */ /* 0x000fe200000000ff */
[----:B------:R-:W-:Y:S01]  /*6650*/  FFMA R30, R34, R0, R39 ;  /* 0x00000000221e7223 */ /* 0x000fe20000000027 */
[----:B------:R-:W-:-:S02]  /*6660*/  F2FP.F16.F32.PACK_AB R24, R24, R25 ;  /* 0x000000191818723e */ /* 0x000fc400000000ff */
[----:B------:R-:W-:Y:S02]  /*6670*/  F2FP.F16.F32.PACK_AB R14, R18, R19 ;  /* 0x00000013120e723e */ /* 0x000fe400000000ff */
[----:B------:R-:W-:Y:S02]  /*6680*/  F2FP.F16.F32.PACK_AB R15, R20, R21 ;  /* 0x00000015140f723e */ /* 0x000fe400000000ff */
[----:B------:R-:W-:Y:S02]  /*6690*/  F2FP.F16.F32.PACK_AB R25, R26, R27 ;  /* 0x0000001b1a19723e */ /* 0x000fe400000000ff */
[----:B------:R-:W-:Y:S01]  /*66a0*/  F2FP.F16.F32.PACK_AB R26, R28, R29 ;  /* 0x0000001d1c1a723e */ /* 0x000fe200000000ff */
[----:B------:R1:W-:Y:S01]  /*66b0*/  STSM.16.MT88.4 [R17+0x31000], R12 ;  /* 0x0310000c11007844 */ /* 0x0003e20000004200 */
[----:B------:R-:W-:-:S05]  /*66c0*/  F2FP.F16.F32.PACK_AB R27, R30, R31 ;  /* 0x0000001f1e1b723e */ /* 0x000fca00000000ff */
        /* <DEDUP_REMOVED lines=9> */
[----:B------:R-:W-:Y:S02]  /*6760*/  UIADD3 UR5, UR45, 0x40, URZ ;  /* 0x000000402d057890 */ /* 0x000fe4000fffe03f */
[----:B------:R-:W-:Y:S01]  /*6770*/  UIADD3 UR4, UR47, 0x31000, URZ ;  /* 0x000310002f047890 */ /* 0x000fe2000fffe03f */
[----:B------:R-:W-:-:S08]  /*6780*/  UMOV UR6, UR46 ;  /* 0x0000002e00067c82 */ /* 0x000fd00008000000 */
[----:B------:R2:W-:Y:S01]  /*6790*/  UTMASTG.2D [UR4], [UR36] ;  /* 0x00000004240073b5 */ /* 0x0005e20008008000 */
[----:B------:R0:W-:Y:S01]  /*67a0*/  UTMACMDFLUSH ;  /* 0x00000000000079b7 */ /* 0x0001e20000000000 */
[----:B--2---:R-:W-:-:S04]  /*67b0*/  DEPBAR.LE SB0, 0x1 ;  /* 0x000080400000791a */ /* 0x004fc80000000000 */
.L_x_75:
[----:B------:R-:W-:Y:S05]  /*67c0*/  BSYNC B0 ;  /* 0x0000000000007941 */ /* 0x000fea0003800000 */
.L_x_74:
[----:B------:R-:W-:Y:S06]  /*67d0*/  BAR.SYNC.DEFER_BLOCKING 0x1, 0x80 ;  /* 0x0042000000007b1d */ /* 0x000fec0000010000 */
[----:B------:R-:W-:Y:S05]  /*67e0*/  @!P0 BRA `(.L_x_76) ;  /* 0x0000000000048947 */ /* 0x000fea0003800000 */
[----:B------:R-:W-:Y:S01]  /*67f0*/  BPT.TRAP 0x1 ;  /* 0x000000040000795c */ /* 0x000fe20000300000 */
.L_x_76:
[----:B------:R-:W-:-:S04]  /*6800*/  UIADD3 UR4, UR47, 0x344d0, URZ ;  /* 0x000344d02f047890 */ /* 0x000fc8000fffe03f */
[----:B------:R-:W-:-:S09]  /*6810*/  UPRMT UR8, UR57, 0x654, UR4 ;  /* 0x0000065439087896 */ /* 0x000fd20008000004 */
[----:B------:R-:W-:Y:S01]  /*6820*/  SYNCS.ARRIVE.TRANS64.RED.A1T0 RZ, [UR8], RZ ;  /* 0x000000ffffff79a7 */ /* 0x000fe20008100408 */
[----:B------:R-:W-:Y:S05]  /*6830*/  @!P0 BRA `(.L_x_77) ;  /* 0x0000000000048947 */ /* 0x000fea0003800000 */
[----:B------:R-:W-:Y:S01]  /*6840*/  BPT.TRAP 0x1 ;  /* 0x000000040000795c */ /* 0x000fe20000300000 */
.L_x_77:
[----:B------:R-:W2:Y:S02]  /*6850*/  SYNCS.PHASECHK.TRANS64.TRYWAIT P3, [UR47+0x344c0], R16 ;  /* 0x0344c010ff0075a7 */ /* 0x000ea4000806016f */
[----:B--2---:R-:W-:Y:S05]  /*6860*/  @!P3 BRA `(.L_x_78) ;  /* 0x00000088002cb947 */ /* 0x004fea0003800000 */
.L_x_279:
        /* <DEDUP_REMOVED lines=35> */
[----:B-1----:R-:W-:Y:S02]  /*6aa0*/  HADD2.F32 R24, -RZ, R8.H0_H0 ;  /* 0x20000008ff187230 */ /* 0x002fe40000004100 */
[----:B------:R-:W-:Y:S01]  /*6ab0*/  FFMA R18, R20, R0, R109 ;  /* 0x0000000014127223 */ /* 0x000fe2000000006d */
[----:B------:R-:W-:-:S02]  /*6ac0*/  HADD2.F32 R28, -RZ, R9.H0_H0 ;  /* 0x20000009ff1c7230 */ /* 0x000fc40000004100 */
[-C--:B------:R-:W-:Y:S01]  /*6ad0*/  FFMA R20, R26, R0.reuse, R111 ;  /* 0x000000001a147223 */ /* 0x080fe2000000006f */
[----:B------:R-:W-:Y:S02]  /*6ae0*/  HADD2.F32 R26, -RZ, R8.H1_H1 ;  /* 0x30000008ff1a7230 */ /* 0x000fe40000004100 */
        /* <DEDUP_REMOVED lines=37> */
.L_x_80:
[----:B------:R-:W-:Y:S05]  /*6d40*/  BSYNC B0 ;  /* 0x0000000000007941 */ /* 0x000fea0003800000 */
.L_x_79:
[----:B------:R-:W-:Y:S06]  /*6d50*/  BAR.SYNC.DEFER_BLOCKING 0x1, 0x80 ;  /* 0x0042000000007b1d */ /* 0x000fec0000010000 */
[----:B------:R-:W-:Y:S05]  /*6d60*/  @!P0 BRA `(.L_x_81) ;  /* 0x0000000000048947 */ /* 0x000fea0003800000 */
[----:B------:R-:W-:Y:S01]  /*6d70*/  BPT.TRAP 0x1 ;  /* 0x000000040000795c */ /* 0x000fe20000300000 */
.L_x_81:
[----:B------:R-:W-:-:S04]  /*6d80*/  UIADD3 UR4, UR47, 0x344d8, URZ ;  /* 0x000344d82f047890 */ /* 0x000fc8000fffe03f */
[----:B------:R-:W-:-:S09]  /*6d90*/  UPRMT UR9, UR57, 0x654, UR4 ;  /* 0x0000065439097896 */ /* 0x000fd20008000004 */
[----:B------:R-:W-:Y:S01]  /*6da0*/  SYNCS.ARRIVE.TRANS64.RED.A1T0 RZ, [UR9], RZ ;  /* 0x000000ffffff79a7 */ /* 0x000fe20008100409 */
[----:B------:R-:W-:Y:S05]  /*6db0*/  @!P0 BRA `(.L_x_82) ;  /* 0x0000000000048947 */ /* 0x000fea0003800000 */
[----:B------:R-:W-:Y:S01]  /*6dc0*/  BPT.TRAP 0x1 ;  /* 0x000000040000795c */ /* 0x000fe20000300000 */
.L_x_82:
[----:B------:R-:W2:Y:S02]  /*6dd0*/  SYNCS.PHASECHK.TRANS64.TRYWAIT P3, [UR47+0x344c8], R16 ;  /* 0x0344c810ff0075a7 */ /* 0x000ea4000806016f */
[----:B--2---:R-:W-:Y:S05]  /*6de0*/  @!P3 BRA `(.L_x_83) ;  /* 0x0000008000e4b947 */ /* 0x004fea0003800000 */
.L_x_280:
        /* <DEDUP_REMOVED lines=58> */
[----:B------:R-:W-:Y:S01]  /*7190*/  F2FP.F16.F32.PACK_AB R33, R24, R27 ;  /* 0x0000001b1821723e */ /* 0x000fe200000000ff */
[----:B------:R1:W-:Y:S01]  /*71a0*/  STSM.16.MT88.4 [R17+0x33000], R12 ;  /* 0x0330000c11007844 */ /* 0x0003e20000004200 */
[----:B------:R-:W-:Y:S02]  /*71b0*/  F2FP.F16.F32.PACK_AB R34, R26, R29 ;  /* 0x0000001d1a22723e */ /* 0x000fe400000000ff */
        /* <DEDUP_REMOVED lines=11> */
[----:B------:R-:W-:Y:S02]  /*7270*/  UIADD3 UR5, UR45, 0x40, URZ ;  /* 0x000000402d057890 */ /* 0x000fe4000fffe03f */
[----:B------:R-:W-:-:S09]  /*7280*/  UIADD3 UR4, UR47, 0x33000, URZ ;  /* 0x000330002f047890 */ /* 0x000fd2000fffe03f */
[----:B------:R2:W-:Y:S01]  /*7290*/  UTMASTG.2D [UR4], [UR36] ;  /* 0x00000004240073b5 */ /* 0x0005e20008008000 */
[----:B------:R0:W-:Y:S01]  /*72a0*/  UTMACMDFLUSH ;  /* 0x00000000000079b7 */ /* 0x0001e20000000000 */
[----:B--2---:R-:W-:-:S04]  /*72b0*/  DEPBAR.LE SB0, 0x1 ;  /* 0x000080400000791a */ /* 0x004fc80000000000 */
.L_x_85:
[----:B------:R-:W-:Y:S05]  /*72c0*/  BSYNC B0 ;  /* 0x0000000000007941 */ /* 0x000fea0003800000 */
.L_x_84:
[----:B------:R-:W-:Y:S06]  /*72d0*/  BAR.SYNC.DEFER_BLOCKING 0x1, 0x80 ;  /* 0x0042000000007b1d */ /* 0x000fec0000010000 */
[----:B------:R-:W-:Y:S05]  /*72e0*/  @!P0 BRA `(.L_x_86) ;  /* 0x0000000000048947 */ /* 0x000fea0003800000 */
[----:B------:R-:W-:Y:S01]  /*72f0*/  BPT.TRAP 0x1 ;  /* 0x000000040000795c */ /* 0x000fe20000300000 */
.L_x_86:
[----:B------:R-:W-:-:S04]  /*7300*/  UIADD3 UR4, UR47, 0x344e0, URZ ;  /* 0x000344e02f047890 */ /* 0x000fc8000fffe03f */
[----:B------:R-:W-:-:S09]  /*7310*/  UPRMT UR10, UR57, 0x654, UR4 ;  /* 0x00000654390a7896 */ /* 0x000fd20008000004 */
[----:B------:R-:W-:Y:S01]  /*7320*/  SYNCS.ARRIVE.TRANS64.RED.A1T0 RZ, [UR10], RZ ;  /* 0x000000ffffff79a7 */ /* 0x000fe2000810040a */
[----:B------:R-:W-:Y:S05]  /*7330*/  @!P0 BRA `(.L_x_87) ;  /* 0x0000000000048947 */ /* 0x000fea0003800000 */
[----:B------:R-:W-:Y:S01]  /*7340*/  BPT.TRAP 0x1 ;  /* 0x000000040000795c */ /* 0x000fe20000300000 */
.L_x_87:
[----:B-1----:R-:W-:-:S05]  /*7350*/  IMAD.MOV.U32 R12, RZ, RZ, 0x1 ;  /* 0x00000001ff0c7424 */ /* 0x002fca00078e00ff */
[----:B------:R-:W-:-:S04]  /*7360*/  SHF.L.U32 R12, R12, 0x1f, RZ ;  /* 0x0000001f0c0c7819 */ /* 0x000fc800000006ff */
[----:B------:R-:W1:Y:S02]  /*7370*/  SYNCS.PHASECHK.TRANS64.TRYWAIT P3, [UR47+0x344b0], R12 ;  /* 0x0344b00cff0075a7 */ /* 0x000e64000806016f */
[----:B-1----:R-:W-:Y:S05]  /*7380*/  @!P3 BRA `(.L_x_88) ;  /* 0x0000007c0094b947 */ /* 0x002fea0003800000 */
.L_x_281:
        /* <DEDUP_REMOVED lines=77> */
.L_x_90:
[----:B------:R-:W-:Y:S05]  /*7860*/  BSYNC B0 ;  /* 0x0000000000007941 */ /* 0x000fea0003800000 */
.L_x_89:
[----:B------:R-:W-:Y:S06]  /*7870*/  BAR.SYNC.DEFER_BLOCKING 0x1, 0x80 ;  /* 0x0042000000007b1d */ /* 0x000fec0000010000 */
[----:B------:R-:W-:Y:S05]  /*7880*/  @!P0 BRA `(.L_x_91) ;  /* 0x0000000000048947 */ /* 0x000fea0003800000 */
[----:B------:R-:W-:Y:S01]  /*7890*/  BPT.TRAP 0x1 ;  /* 0x000000040000795c */ /* 0x000fe20000300000 */
.L_x_91:
[----:B------:R-:W-:-:S04]  /*78a0*/  UIADD3 UR7, UR47, 0x344e8, URZ ;  /* 0x000344e82f077890 */ /* 0x000fc8000fffe03f */
[----:B------:R-:W-:-:S09]  /*78b0*/  UPRMT UR7, UR57, 0x654, UR7 ;  /* 0x0000065439077896 */ /* 0x000fd20008000007 */
[----:B------:R-:W-:Y:S01]  /*78c0*/  SYNCS.ARRIVE.TRANS64.RED.A1T0 RZ, [UR7], RZ ;  /* 0x000000ffffff79a7 */ /* 0x000fe20008100407 */
[----:B------:R-:W-:Y:S05]  /*78d0*/  @!P0 BRA `(.L_x_92) ;  /* 0x0000000000048947 */ /* 0x000fea0003800000 */
[----:B------:R-:W-:Y:S01]  /*78e0*/  BPT.TRAP 0x1 ;  /* 0x000000040000795c */ /* 0x000fe20000300000 */
.L_x_92:
[----:B------:R-:W2:Y:S02]  /*78f0*/  SYNCS.PHASECHK.TRANS64.TRYWAIT P3, [UR47+0x344b8], R12 ;  /* 0x0344b80cff0075a7 */ /* 0x000ea4000806016f */
[----:B--2---:R-:W-:Y:S05]  /*7900*/  @!P3 BRA `(.L_x_93) ;  /* 0x00000078004cb947 */ /* 0x004fea0003800000 */
.L_x_282:
[----:B------:R-:W-:Y:S05]  /*7910*/  @P1 WARPSYNC.ALL ;  /* 0x0000000000001948 */ /* 0x000fea0003800000 */
[----:B------:R-:W3:Y:S01]  /*7920*/  @P1 LDSM.16.MT88.4 R4, [R17+0x31000] ;  /* 0x031000001104183b */ /* 0x000ee20000004200 */
[-C--:B--2---:R-:W-:Y:S01]  /*7930*/  FMUL R13, R56, R3.reuse ;  /* 0x00000003380d7220 */ /* 0x084fe20000400000 */
[-C--:B------:R-:W-:Y:S01]  /*7940*/  FMUL R57, R57, R3.reuse ;  /* 0x0000000339397220 */ /* 0x080fe20000400000 */
[-C--:B------:R-:W-:Y:S01]  /*7950*/  FMUL R15, R58, R3.reuse ;  /* 0x000000033a0f7220 */ /* 0x080fe20000400000 */
[----:B------:R-:W2:Y:S01]  /*7960*/  @P1 LDSM.16.MT88.4 R8, [R17+0x31800] ;  /* 0x031800001108183b */ /* 0x000ea20000004200 */
[-C--:B------:R-:W-:Y:S01]  /*7970*/  FMUL R59, R59, R3.reuse ;  /* 0x000000033b3b7220 */ /* 0x080fe20000400000 */
[-C--:B------:R-:W-:Y:S01]  /*7980*/  FMUL R19, R60, R3.reuse ;  /* 0x000000033c137220 */ /* 0x080fe20000400000 */
[-C--:B------:R-:W-:Y:S01]  /*7990*/  FMUL R61, R61, R3.reuse ;  /* 0x000000033d3d7220 */ /* 0x080fe20000400000 */
[-C--:B------:R-:W-:Y:S01]  /*79a0*/  FMUL R21, R62, R3.reuse ;  /* 0x000000033e157220 */ /* 0x080fe20000400000 */
[-C--:B------:R-:W-:Y:S01]  /*79b0*/  FMUL R63, R63, R3.reuse ;  /* 0x000000033f3f7220 */ /* 0x080fe20000400000 */
[-C--:B-1----:R-:W-:Y:S01]  /*79c0*/  FMUL R25, R64, R3.reuse ;  /* 0x0000000340197220 */ /* 0x082fe20000400000 */
        /* <DEDUP_REMOVED lines=9> */
[----:B---3--:R-:W-:-:S02]  /*7a60*/  HADD2.F32 R14, -RZ, R4.H0_H0 ;  /* 0x20000004ff0e7230 */ /* 0x008fc40000004100 */
        /* <DEDUP_REMOVED lines=13> */
[----:B--2---:R-:W-:Y:S02]  /*7b40*/  HADD2.F32 R24, -RZ, R8.H0_H0 ;  /* 0x20000008ff187230 */ /* 0x004fe40000004100 */
        /* <DEDUP_REMOVED lines=41> */
.L_x_95:
[----:B------:R-:W-:Y:S05]  /*7de0*/  BSYNC B0 ;  /* 0x0000000000007941 */ /* 0x000fea0003800000 */
.L_x_94:
[----:B------:R-:W-:Y:S06]  /*7df0*/  BAR.SYNC.DEFER_BLOCKING 0x1, 0x80 ;  /* 0x0042000000007b1d */ /* 0x000fec0000010000 */
[----:B------:R-:W-:Y:S05]  /*7e00*/  @!P0 BRA `(.L_x_96) ;  /* 0x0000000000048947 */ /* 0x000fea0003800000 */
[----:B------:R-:W-:Y:S01]  /*7e10*/  BPT.TRAP 0x1 ;  /* 0x000000040000795c */ /* 0x000fe20000300000 */
.L_x_96:
[----:B------:R-:W-:Y:S01]  /*7e20*/  SYNCS.ARRIVE.TRANS64.RED.A1T0 RZ, [UR8], RZ ;  /* 0x000000ffffff79a7 */ /* 0x000fe20008100408 */
[----:B------:R-:W-:Y:S05]  /*7e30*/  @!P0 BRA `(.L_x_97) ;  /* 0x0000000000048947 */ /* 0x000fea0003800000 */
[----:B------:R-:W-:Y:S01]  /*7e40*/  BPT.TRAP 0x1 ;  /* 0x000000040000795c */ /* 0x000fe20000300000 */
.L_x_97:
[----:B------:R-:W2:Y:S02]  /*7e50*/  SYNCS.PHASECHK.TRANS64.TRYWAIT P3, [UR47+0x344c0], R12 ;  /* 0x0344c00cff0075a7 */ /* 0x000ea4000806016f */
[----:B--2---:R-:W-:Y:S05]  /*7e60*/  @!P3 BRA `(.L_x_98) ;  /* 0x00000074000cb947 */ /* 0x004fea0003800000 */
.L_x_283:
[----:B------:R-:W-:Y:S05]  /*7e70*/  @P1 WARPSYNC.ALL ;  /* 0x0000000000001948 */ /* 0x000fea0003800000 */
[----:B------:R-:W3:Y:S01]  /*7e80*/  @P1 LDSM.16.MT88.4 R4, [R17+0x32000] ;  /* 0x032000001104183b */ /* 0x000ee20000004200 */
[-C--:B------:R-:W-:Y:S01]  /*7e90*/  FMUL R15, R138, R3.reuse ;  /* 0x000000038a0f7220 */ /* 0x080fe20000400000 */
[-C--:B------:R-:W-:Y:S01]  /*7ea0*/  FMUL R139, R139, R3.reuse ;  /* 0x000000038b8b7220 */ /* 0x080fe20000400000 */
[-C--:B------:R-:W-:Y:S01]  /*7eb0*/  FMUL R19, R140, R3.reuse ;  /* 0x000000038c137220 */ /* 0x080fe20000400000 */
[----:B------:R-:W4:Y:S01]  /*7ec0*/  @P1 LDSM.16.MT88.4 R8, [R17+0x32800] ;  /* 0x032800001108183b */ /* 0x000f220000004200 */
[-C--:B------:R-:W-:Y:S01]  /*7ed0*/  FMUL R141, R141, R3.reuse ;  /* 0x000000038d8d7220 */ /* 0x080fe20000400000 */
[-C--:B------:R-:W-:Y:S01]  /*7ee0*/  FMUL R21, R142, R3.reuse ;  /* 0x000000038e157220 */ /* 0x080fe20000400000 */
[-C--:B------:R-:W-:Y:S01]  /*7ef0*/  FMUL R143, R143, R3.reuse ;  /* 0x000000038f8f7220 */ /* 0x080fe20000400000 */
[-C--:B------:R-:W-:Y:S01]  /*7f00*/  FMUL R145, R145, R3.reuse ;  /* 0x0000000391917220 */ /* 0x080fe20000400000 */
[-C--:B--2---:R-:W-:Y:S01]  /*7f10*/  FMUL R13, R136, R3.reuse ;  /* 0x00000003880d7220 */ /* 0x084fe20000400000 */
        /* <DEDUP_REMOVED lines=16> */
[----:B----4-:R-:W-:Y:S02]  /*8020*/  HADD2.F32 R28, -RZ, R8.H1_H1 ;  /* 0x30000008ff1c7230 */ /* 0x010fe40000004100 */
[----:B------:R-:W-:Y:S01]  /*8030*/  FFMA R19, R20, R0, R19 ;  /* 0x0000000014137223 */ /* 0x000fe20000000013 */
[----:B------:R-:W-:-:S02]  /*8040*/  HADD2.F32 R20, -RZ, R7.H0_H0 ;  /* 0x20000007ff147230 */ /* 0x000fc40000004100 */
[-C--:B------:R-:W-:Y:S01]  /*8050*/  FFMA R18, R24, R0.reuse, R141 ;  /* 0x0000000018127223 */ /* 0x080fe2000000008d */
[----:B------:R-:W-:Y:S01]  /*8060*/  HADD2.F32 R24, -RZ, R7.H1_H1 ;  /* 0x30000007ff187230 */ /* 0x000fe20000004100 */
[----:B------:R-:W-:Y:S01]  /*8070*/  F2FP.F16.F32.PACK_AB R33, R16, R15 ;  /* 0x0000000f1021723e */ /* 0x000fe200000000ff */
[----:B------:R-:W-:Y:S02]  /*8080*/  HADD2.F32 R14, -RZ, R4.H0_H0 ;  /* 0x20000004ff0e7230 */ /* 0x000fe40000004100 */
[-C--:B------:R-:W-:Y:S01]  /*8090*/  FFMA R21, R20, R0.reuse, R21 ;  /* 0x0000000014157223 */ /* 0x080fe20000000015 */
[----:B------:R-:W-:Y:S02]  /*80a0*/  HADD2.F32 R26, -RZ, R8.H0_H0 ;  /* 0x20000008ff1a7230 */ /* 0x000fe40000004100 */
[-C--:B------:R-:W-:Y:S01]  /*80b0*/  FFMA R20, R24, R0.reuse, R143 ;  /* 0x0000000018147223 */ /* 0x080fe2000000008f */
[----:B------:R-:W-:Y:S02]  /*80c0*/  HADD2.F32 R30, -RZ, R9.H0_H0 ;  /* 0x20000009ff1e7230 */ /* 0x000fe40000004100 */
[-C--:B------:R-:W-:Y:S01]  /*80d0*/  FFMA R24, R28, R0.reuse, R145 ;  /* 0x000000001c187223 */ /* 0x080fe20000000091 */
[-C--:B------:R-:W-:Y:S01]  /*80e0*/  FFMA R13, R14, R0.reuse, R13 ;  /* 0x000000000e0d7223 */ /* 0x080fe2000000000d */
[----:B------:R-:W-:Y:S01]  /*80f0*/  FFMA R25, R26, R0, R25 ;  /* 0x000000001a197223 */ /* 0x000fe20000000019 */
[----:B------:R-:W-:-:S02]  /*8100*/  HADD2.F32 R28, -RZ, R10.H0_H0 ;  /* 0x2000000aff1c7230 */ /* 0x000fc40000004100 */
[-C--:B------:R-:W-:Y:S01]  /*8110*/  FFMA R27, R30, R0.reuse, R27 ;  /* 0x000000001e1b7223 */ /* 0x080fe2000000001b */
[----:B------:R-:W-:Y:S01]  /*8120*/  HADD2.F32 R14, -RZ, R4.H1_H1 ;  /* 0x30000004ff0e7230 */ /* 0x000fe20000004100 */
[----:B------:R-:W-:Y:S01]  /*8130*/  F2FP.F16.F32.PACK_AB R35, R20, R21 ;  /* 0x000000151423723e */ /* 0x000fe200000000ff */
[----:B------:R-:W-:Y:S02]  /*8140*/  HADD2.F32 R26, -RZ, R9.H1_H1 ;  /* 0x30000009ff1a7230 */ /* 0x000fe40000004100 */
[-C--:B------:R-:W-:Y:S01]  /*8150*/  FFMA R29, R28, R0.reuse, R29 ;  /* 0x000000001c1d7223 */ /* 0x080fe2000000001d */
[----:B------:R-:W-:Y:S02]  /*8160*/  HADD2.F32 R30, -RZ, R10.H1_H1 ;  /* 0x3000000aff1e7230 */ /* 0x000fe40000004100 */
[-C--:B------:R-:W-:Y:S01]  /*8170*/  FFMA R14, R14, R0.reuse, R137 ;  /* 0x000000000e0e7223 */ /* 0x080fe20000000089 */
[--C-:B------:R-:W-:Y:S02]  /*8180*/  HADD2.F32 R32, -RZ, R11.reuse.H0_H0 ;  /* 0x2000000bff207230 */ /* 0x100fe40000004100 */
[----:B------:R-:W-:Y:S01]  /*8190*/  FFMA R26, R26, R0, R147 ;  /* 0x000000001a1a7223 */ /* 0x000fe20000000093 */
[----:B------:R-:W-:-:S02]  /*81a0*/  HADD2.F32 R34, -RZ, R11.H1_H1 ;  /* 0x3000000bff227230 */ /* 0x000fc40000004100 */
[-C--:B------:R-:W-:Y:S01]  /*81b0*/  FFMA R28, R30, R0.reuse, R149 ;  /* 0x000000001e1c7223 */ /* 0x080fe20000000095 */
[----:B------:R-:W-:Y:S01]  /*81c0*/  F2FP.F16.F32.PACK_AB R24, R24, R25 ;  /* 0x000000191818723e */ /* 0x000fe200000000ff */
[-C--:B------:R-:W-:Y:S01]  /*81d0*/  FFMA R31, R32, R0.reuse, R31 ;  /* 0x00000000201f7223 */ /* 0x080fe2000000001f */
[----:B------:R-:W-:Y:S01]  /*81e0*/  F2FP.F16.F32.PACK_AB R32, R14, R13 ;  /* 0x0000000d0e20723e */ /* 0x000fe200000000ff */
[----:B------:R-:W-:Y:S01]  /*81f0*/  FFMA R30, R34, R0, R151 ;  /* 0x00000000221e7223 */ /* 0x000fe20000000097 */
        /* <DEDUP_REMOVED lines=20> */
.L_x_100:
[----:B------:R-:W-:Y:S05]  /*8340*/  BSYNC B0 ;  /* 0x0000000000007941 */ /* 0x000fea0003800000 */
.L_x_99:
[----:B------:R-:W-:Y:S06]  /*8350*/  BAR.SYNC.DEFER_BLOCKING 0x1, 0x80 ;  /* 0x0042000000007b1d */ /* 0x000fec0000010000 */
[----:B------:R-:W-:Y:S05]  /*8360*/  @!P0 BRA `(.L_x_101) ;  /* 0x0000000000048947 */ /* 0x000fea0003800000 */
[----:B------:R-:W-:Y:S01]  /*8370*/  BPT.TRAP 0x1 ;  /* 0x000000040000795c */ /* 0x000fe20000300000 */
.L_x_101:
[----:B------:R-:W-:Y:S01]  /*8380*/  SYNCS.ARRIVE.TRANS64.RED.A1T0 RZ, [UR9], RZ ;  /* 0x000000ffffff79a7 */ /* 0x000fe20008100409 */
[----:B------:R-:W-:Y:S05]  /*8390*/  @!P0 BRA `(.L_x_102) ;  /* 0x0000000000048947 */ /* 0x000fea0003800000 */
[----:B------:R-:W-:Y:S01]  /*83a0*/  BPT.TRAP 0x1 ;  /* 0x000000040000795c */ /* 0x000fe20000300000 */
.L_x_102:
[----:B------:R-:W2:Y:S02]  /*83b0*/  SYNCS.PHASECHK.TRANS64.TRYWAIT P3, [UR47+0x344c8], R12 ;  /* 0x0344c80cff0075a7 */ /* 0x000ea4000806016f */
[----:B--2---:R-:W-:Y:S05]  /*83c0*/  @!P3 BRA `(.L_x_103) ;  /* 0x0000006c00ccb947 */ /* 0x004fea0003800000 */
.L_x_284:
[----:B------:R-:W-:Y:S05]  /*83d0*/  @P1 WARPSYNC.ALL ;  /* 0x0000000000001948 */ /* 0x000fea0003800000 */
[----:B------:R-:W3:Y:S01]  /*83e0*/  @P1 LDSM.16.MT88.4 R4, [R17+0x33000] ;  /* 0x033000001104183b */ /* 0x000ee20000004200 */
[-C--:B------:R-:W-:Y:S01]  /*83f0*/  FMUL R72, R72, R3.reuse ;  /* 0x0000000348487220 */ /* 0x080fe20000400000 */
[-C--:B--2---:R-:W-:Y:S01]  /*8400*/  FMUL R12, R73, R3.reuse ;  /* 0x00000003490c7220 */ /* 0x084fe20000400000 */
[-C--:B------:R-:W-:Y:S01]  /*8410*/  FMUL R74, R74, R3.reuse ;  /* 0x000000034a4a7220 */ /* 0x080fe20000400000 */
[----:B------:R-:W2:Y:S01]  /*8420*/  @P1 LDSM.16.MT88.4 R8, [R17+0x33800] ;  /* 0x033800001108183b */ /* 0x000ea20000004200 */
        /* <DEDUP_REMOVED lines=17> */
[----:B------:R-:W-:Y:S02]  /*8540*/  HADD2.F32 R25, -RZ, R7.H0_H0 ;  /* 0x20000007ff197230 */ /* 0x000fe40000004100 */
[-C--:B------:R-:W-:Y:S01]  /*8550*/  FFMA R15, R15, R0.reuse, R74 ;  /* 0x000000000f0f7223 */ /* 0x080fe2000000004a */
[--C-:B------:R-:W-:Y:S02]  /*8560*/  HADD2.F32 R3, -RZ, R4.reuse.H0_H0 ;  /* 0x20000004ff037230 */ /* 0x100fe40000004100 */
[-C--:B------:R-:W-:Y:S01]  /*8570*/  FFMA R14, R5, R0.reuse, R14 ;  /* 0x00000000050e7223 */ /* 0x080fe2000000000e */
[----:B------:R-:W-:Y:S02]  /*8580*/  HADD2.F32 R13, -RZ, R4.H1_H1 ;  /* 0x30000004ff0d7230 */ /* 0x000fe40000004100 */
        /* <DEDUP_REMOVED lines=11> */
[--C-:B------:R-:W-:Y:S02]  /*8640*/  HADD2.F32 R27, -RZ, R8.reuse.H0_H0 ;  /* 0x20000008ff1b7230 */ /* 0x100fe40000004100 */
[-C--:B------:R-:W-:Y:S01]  /*8650*/  FFMA R31, R31, R0.reuse, R82 ;  /* 0x000000001f1f7223 */ /* 0x080fe20000000052 */
[----:B------:R-:W-:Y:S02]  /*8660*/  HADD2.F32 R29, -RZ, R8.H1_H1 ;  /* 0x30000008ff1d7230 */ /* 0x000fe40000004100 */
        /* <DEDUP_REMOVED lines=35> */
.L_x_105:
[----:B------:R-:W-:Y:S05]  /*88a0*/  BSYNC B0 ;  /* 0x0000000000007941 */ /* 0x000fea0003800000 */
.L_x_104:
[----:B------:R-:W-:Y:S06]  /*88b0*/  BAR.SYNC.DEFER_BLOCKING 0x1, 0x80 ;  /* 0x0042000000007b1d */ /* 0x000fec0000010000 */
[----:B------:R-:W-:Y:S05]  /*88c0*/  @!P0 BRA `(.L_x_106) ;  /* 0x0000000000048947 */ /* 0x000fea0003800000 */
[----:B------:R-:W-:Y:S01]  /*88d0*/  BPT.TRAP 0x1 ;  /* 0x000000040000795c */ /* 0x000fe20000300000 */
.L_x_106:
[----:B------:R-:W-:Y:S01]  /*88e0*/  UISETP.NE.AND UP0, UPT, UR53, 0x3, UPT ;  /* 0x000000033500788c */ /* 0x000fe2000bf05270 */
[----:B------:R-:W-:Y:S05]  /*88f0*/  SYNCS.ARRIVE.TRANS64.RED.A1T0 RZ, [UR10], RZ ;  /* 0x000000ffffff79a7 */ /* 0x000fea000810040a */
[----:B------:R-:W-:-:S13]  /*8900*/  PLOP3.LUT P1, PT, PT, PT, UP0, 0x80, 0x0 ;  /* 0x000000000000781c */ /* 0x000fda0003f2f008 */
[----:B------:R-:W-:Y:S05]  /*8910*/  @!P1 BRA `(.L_x_107) ;  /* 0x0000000000049947 */ /* 0x000fea0003800000 */
[----:B------:R-:W-:Y:S01]  /*8920*/  BPT.TRAP 0x1 ;  /* 0x000000040000795c */ /* 0x000fe20000300000 */
.L_x_107:
[----:B------:R-:W-:Y:S02]  /*8930*/  R2UR UR4, R2 ;  /* 0x00000000020472ca */ /* 0x000fe400000e0000 */
[----:B------:R-:W-:Y:S02]  /*8940*/  SHF.L.U32 R0, R154, 0x1f, RZ ;  /* 0x0000001f9a007819 */ /* 0x000fe400000006ff */
[----:B------:R-:W-:-:S09]  /*8950*/  LEA R19, R2, UR47, 0x4 ;  /* 0x0000002f02137c11 */ /* 0x000fd2000f8e20ff */
[----:B------:R-:W-:-:S09]  /*8960*/  ULEA UR4, UR4, UR47, 0x3 ;  /* 0x0000002f04047291 */ /* 0x000fd2000f8e183f */
[----:B------:R-:W2:Y:S02]  /*8970*/  SYNCS.PHASECHK.TRANS64.TRYWAIT P2, [UR4+0x34400], R0 ;  /* 0x03440000ff0075a7 */ /* 0x000ea40008040144 */
[----:B--2---:R-:W-:Y:S05]  /*8980*/  @!P2 BRA `(.L_x_108) ;  /* 0x000000680074a947 */ /* 0x004fea0003800000 */
.L_x_285:
[----:B-1----:R-:W1:Y:S01]  /*8990*/  LDS.128 R16, [R19+0x34520] ;  /* 0x0345200013107984 */ /* 0x002e620000000c00 */
[----:B------:R-:W-:Y:S01]  /*89a0*/  @!PT LDS RZ, [RZ] ;  /* 0x00000000fffff984 */ /* 0x000fe20000000800 */
[----:B------:R-:W-:Y:S01]  /*89b0*/  @!PT LDS RZ, [RZ] ;  /* 0x00000000fffff984 */ /* 0x000fe20000000800 */
[----:B------:R-:W-:Y:S01]  /*89c0*/  @!PT LDS RZ, [RZ] ;  /* 0x00000000fffff984 */ /* 0x000fe20000000800 */
[----:B------:R-:W-:Y:S01]  /*89d0*/  @!PT LDS RZ, [RZ] ;  /* 0x00000000fffff984 */ /* 0x000fe20000000800 */
[----:B------:R3:W-:Y:S06]  /*89e0*/  MEMBAR.ALL.CTA ;  /* 0x0000000000007992 */ /* 0x0007ec0000008000 */
[----:B---3--:R-:W3:Y:S01]  /*89f0*/  FENCE.VIEW.ASYNC.S ;  /* 0x00000000000073c6 */ /* 0x008ee20000000000 */
[----:B------:R-:W-:Y:S05]  /*8a00*/  @!P1 BRA `(.L_x_109) ;  /* 0x0000000000049947 */ /* 0x000fea0003800000 */
[----:B------:R-:W-:Y:S01]  /*8a10*/  BPT.TRAP 0x1 ;  /* 0x000000040000795c */ /* 0x000fe20000300000 */
.L_x_109:
[----:B------:R-:W-:Y:S01]  /*8a20*/  UIADD3 UR4, UR4, 0x34440, URZ ;  /* 0x0003444004047890 */ /* 0x000fe2000fffe03f */
[----:B-1----:R-:W-:Y:S01]  /*8a30*/  ISETP.NE.AND P3, PT, R19, RZ, PT ;  /* 0x000000ff1300720c */ /* 0x002fe20003f65270 */
[----:B------:R-:W-:Y:S02]  /*8a40*/  VIADD R2, R2, 0x1 ;  /* 0x0000000102027836 */ /* 0x000fe40000000000 */
[----:B------:R-:W-:Y:S01]  /*8a50*/  UPRMT UR4, UR57, 0x654, UR4 ;  /* 0x0000065439047896 */ /* 0x000fe20008000004 */
[----:B------:R-:W-:Y:S02]  /*8a60*/  IMAD.MOV.U32 R19, RZ, RZ, RZ ;  /* 0x000000ffff137224 */ /* 0x000fe400078e00ff */
[----:B------:R-:W-:-:S04]  /*8a70*/  ISETP.NE.AND P2, PT, R2, 0x8, PT ;  /* 0x000000080200780c */ /* 0x000fc80003f45270 */
[----:B--2---:R-:W-:Y:S02]  /*8a80*/  SEL R3, RZ, 0x1, P2 ;  /* 0x00000001ff037807 */ /* 0x004fe40001000000 */
[----:B---3--:R-:W-:Y:S01]  /*8a90*/  SYNCS.ARRIVE.TRANS64.RED.A1T0 RZ, [UR4], RZ ;  /* 0x000000ffffff79a7 */ /* 0x008fe20008100404 */
[----:B------:R-:W-:Y:S02]  /*8aa0*/  SEL R2, R2, RZ, P2 ;  /* 0x000000ff02027207 */ /* 0x000fe40001000000 */
[----:B------:R-:W-:Y:S01]  /*8ab0*/  LOP3.LUT R154, R154, R3, RZ, 0x3c, !PT ;  /* 0x000000039a9a7212 */ /* 0x000fe200078e3cff */
[----:B------:R-:W-:Y:S06]  /*8ac0*/  @!P3 BRA `(.L_x_110) ;  /* 0x0000000000b4b947 */ /* 0x000fec0003800000 */
[----:B------:R-:W1:Y:S02]  /*8ad0*/  LDC.64 R4, c[0x0][0x290] ;  /* 0x0000a400ff047b82 */ /* 0x000e640000000a00 */
[----:B-1----:R-:W-:-:S06]  /*8ae0*/  IMAD.WIDE R4, R18, 0xc, R4 ;  /* 0x0000000c12047825 */ /* 0x002fcc00078e0204 */
[----:B------:R-:W2:Y:S02]  /*8af0*/  LDG.E R4, desc[UR38][R4.64+0x8] ;  /* 0x0000082604047981 */ /* 0x000ea4000c1e1900 */
[----:B--2---:R-:W-:-:S13]  /*8b00*/  R2UR UR4, R4 ;  /* 0x00000000040472ca */ /* 0x004fda00000e0000 */
[----:B------:R-:W-:-:S04]  /*8b10*/  UIADD3 UR4, UR4, 0x7f, URZ ;  /* 0x0000007f04047890 */ /* 0x000fc8000fffe03f */
[----:B------:R-:W-:-:S04]  /*8b20*/  USHF.R.S32.HI UR5, URZ, 0x1f, UR4 ;  /* 0x0000001f3f057899 */ /* 0x000fc80008011404 */
[----:B------:R-:W-:-:S04]  /*8b30*/  ULEA.HI UR5, UR5, UR4, URZ, 0x7 ;  /* 0x0000000405057291 */ /* 0x000fc8000f8f383f */
[----:B------:R-:W-:-:S04]  /*8b40*/  USHF.R.S32.HI UR5, URZ, 0x7, UR5 ;  /* 0x000000073f057899 */ /* 0x000fc80008011405 */
[----:B------:R-:W-:Y:S02]  /*8b50*/  UIADD3 UR40, UR40, UR5, URZ ;  /* 0x0000000528287290 */ /* 0x000fe4000fffe03f */
[----:B------:R-:W-:Y:S02]  /*8b60*/  UISETP.GE.U32.AND UP1, UPT, UR5, 0x3, UPT ;  /* 0x000000030500788c */ /* 0x000fe4000bf26070 */
[----:B------:R-:W-:-:S04]  /*8b70*/  UISETP.GT.U32.AND UP0, UPT, UR40, 0x2, UPT ;  /* 0x000000022800788c */ /* 0x000fc8000bf04070 */
[----:B------:R-:W-:-:S04]  /*8b80*/  UISETP.LT.U32.AND UP0, UPT, UR5, 0x3, UP0 ;  /* 0x000000030500788c */ /* 0x000fc80008701070 */
[----:B------:R-:W-:Y:S02]  /*8b90*/  USEL UR6, URZ, 0x1, !UP0 ;  /* 0x000000013f067887 */ /* 0x000fe4000c000000 */
[----:B------:R-:W-:Y:S02]  /*8ba0*/  @UP1 UIMAD.WIDE.U32 UR4, UR40, -0x55555555, URZ ;  /* 0xaaaaaaab280418a5 */ /* 0x000fe4000f8e003f */
[----:B------:R-:W-:Y:S02]  /*8bb0*/  ULOP3.LUT UR41, UR41, UR6, URZ, 0x3c, !UPT ;  /* 0x0000000629297292 */ /* 0x000fe4000f8e3c3f */
[----:B------:R-:W-:-:S04]  /*8bc0*/  @UP1 USHF.R.U32.HI UR4, URZ, 0x1, UR5 ;  /* 0x000000013f041899 */ /* 0x000fc80008011605 */
[----:B------:R-:W-:Y:S01]  /*8bd0*/  @UP1 ULOP3.LUT UR41, UR41, 0x1, UR4, 0x78, !UPT ;  /* 0x0000000129291892 */ /* 0x000fe2000f8e7804 */
[----:B------:R-:W-:Y:S11]  /*8be0*/  @!P1 BRA `(.L_x_111) ;  /* 0x0000000000049947 */ /* 0x000ff60003800000 */
[----:B------:R-:W-:Y:S01]  /*8bf0*/  BPT.TRAP 0x1 ;  /* 0x000000040000795c */ /* 0x000fe20000300000 */
.L_x_111:
[----:B------:R-:W-:Y:S02]  /*8c00*/  R2UR UR4, R2 ;  /* 0x00000000020472ca */ /* 0x000fe400000e0000 */
[----:B------:R-:W-:Y:S02]  /*8c10*/  SHF.L.U32 R3, R154, 0x1f, RZ ;  /* 0x0000001f9a037819 */ /* 0x000fe400000006ff */
[----:B------:R-:W-:-:S09]  /*8c20*/  LEA R0, R2, UR47, 0x4 ;  /* 0x0000002f02007c11 */ /* 0x000fd2000f8e20ff */
[----:B------:R-:W-:-:S09]  /*8c30*/  ULEA UR4, UR4, UR47, 0x3 ;  /* 0x0000002f04047291 */ /* 0x000fd2000f8e183f */
[----:B------:R-:W1:Y:S02]  /*8c40*/  SYNCS.PHASECHK.TRANS64.TRYWAIT P2, [UR4+0x34400], R3 ;  /* 0x03440003ff0075a7 */ /* 0x000e640008040144 */
[----:B-1----:R-:W-:Y:S05]  /*8c50*/  @!P2 BRA `(.L_x_112) ;  /* 0x0000006400d8a947 */ /* 0x002fea0003800000 */
.L_x_286:
[----:B------:R2:W3:Y:S01]  /*8c60*/  LDS.128 R16, [R0+0x34520] ;  /* 0x0345200000107984 */ /* 0x0004e20000000c00 */
[----:B------:R-:W-:Y:S01]  /*8c70*/  @!PT LDS RZ, [RZ] ;  /* 0x00000000fffff984 */ /* 0x000fe20000000800 */
[----:B------:R-:W-:Y:S01]  /*8c80*/  @!PT LDS RZ, [RZ] ;  /* 0x00000000fffff984 */ /* 0x000fe20000000800 */
[----:B------:R-:W-:Y:S01]  /*8c90*/  @!PT LDS RZ, [RZ] ;  /* 0x00000000fffff984 */ /* 0x000fe20000000800 */
[----:B------:R-:W-:Y:S01]  /*8ca0*/  @!PT LDS RZ, [RZ] ;  /* 0x00000000fffff984 */ /* 0x000fe20000000800 */
[----:B------:R4:W-:Y:S06]  /*8cb0*/  MEMBAR.ALL.CTA ;  /* 0x0000000000007992 */ /* 0x0009ec0000008000 */
[----:B----4-:R-:W4:Y:S01]  /*8cc0*/  FENCE.VIEW.ASYNC.S ;  /* 0x00000000000073c6 */ /* 0x010f220000000000 */
[----:B--2---:R-:W-:Y:S05]  /*8cd0*/  @!P1 BRA `(.L_x_113) ;  /* 0x0000000000049947 */ /* 0x004fea0003800000 */
[----:B------:R-:W-:Y:S01]  /*8ce0*/  BPT.TRAP 0x1 ;  /* 0x000000040000795c */ /* 0x000fe20000300000 */
.L_x_113:
[----:B------:R-:W-:Y:S01]  /*8cf0*/  UIADD3 UR4, UR4, 0x34440, URZ ;  /* 0x0003444004047890 */ /* 0x000fe2000fffe03f */
[----:B------:R-:W-:-:S03]  /*8d00*/  VIADD R2, R2, 0x1 ;  /* 0x0000000102027836 */ /* 0x000fc60000000000 */
[----:B------:R-:W-:Y:S02]  /*8d10*/  UPRMT UR4, UR57, 0x654, UR4 ;  /* 0x0000065439047896 */ /* 0x000fe40008000004 */
[----:B------:R-:W-:-:S04]  /*8d20*/  ISETP.NE.AND P1, PT, R2, 0x8, PT ;  /* 0x000000080200780c */ /* 0x000fc80003f25270 */
[----:B-1----:R-:W-:Y:S02]  /*8d30*/  SEL R3, RZ, 0x1, P1 ;  /* 0x00000001ff037807 */ /* 0x002fe40000800000 */
[----:B------:R-:W-:Y:S01]  /*8d40*/  SEL R2, R2, RZ, P1 ;  /* 0x000000ff02027207 */ /* 0x000fe20000800000 */
[----:B----4-:R-:W-:Y:S01]  /*8d50*/  SYNCS.ARRIVE.TRANS64.RED.A1T0 RZ, [UR4], RZ ;  /* 0x000000ffffff79a7 */ /* 0x010fe20008100404 */
[----:B------:R-:W-:Y:S01]  /*8d60*/  UIMAD.WIDE.U32 UR4, UR40, -0x55555555, URZ ;  /* 0xaaaaaaab280478a5 */ /* 0x000fe2000f8e003f */
[----:B------:R-:W-:-:S03]  /*8d70*/  LOP3.LUT R154, R154, R3, RZ, 0x3c, !PT ;  /* 0x000000039a9a7212 */ /* 0x000fc600078e3cff */
[----:B------:R-:W-:-:S04]  /*8d80*/  USHF.R.U32.HI UR4, URZ, 0x1, UR5 ;  /* 0x000000013f047899 */ /* 0x000fc80008011605 */
[----:B------:R-:W-:-:S12]  /*8d90*/  UIMAD UR40, UR4, -0x3, UR40 ;  /* 0xfffffffd042878a4 */ /* 0x000fd8000f8e0228 */
.L_x_110:
[----:B---3--:R-:W-:Y:S02]  /*8da0*/  ISETP.NE.AND P1, PT, R19, RZ, PT ;  /* 0x000000ff1300720c */ /* 0x008fe40003f25270 */
[CC--:B------:R-:W-:Y:S02]  /*8db0*/  ISETP.NE.AND P2, PT, R155.reuse, R18.reuse, PT ;  /* 0x000000129b00720c */ /* 0x0c0fe40003f45270 */
[----:B------:R-:W-:-:S13]  /*8dc0*/  ISETP.EQ.OR P3, PT, R155, R18, !P1 ;  /* 0x000000129b00720c */ /* 0x000fda0004f62670 */
[----:B------:R-:W-:Y:S05]  /*8dd0*/  @P3 BRA `(.L_x_114) ;  /* 0x0000000000fc3947 */ /* 0x000fea0003800000 */
[----:B------:R-:W-:-:S13]  /*8de0*/  ISETP.NE.AND P3, PT, RZ, UR52, PT ;  /* 0x00000034ff007c0c */ /* 0x000fda000bf65270 */
[----:B------:R-:W-:Y:S05]  /*8df0*/  @P3 BRA `(.L_x_114) ;  /* 0x0000000000f43947 */ /* 0x000fea0003800000 */
[----:B------:R-:W1:Y:S01]  /*8e00*/  S2R R0, SR_LANEID ;  /* 0x0000000000007919 */ /* 0x000e620000000000 */
[----:B------:R-:W-:Y:S01]  /*8e10*/  ELECT P3, URZ, PT ;  /* 0x00000000003f782f */ /* 0x000fe20003860000 */
[----:B------:R-:W-:Y:S01]  /*8e20*/  BSSY B0, `(.L_x_115) ;  /* 0x000002f000007945 */ /* 0x000fe20003800000 */
[----:B-1----:R-:W-:-:S11]  /*8e30*/  IMAD.SHL.U32 R20, R0, 0x4, RZ ;  /* 0x0000000400147824 */ /* 0x002fd600078e00ff */
[----:B------:R-:W-:Y:S05]  /*8e40*/  @!P3 BRA `(.L_x_116) ;  /* 0x0000000000b0b947 */ /* 0x000fea0003800000 */
[----:B------:R-:W-:Y:S01]  /*8e50*/  SHF.R.S32.HI R3, RZ, 0x1f, R18 ;  /* 0x0000001fff037819 */ /* 0x000fe20000011412 */
[----:B------:R-:W-:Y:S01]  /*8e60*/  ULDC.64 UR4, c[0x0][0x820] ;  /* 0x0002080000047ab9 */ /* 0x000fe20000000a00 */
[C---:B------:R-:W-:Y:S01]  /*8e70*/  SHF.L.U32 R0, R18.reuse, 0x3, RZ ;  /* 0x0000000312007819 */ /* 0x040fe200000006ff */
[----:B------:R-:W1:Y:S01]  /*8e80*/  LDC.64 R4, c[0x0][0x290] ;  /* 0x0000a400ff047b82 */ /* 0x000e620000000a00 */
[----:B------:R-:W-:Y:S02]  /*8e90*/  SHF.L.U64.HI R3, R18, 0x3, R3 ;  /* 0x0000000312037819 */ /* 0x000fe40000010203 */
[----:B------:R-:W-:-:S04]  /*8ea0*/  IADD3 R6, P3, R0, UR4, RZ ;  /* 0x0000000400067c10 */ /* 0x000fc8000ff7e0ff */
[----:B------:R-:W-:Y:S01]  /*8eb0*/  IADD3.X R7, R3, UR5, RZ, P3, !PT ;  /* 0x0000000503077c10 */ /* 0x000fe20009ffe4ff */
[----:B------:R-:W-:-:S05]  /*8ec0*/  ULDC.64 UR4, c[0x0][0x818] ;  /* 0x0002060000047ab9 */ /* 0x000fca0000000a00 */
[----:B------:R-:W2:Y:S01]  /*8ed0*/  LDG.E.64 R6, desc[UR38][R6.64] ;  /* 0x0000002606067981 */ /* 0x000ea2000c1e1b00 */
[----:B-1----:R-:W-:Y:S01]  /*8ee0*/  IMAD.WIDE R8, R18, 0xc, R4 ;  /* 0x0000000c12087825 */ /* 0x002fe200078e0204 */
[----:B------:R-:W-:Y:S02]  /*8ef0*/  IADD3 R4, P3, R0, UR4, RZ ;  /* 0x0000000400047c10 */ /* 0x000fe4000ff7e0ff */
[----:B------:R-:W1:Y:S02]  /*8f00*/  LDS R0, [UR49+0x1c] ;  /* 0x00001c31ff007984 */ /* 0x000e640008000800 */
[----:B------:R-:W-:Y:S02]  /*8f10*/  IADD3.X R5, R3, UR5, RZ, P3, !PT ;  /* 0x0000000503057c10 */ /* 0x000fe40009ffe4ff */
[----:B------:R-:W3:Y:S04]  /*8f20*/  LDG.E R14, desc[UR38][R8.64] ;  /* 0x00000026080e7981 */ /* 0x000ee8000c1e1900 */
[----:B------:R3:W4:Y:S04]  /*8f30*/  LDG.E R15, desc[UR38][R8.64+0x4] ;  /* 0x00000426080f7981 */ /* 0x000728000c1e1900 */
[----:B------:R-:W5:Y:S01]  /*8f40*/  LDG.E.64 R4, desc[UR38][R4.64] ;  /* 0x0000002604047981 */ /* 0x000f62000c1e1b00 */
[----:B------:R-:W-:Y:S01]  /*8f50*/  IMAD.U32 R12, RZ, RZ, UR49 ;  /* 0x00000031ff0c7e24 */ /* 0x000fe2000f8e00ff */
[----:B------:R-:W-:-:S02]  /*8f60*/  CS2R R10, SRZ ;  /* 0x00000000000a7805 */ /* 0x000fc4000001ff00 */
[----:B------:R-:W-:Y:S02]  /*8f70*/  STS [UR49+0x30], RZ ;  /* 0x000030ffff007988 */ /* 0x000fe40008000831 */
[----:B------:R-:W-:-:S05]  /*8f80*/  SHF.R.U64 R12, R12, 0x4, RZ ;  /* 0x000000040c0c7819 */ /* 0x000fca00000012ff */
[----:B------:R-:W-:Y:S04]  /*8f90*/  STS [UR49+0x10], R12 ;  /* 0x0000100cff007988 */ /* 0x000fe80008000831 */
[----:B------:R-:W-:Y:S01]  /*8fa0*/  STS [UR49+0x14], R12 ;  /* 0x0000140cff007988 */ /* 0x000fe20008000831 */
[C---:B--2---:R-:W-:Y:S01]  /*8fb0*/  SHF.L.U64.HI R3, R6.reuse, 0x1, R7 ;  /* 0x0000000106037819 */ /* 0x044fe20000010207 */
[----:B------:R-:W-:-:S03]  /*8fc0*/  IMAD.SHL.U32 R6, R6, 0x2, RZ ;  /* 0x0000000206067824 */ /* 0x000fc600078e00ff */
[----:B------:R-:W-:-:S04]  /*8fd0*/  LOP3.LUT R7, R3, 0x1fffffff, RZ, 0xc0, !PT ;  /* 0x1fffffff03077812 */ /* 0x000fc800078ec0ff */
[----:B------:R-:W-:-:S04]  /*8fe0*/  SHF.R.U32.HI R3, RZ, 0x4, R7 ;  /* 0x00000004ff037819 */ /* 0x000fc80000011607 */
[----:B-1----:R-:W-:-:S05]  /*8ff0*/  LOP3.LUT R0, R0, 0xf, R3, 0xb8, !PT ;  /* 0x0000000f00007812 */ /* 0x002fca00078eb803 */
[----:B------:R1:W-:Y:S01]  /*9000*/  STS [UR49+0x1c], R0 ;  /* 0x00001c00ff007988 */ /* 0x0003e20008000831 */
[----:B---3--:R-:W-:-:S03]  /*9010*/  VIADD R8, R14, 0xffffffff ;  /* 0xffffffff0e087836 */ /* 0x008fc60000000000 */
[----:B------:R-:W2:Y:S01]  /*9020*/  LDS R3, [UR49+0x1c] ;  /* 0x00001c31ff037984 */ /* 0x000ea20008000800 */
[----:B----4-:R-:W-:Y:S01]  /*9030*/  VIADD R9, R15, 0xffffffff ;  /* 0xffffffff0f097836 */ /* 0x010fe20000000000 */
[----:B-1----:R-:W-:Y:S02]  /*9040*/  LOP3.LUT R0, R6, 0xfffffffe, RZ, 0xc0, !PT ;  /* 0xfffffffe06007812 */ /* 0x002fe400078ec0ff */
[----:B-----5:R-:W-:Y:S04]  /*9050*/  STS.64 [UR49], R4 ;  /* 0x00000004ff007988 */ /* 0x020fe80008000a31 */
[----:B------:R-:W-:Y:S01]  /*9060*/  STS.128 [UR49+0x20], R8 ;  /* 0x00002008ff007988 */ /* 0x000fe20008000c31 */
[----:B--2---:R-:W-:-:S05]  /*9070*/  LOP3.LUT R3, R3, 0xf0, RZ, 0xb8, !PT ;  /* 0x000000f003037812 */ /* 0x004fca00078eb8ff */
[----:B------:R1:W-:Y:S04]  /*9080*/  STS [UR49+0x1c], R3 ;  /* 0x00001c03ff007988 */ /* 0x0003e80008000831 */
[----:B------:R-:W2:Y:S01]  /*9090*/  LDS R13, [UR49+0x1c] ;  /* 0x00001c31ff0d7984 */ /* 0x000ea20008000800 */
[----:B-1----:R-:W-:-:S05]  /*90a0*/  SHF.R.U64 R3, R0, 0x4, R7 ;  /* 0x0000000400037819 */ /* 0x002fca0000001207 */
[----:B------:R-:W-:Y:S01]  /*90b0*/  STS [UR49+0xc], R3 ;  /* 0x00000c03ff007988 */ /* 0x000fe20008000831 */
[----:B--2---:R-:W-:-:S05]  /*90c0*/  LOP3.LUT R13, R13, 0xf00, RZ, 0xb8, !PT ;  /* 0x00000f000d0d7812 */ /* 0x004fca00078eb8ff */
[----:B------:R-:W-:Y:S04]  /*90d0*/  STS.64 [UR49+0x18], R12 ;  /* 0x0000180cff007988 */ /* 0x000fe80008000a31 */
[----:B------:R-:W1:Y:S02]  /*90e0*/  LDS R19, [UR49+0x1c] ;  /* 0x00001c31ff137984 */ /* 0x000e640008000800 */
[----:B-1----:R-:W-:-:S05]  /*90f0*/  LOP3.LUT R0, R19, 0xf000, RZ, 0xb8, !PT ;  /* 0x0000f00013007812 */ /* 0x002fca00078eb8ff */
[----:B------:R1:W-:Y:S02]  /*9100*/  STS [UR49+0x1c], R0 ;  /* 0x00001c00ff007988 */ /* 0x0003e40008000831 */
.L_x_116:
[----:B------:R-:W-:Y:S05]  /*9110*/  BSYNC B0 ;  /* 0x0000000000007941 */ /* 0x000fea0003800000 */
.L_x_115:
[----:B------:R-:W-:Y:S01]  /*9120*/  NOP ;  /* 0x0000000000007918 */ /* 0x000fe20000000000 */
[----:B------:R2:W3:Y:S01]  /*9130*/  LDS R3, [R20+UR49] ;  /* 0x0000003114037984 */ /* 0x0004e20008000800 */
[----:B------:R-:W-:Y:S02]  /*9140*/  ELECT P3, URZ, PT ;  /* 0x00000000003f782f */ /* 0x000fe40003860000 */
[----:B------:R-:W-:Y:S01]  /*9150*/  IADD3 R4, P4, R20, UR36, RZ ;  /* 0x0000002414047c10 */ /* 0x000fe2000ff9e0ff */
[----:B------:R-:W-:Y:S04]  /*9160*/  BSSY B0, `(.L_x_117) ;  /* 0x0000005000007945 */ /* 0x000fe80003800000 */
[----:B------:R-:W-:-:S06]  /*9170*/  IMAD.X R5, RZ, RZ, UR37, P4 ;  /* 0x00000025ff057e24 */ /* 0x000fcc000a0e06ff */
[----:B--2---:R-:W-:Y:S05]  /*9180*/  @!P3 BRA `(.L_x_118) ;  /* 0x000000000008b947 */ /* 0x004fea0003800000 */
[----:B------:R0:W-:Y:S01]  /*9190*/  UTMACMDFLUSH ;  /* 0x00000000000079b7 */ /* 0x0001e20000000000 */
[----:B------:R-:W-:-:S04]  /*91a0*/  DEPBAR.LE SB0, 0x0 ;  /* 0x000080000000791a */ /* 0x000fc80000000000 */
.L_x_118:
[----:B------:R-:W-:Y:S05]  /*91b0*/  BSYNC B0 ;  /* 0x0000000000007941 */ /* 0x000fea0003800000 */
.L_x_117:
[----:B---3--:R2:W5:Y:S02]  /*91c0*/  ATOMG.E.EXCH.STRONG.GPU PT, RZ, [R4], R3 ;  /* 0x0000000304ff73a8 */ /* 0x00856400041ee100 */
.L_x_114:
[----:B------:R-:W-:-:S04]  /*91d0*/  DEPBAR.LE SB0, 0x0 ;  /* 0x000080000000791a */ /* 0x000fc80000000000 */
[----:B------:R-:W-:Y:S05]  /*91e0*/  @!P0 BRA `(.L_x_119) ;  /* 0x0000000000048947 */ /* 0x000fea0003800000 */
[----:B------:R-:W-:Y:S01]  /*91f0*/  BPT.TRAP 0x1 ;  /* 0x000000040000795c */ /* 0x000fe20000300000 */
.L_x_119:
[----:B-1----:R-:W-:Y:S01]  /*9200*/  IMAD.U32 R0, RZ, RZ, UR54 ;  /* 0x00000036ff007e24 */ /* 0x002fe2000f8e00ff */
[----:B-----5:R-:W-:Y:S01]  /*9210*/  SYNCS.ARRIVE.TRANS64.RED.A1T0 RZ, [UR7], RZ ;  /* 0x000000ffffff79a7 */ /* 0x020fe20008100407 */
[----:B------:R-:W-:Y:S02]  /*9220*/  LOP3.LUT R156, R156, 0x1, RZ, 0x3c, !PT ;  /* 0x000000019c9c7812 */ /* 0x000fe400078e3cff */
[----:B------:R1:W-:Y:S02]  /*9230*/  SYNCS.ARRIVE.TRANS64.A1T0 RZ, [R0+UR48], RZ ;  /* 0x000000ff00ff79a7 */ /* 0x0003e40008100030 */
[----:B-1----:R-:W-:Y:S01]  /*9240*/  SEL R0, RZ, 0x1, !P2 ;  /* 0x00000001ff007807 */ /* 0x002fe20005000000 */
[----:B------:R-:W-:Y:S06]  /*9250*/  @P1 BRA `(.L_x_120) ;  /* 0xffffffa800f41947 */ /* 0x000fec000383ffff */
[----:B------:R-:W-:Y:S05]  /*9260*/  EXIT ;  /* 0x000000000000794d */ /* 0x000fea0003800000 */
.L_x_27:
[----:B------:R-:W-:-:S08]  /*9270*/  NOP ;  /* 0x0000000000007918 */ /* 0x000fd00000000000 */
[----:B-----5:R-:W1:-:S00]  /*9280*/  USETMAXREG.DEALLOC.CTAPOOL 0x28 ;  /* 0x00000028000079c8 */ /* 0x020e4000080e0500 */
[----:B------:R-:W-:-:S06]  /*9290*/  UISETP.NE.AND UP1, UPT, UR52, 0x3, UPT ;  /* 0x000000033400788c */ /* 0x000fcc000bf25270 */
[----:B------:R-:W-:-:S13]  /*92a0*/  PLOP3.LUT P1, PT, PT, PT, UP1, 0x80, 0x0 ;  /* 0x000000000000781c */ /* 0x000fda0003f2f018 */
[----:B-1----:R-:W-:Y:S05]  /*92b0*/  @!P1 BRA `(.L_x_121) ;  /* 0x0000003800049947 */ /* 0x002fea0003800000 */
[----:B------:R-:W-:-:S13]  /*92c0*/  ISETP.NE.AND P0, PT, RZ, UR52, PT ;  /* 0x00000034ff007c0c */ /* 0x000fda000bf05270 */
[----:B------:R-:W-:Y:S05]  /*92d0*/  @!P0 BRA `(.L_x_122) ;  /* 0x0000001c00088947 */ /* 0x000fea0003800000 */
[----:B------:R-:W-:-:S06]  /*92e0*/  UISETP.NE.AND UP0, UPT, UR52, 0x2, UPT ;  /* 0x000000023400788c */ /* 0x000fcc000bf05270 */
[----:B------:R-:W-:-:S13]  /*92f0*/  PLOP3.LUT P0, PT, PT, PT, UP0, 0x80, 0x0 ;  /* 0x000000000000781c */ /* 0x000fda0003f0f008 */
[----:B---3--:R-:W-:Y:S05]  /*9300*/  @P0 EXIT ;  /* 0x000000000000094d */ /* 0x008fea0003800000 */
[----:B------:R-:W1:Y:S01]  /*9310*/  S2UR UR4, SR_CTAID.Y ;  /* 0x00000000000479c3 */ /* 0x000e620000002600 */
[----:B------:R-:W-:Y:S01]  /*9320*/  ELECT P0, URZ, PT ;  /* 0x00000000003f782f */ /* 0x000fe20003800000 */
[----:B------:R-:W-:Y:S01]  /*9330*/  BSSY B0, `(.L_x_123) ;  /* 0x000001d000007945 */ /* 0x000fe20003800000 */
[----:B-1----:R-:W-:-:S11]  /*9340*/  UIMAD UR4, UR4, UR60, UR51 ;  /* 0x0000003c040472a4 */ /* 0x002fd6000f8e0233 */
[----:B------:R-:W-:Y:S05]  /*9350*/  @!P0 BRA `(.L_x_124) ;  /* 0x0000000000688947 */ /* 0x000fea0003800000 */
[----:B------:R-:W1:Y:S01]  /*9360*/  LDC.64 R4, c[0x0][0x600] ;  /* 0x00018000ff047b82 */ /* 0x000e620000000a00 */
[----:B------:R-:W-:Y:S02]  /*9370*/  UMOV UR5, 0x400 ;  /* 0x0000040000057882 */ /* 0x000fe40000000000 */
[----:B------:R-:W-:-:S05]  /*9380*/  ULEA UR5, UR58, UR5, 0x18 ;  /* 0x000000053a057291 */ /* 0x000fca000f8ec03f */
[----:B------:R-:W1:Y:S08]  /*9390*/  LDC.64 R6, c[0x0][0x608] ;  /* 0x00018200ff067b82 */ /* 0x000e700000000a00 */
[----:B------:R-:W2:Y:S08]  /*93a0*/  LDC.64 R32, c[0x0][0x610] ;  /* 0x00018400ff207b82 */ /* 0x000eb00000000a00 */
[----:B------:R-:W2:Y:S01]  /*93b0*/  LDC.64 R34, c[0x0][0x618] ;  /* 0x00018600ff227b82 */ /* 0x000ea20000000a00 */
[----:B-1----:R1:W-:Y:S07]  /*93c0*/  STS.128 [UR5+0x34700], R4 ;  /* 0x03470004ff007988 */ /* 0x0023ee0008000c05 */
[----:B------:R-:W3:Y:S08]  /*93d0*/  LDC.64 R28, c[0x0][0x620] ;  /* 0x00018800ff1c7b82 */ /* 0x000ef00000000a00 */
[----:B------:R-:W3:Y:S01]  /*93e0*/  LDC.64 R30, c[0x0][0x628] ;  /* 0x00018a00ff1e7b82 */ /* 0x000ee20000000a00 */
[----:B--2---:R2:W-:Y:S07]  /*93f0*/  STS.128 [UR5+0x34710], R32 ;  /* 0x03471020ff007988 */ /* 0x0045ee0008000c05 */
[----:B------:R-:W4:Y:S08]  /*9400*/  LDC.64 R24, c[0x0][0x630] ;  /* 0x00018c00ff187b82 */ /* 0x000f300000000a00 */
[----:B------:R-:W4:Y:S08]  /*9410*/  LDC.64 R26, c[0x0][0x638] ;  /* 0x00018e00ff1a7b82 */ /* 0x000f300000000a00 */
[----:B------:R-:W5:Y:S01]  /*9420*/  LDC.64 R20, c[0x0][0x640] ;  /* 0x00019000ff147b82 */ /* 0x000f620000000a00 */
[----:B---3--:R2:W-:Y:S07]  /*9430*/  STS.128 [UR5+0x34720], R28 ;  /* 0x0347201cff007988 */ /* 0x0085ee0008000c05 */
[----:B------:R-:W5:Y:S08]  /*9440*/  LDC.64 R22, c[0x0][0x648] ;  /* 0x00019200ff167b82 */ /* 0x000f700000000a00 */
[----:B------:R-:W3:Y:S01]  /*9450*/  LDC.64 R12, c[0x0][0x650] ;  /* 0x00019400ff0c7b82 */ /* 0x000ee20000000a00 */
[----:B----4-:R2:W-:Y:S07]  /*9460*/  STS.128 [UR5+0x34730], R24 ;  /* 0x03473018ff007988 */ /* 0x0105ee0008000c05 */
[----:B------:R-:W3:Y:S08]  /*9470*/  LDC.64 R14, c[0x0][0x658] ;  /* 0x00019600ff0e7b82 */ /* 0x000ef00000000a00 */
[----:B------:R-:W4:Y:S01]  /*9480*/  LDC.64 R8, c[0x0][0x660] ;  /* 0x00019800ff087b82 */ /* 0x000f220000000a00 */
[----:B-----5:R2:W-:Y:S07]  /*9490*/  STS.128 [UR5+0x34740], R20 ;  /* 0x03474014ff007988 */ /* 0x0205ee0008000c05 */
[----:B------:R-:W4:Y:S08]  /*94a0*/  LDC.64 R10, c[0x0][0x668] ;  /* 0x00019a00ff0a7b82 */ /* 0x000f300000000a00 */
[----:B-1----:R-:W1:Y:S01]  /*94b0*/  LDC.64 R4, c[0x0][0x670] ;  /* 0x00019c00ff047b82 */ /* 0x002e620000000a00 */
[----:B---3--:R2:W-:Y:S07]  /*94c0*/  STS.128 [UR5+0x34750], R12 ;  /* 0x0347500cff007988 */ /* 0x0085ee0008000c05 */
[----:B------:R-:W1:Y:S01]  /*94d0*/  LDC.64 R6, c[0x0][0x678] ;  /* 0x00019e00ff067b82 */ /* 0x000e620000000a00 */
[----:B----4-:R2:W-:Y:S04]  /*94e0*/  STS.128 [UR5+0x34760], R8 ;  /* 0x03476008ff007988 */ /* 0x0105e80008000c05 */
[----:B-1----:R2:W-:Y:S02]  /*94f0*/  STS.128 [UR5+0x34770], R4 ;  /* 0x03477004ff007988 */ /* 0x0025e40008000c05 */
.L_x_124:
[----:B------:R-:W-:Y:S05]  /*9500*/  BSYNC B0 ;  /* 0x0000000000007941 */ /* 0x000fea0003800000 */
.L_x_123:
[----:B------:R-:W-:Y:S01]  /*9510*/  ELECT P0, URZ, PT ;  /* 0x00000000003f782f */ /* 0x000fe20003800000 */
[----:B------:R-:W-:Y:S01]  /*9520*/  NOP ;  /* 0x0000000000007918 */ /* 0x000fe20000000000 */
[----:B------:R-:W-:Y:S01]  /*9530*/  ULDC UR6, c[0x0][0x884] ;  /* 0x0002210000067ab9 */ /* 0x000fe20000000800 */
[----:B------:R-:W-:Y:S01]  /*9540*/  BSSY B0, `(.L_x_125) ;  /* 0x0000035000007945 */ /* 0x000fe20003800000 */
[----:B------:R-:W-:-:S03]  /*9550*/  ULEA UR6, UR6, UR4, 0x1 ;  /* 0x0000000406067291 */ /* 0x000fc6000f8e083f */
[----:B------:R-:W-:Y:S02]  /*9560*/  ULDC.64 UR4, c[0x0][0x800] ;  /* 0x0002000000047ab9 */ /* 0x000fe40000000a00 */
[----:B------:R-:W-:-:S04]  /*9570*/  UIMAD.WIDE UR4, UR6, 0x80, UR4 ;  /* 0x00000080060478a5 */ /* 0x000fc8000f8e0204 */
[----:B------:R-:W-:Y:S08]  /*9580*/  @!P0 BRA `(.L_x_126) ;  /* 0x0000000000c08947 */ /* 0x000ff00003800000 */
[----:B------:R-:W-:Y:S01]  /*9590*/  ULDC.64 UR6, c[0x0][0x808] ;  /* 0x0002020000067ab9 */ /* 0x000fe20000000a00 */
[----:B------:R-:W-:Y:S01]  /*95a0*/  ULDC.64 UR8, c[0x0][0x810] ;  /* 0x0002040000087ab9 */ /* 0x000fe20000000a00 */
[----:B------:R-:W-:Y:S02]  /*95b0*/  ISETP.NE.U32.AND P0, PT, RZ, UR6, PT ;  /* 0x00000006ff007c0c */ /* 0x000fe4000bf05070 */
[----:B------:R-:W-:Y:S02]  /*95c0*/  ISETP.NE.U32.AND P1, PT, RZ, UR8, PT ;  /* 0x00000008ff007c0c */ /* 0x000fe4000bf25070 */
[----:B------:R-:W-:Y:S02]  /*95d0*/  ISETP.NE.AND.EX P0, PT, RZ, UR7, PT, P0 ;  /* 0x00000007ff007c0c */ /* 0x000fe4000bf05300 */
[----:B------:R-:W-:-:S11]  /*95e0*/  ISETP.NE.AND.EX P1, PT, RZ, UR9, PT, P1 ;  /* 0x00000009ff007c0c */ /* 0x000fd6000bf25310 */
[----:B------:R-:W-:Y:S05]  /*95f0*/  @!P0 BRA `(.L_x_127) ;  /* 0x0000000000188947 */ /* 0x000fea0003800000 */
[----:B--2---:R-:W1:Y:S02]  /*9600*/  LDC.64 R4, c[0x0][0x808] ;  /* 0x00020200ff047b82 */ /* 0x004e640000000a00 */
[----:B-1----:R-:W-:-:S06]  /*9610*/  IMAD.WIDE R4, R18, 0x8, R4 ;  /* 0x0000000812047825 */ /* 0x002fcc00078e0204 */
[----:B------:R-:W2:Y:S01]  /*9620*/  LDG.E.64 R4, desc[UR38][R4.64] ;  /* 0x0000002604047981 */ /* 0x000ea2000c1e1b00 */
[----:B------:R-:W-:Y:S02]  /*9630*/  UMOV UR6, 0x400 ;  /* 0x0000040000067882 */ /* 0x000fe40000000000 */
[----:B------:R-:W-:-:S09]  /*9640*/  ULEA UR6, UR58, UR6, 0x18 ;  /* 0x000000063a067291 */ /* 0x000fd2000f8ec03f */
[----:B--2---:R1:W-:Y:S03]  /*9650*/  STS.64 [UR6+0x34700], R4 ;  /* 0x03470004ff007988 */ /* 0x0043e60008000a06 */
.L_x_127:
[----:B------:R-:W-:Y:S05]  /*9660*/  @!P1 BRA `(.L_x_126) ;  /* 0x0000000000889947 */ /* 0x000fea0003800000 */
[----:B-12---:R-:W1:Y:S02]  /*9670*/  LDC.64 R4, c[0x0][0x810] ;  /* 0x00020400ff047b82 */ /* 0x006e640000000a00 */
[----:B-1----:R-:W-:-:S06]  /*9680*/  IMAD.WIDE R4, R18, 0x8, R4 ;  /* 0x0000000812047825 */ /* 0x002fcc00078e0204 */
[----:B------:R-:W2:Y:S01]  /*9690*/  LDG.E.64 R4, desc[UR38][R4.64] ;  /* 0x0000002604047981 */ /* 0x000ea2000c1e1b00 */
[----:B------:R-:W-:Y:S02]  /*96a0*/  UMOV UR6, 0x400 ;  /* 0x0000040000067882 */ /* 0x000fe40000000000 */
[----:B------:R-:W-:-:S04]  /*96b0*/  ULEA UR6, UR58, UR6, 0x18 ;  /* 0x000000063a067291 */ /* 0x000fc8000f8ec03f */
[----:B------:R-:W-:-:S05]  /*96c0*/  UIADD3 UR7, UR6, 0x34700, URZ ;  /* 0x0003470006077890 */ /* 0x000fca000fffe03f */
[----:B------:R-:W1:Y:S01]  /*96d0*/  LDS R6, [UR6+0x3471c] ;  /* 0x03471c06ff067984 */ /* 0x000e620008000800 */
[----:B------:R-:W-:-:S03]  /*96e0*/  IMAD.U32 R8, RZ, RZ, UR7 ;  /* 0x00000007ff087e24 */ /* 0x000fc6000f8e00ff */
[----:B------:R-:W-:Y:S02]  /*96f0*/  STS [UR6+0x34730], RZ ;  /* 0x034730ffff007988 */ /* 0x000fe40008000806 */
[----:B------:R-:W-:-:S05]  /*9700*/  SHF.R.U64 R8, R8, 0x4, RZ ;  /* 0x0000000408087819 */ /* 0x000fca00000012ff */
[----:B------:R-:W-:Y:S04]  /*9710*/  STS [UR6+0x34710], R8 ;  /* 0x03471008ff007988 */ /* 0x000fe80008000806 */
[----:B------:R-:W-:Y:S01]  /*9720*/  STS [UR6+0x34714], R8 ;  /* 0x03471408ff007988 */ /* 0x000fe20008000806 */
[C---:B--2---:R-:W-:Y:S01]  /*9730*/  SHF.L.U64.HI R10, R4.reuse, 0x1, R5 ;  /* 0x00000001040a7819 */ /* 0x044fe20000010205 */
[----:B------:R-:W-:Y:S01]  /*9740*/  IMAD.SHL.U32 R11, R4, 0x2, RZ ;  /* 0x00000002040b7824 */ /* 0x000fe200078e00ff */
[----:B------:R-:W-:Y:S01]  /*9750*/  IADD3 R4, R0, -0x1, RZ ;  /* 0xffffffff00047810 */ /* 0x000fe20007ffe0ff */
[----:B------:R-:W-:Y:S01]  /*9760*/  VIADD R5, R3, 0xffffffff ;  /* 0xffffffff03057836 */ /* 0x000fe20000000000 */
[----:B------:R-:W-:Y:S02]  /*9770*/  LOP3.LUT R10, R10, 0x1fffffff, RZ, 0xc0, !PT ;  /* 0x1fffffff0a0a7812 */ /* 0x000fe400078ec0ff */
[----:B------:R-:W-:-:S02]  /*9780*/  LOP3.LUT R3, R11, 0xfffffffe, RZ, 0xc0, !PT ;  /* 0xfffffffe0b037812 */ /* 0x000fc400078ec0ff */
[--C-:B------:R-:W-:Y:S02]  /*9790*/  SHF.R.U32.HI R7, RZ, 0x4, R10.reuse ;  /* 0x00000004ff077819 */ /* 0x100fe4000001160a */
[----:B------:R-:W-:Y:S02]  /*97a0*/  SHF.R.U64 R3, R3, 0x4, R10 ;  /* 0x0000000403037819 */ /* 0x000fe4000000120a */
[----:B-1----:R-:W-:-:S03]  /*97b0*/  LOP3.LUT R6, R6, 0xf, R7, 0xb8, !PT ;  /* 0x0000000f06067812 */ /* 0x002fc600078eb807 */
[----:B------:R-:W-:Y:S04]  /*97c0*/  STS [UR6+0x3470c], R3 ;  /* 0x03470c03ff007988 */ /* 0x000fe80008000806 */
[----:B------:R-:W-:Y:S04]  /*97d0*/  STS [UR6+0x3471c], R6 ;  /* 0x03471c06ff007988 */ /* 0x000fe80008000806 */
[----:B------:R-:W1:Y:S02]  /*97e0*/  LDS R7, [UR6+0x3471c] ;  /* 0x03471c06ff077984 */ /* 0x000e640008000800 */
[----:B-1----:R-:W-:-:S05]  /*97f0*/  LOP3.LUT R7, R7, 0xf0, RZ, 0xb8, !PT ;  /* 0x000000f007077812 */ /* 0x002fca00078eb8ff */
[----:B------:R1:W-:Y:S04]  /*9800*/  STS [UR6+0x3471c], R7 ;  /* 0x03471c07ff007988 */ /* 0x0003e80008000806 */
[----:B------:R-:W2:Y:S01]  /*9810*/  LDS R9, [UR6+0x3471c] ;  /* 0x03471c06ff097984 */ /* 0x000ea20008000800 */
[----:B-1----:R-:W-:-:S05]  /*9820*/  CS2R R6, SRZ ;  /* 0x0000000000067805 */ /* 0x002fca000001ff00 */
[----:B------:R-:W-:Y:S01]  /*9830*/  STS.128 [UR6+0x34720], R4 ;  /* 0x03472004ff007988 */ /* 0x000fe20008000c06 */
[----:B--2---:R-:W-:-:S05]  /*9840*/  LOP3.LUT R9, R9, 0xf00, RZ, 0xb8, !PT ;  /* 0x00000f0009097812 */ /* 0x004fca00078eb8ff */
[----:B------:R-:W-:Y:S04]  /*9850*/  STS.64 [UR6+0x34718], R8 ;  /* 0x03471808ff007988 */ /* 0x000fe80008000a06 */
[----:B------:R-:W1:Y:S02]  /*9860*/  LDS R12, [UR6+0x3471c] ;  /* 0x03471c06ff0c7984 */ /* 0x000e640008000800 */
[----:B-1----:R-:W-:-:S05]  /*9870*/  LOP3.LUT R0, R12, 0xf000, RZ, 0xb8, !PT ;  /* 0x0000f0000c007812 */ /* 0x002fca00078eb8ff */
[----:B------:R3:W-:Y:S02]  /*9880*/  STS [UR6+0x3471c], R0 ;  /* 0x03471c00ff007988 */ /* 0x0007e40008000806 */
.L_x_126:
[----:B------:R-:W-:Y:S05]  /*9890*/  BSYNC B0 ;  /* 0x0000000000007941 */ /* 0x000fea0003800000 */
.L_x_125:
[----:B---3--:R-:W3:Y:S01]  /*98a0*/  S2R R0, SR_LANEID ;  /* 0x0000000000007919 */ /* 0x008ee20000000000 */
[----:B------:R-:W-:Y:S01]  /*98b0*/  ELECT P0, URZ, PT ;  /* 0x00000000003f782f */ /* 0x000fe20003800000 */
[----:B------:R-:W-:Y:S01]  /*98c0*/  NOP ;  /* 0x0000000000007918 */ /* 0x000fe20000000000 */
[----:B------:R-:W-:Y:S11]  /*98d0*/  BSSY B0, `(.L_x_128) ;  /* 0x0000004000007945 */ /* 0x000ff60003800000 */
[----:B------:R-:W-:Y:S05]  /*98e0*/  @!P0 BRA `(.L_x_129) ;  /* 0x0000000000088947 */ /* 0x000fea0003800000 */
[----:B------:R0:W-:Y:S01]  /*98f0*/  UTMACMDFLUSH ;  /* 0x00000000000079b7 */ /* 0x0001e20000000000 */
[----:B------:R-:W-:-:S04]  /*9900*/  DEPBAR.LE SB0, 0x0 ;  /* 0x000080000000791a */ /* 0x000fc80000000000 */
.L_x_129:
[----:B------:R-:W-:Y:S05]  /*9910*/  BSYNC B0 ;  /* 0x0000000000007941 */ /* 0x000fea0003800000 */
.L_x_128:
[----:B------:R-:W-:Y:S01]  /*9920*/  UMOV UR6, 0x400 ;  /* 0x0000040000067882 */ /* 0x000fe20000000000 */
[----:B--23--:R-:W-:Y:S01]  /*9930*/  IMAD.SHL.U32 R6, R0, 0x4, RZ ;  /* 0x0000000400067824 */ /* 0x00cfe200078e00ff */
[----:B------:R-:W-:-:S04]  /*9940*/  ULEA UR6, UR58, UR6, 0x18 ;  /* 0x000000063a067291 */ /* 0x000fc8000f8ec03f */
[----:B------:R-:W-:Y:S01]  /*9950*/  UIADD3 UR32, UR6, 0x34700, URZ ;  /* 0x0003470006207890 */ /* 0x000fe2000fffe03f */
[----:B-1----:R-:W-:Y:S01]  /*9960*/  IADD3 R4, P0, R6, UR4, RZ ;  /* 0x0000000406047c10 */ /* 0x002fe2000ff1e0ff */
[----:B------:R-:W-:-:S04]  /*9970*/  IMAD.MOV.U32 R0, RZ, RZ, RZ ;  /* 0x000000ffff007224 */ /* 0x000fc800078e00ff */
[----:B------:R-:W-:-:S03]  /*9980*/  IMAD.X R5, RZ, RZ, UR5, P0 ;  /* 0x00000005ff057e24 */ /* 0x000fc600080e06ff */
[----:B------:R-:W1:Y:S01]  /*9990*/  LDS R3, [R6+UR32] ;  /* 0x0000002006037984 */ /* 0x000e620008000800 */
[----:B------:R-:W-:-:S03]  /*99a0*/  SHF.L.U32 R0, R0, 0x1f, RZ ;  /* 0x0000001f00007819 */ /* 0x000fc600000006ff */
[----:B-1----:R1:W2:Y:S02]  /*99b0*/  ATOMG.E.EXCH.STRONG.GPU PT, RZ, [R4], R3 ;  /* 0x0000000304ff73a8 */ /* 0x0022a400041ee100 */
[----:B--2---:R-:W2:Y:S01]  /*99c0*/  SYNCS.PHASECHK.TRANS64.TRYWAIT P0, [UR6+0x344f8], R0 ;  /* 0x0344f800ff0075a7 */ /* 0x004ea20008000146 */
[----:B------:R-:W-:Y:S02]  /*99d0*/  ULOP3.LUT UR31, UR59, 0x1, URZ, 0xfc, !UPT ;  /* 0x000000013b1f7892 */ /* 0x000fe4000f8efc3f */
[----:B------:R-:W-:Y:S01]  /*99e0*/  ULOP3.LUT UR30, UR61, 0x2, URZ, 0xfc, !UPT ;  /* 0x000000023d1e7892 */ /* 0x000fe2000f8efc3f */
[----:B-12---:R-:W-:Y:S11]  /*99f0*/  @!P0 BRA `(.L_x_130) ;  /* 0x0000005800888947 */ /* 0x006ff60003800000 */
.L_x_287:
[----:B------:R-:W-:Y:S01]  /*9a00*/  IMAD.MOV.U32 R4, RZ, RZ, 0x1 ;  /* 0x00000001ff047424 */ /* 0x000fe200078e00ff */
[----:B------:R-:W-:Y:S01]  /*9a10*/  ULDC UR29, c[0x0][0x598] ;  /* 0x00016600001d7ab9 */ /* 0x000fe20000000800 */
[----:B-1----:R-:W-:Y:S01]  /*9a20*/  IMAD.MOV.U32 R0, RZ, RZ, RZ ;  /* 0x000000ffff007224 */ /* 0x002fe200078e00ff */
[----:B------:R-:W-:Y:S01]  /*9a30*/  ULDC UR28, c[0x0][0x580] ;  /* 0x00016000001c7ab9 */ /* 0x000fe20000000800 */
[----:B------:R-:W-:Y:S01]  /*9a40*/  ULDC.64 UR24, c[0x0][0x590] ;  /* 0x0001640000187ab9 */ /* 0x000fe20000000a00 */
[----:B------:R-:W-:-:S05]  /*9a50*/  ULDC.64 UR26, c[0x0][0x588] ;  /* 0x00016200001a7ab9 */ /* 0x000fca0000000a00 */
.L_x_191:
[----:B------:R-:W-:-:S06]  /*9a60*/  UISETP.NE.AND UP0, UPT, UR31, 0x3, UPT ;  /* 0x000000031f00788c */ /* 0x000fcc000bf05270 */
[----:B------:R-:W-:-:S13]  /*9a70*/  PLOP3.LUT P1, PT, PT, PT, UP0, 0x80, 0x0 ;  /* 0x000000000000781c */ /* 0x000fda0003f2f008 */
[----:B-----5:R-:W-:Y:S05]  /*9a80*/  @!P1 BRA `(.L_x_131) ;  /* 0x0000000000049947 */ /* 0x020fea0003800000 */
[----:B------:R-:W-:Y:S01]  /*9a90*/  BPT.TRAP 0x1 ;  /* 0x000000040000795c */ /* 0x000fe20000300000 */
.L_x_131:
[----:B------:R-:W-:Y:S02]  /*9aa0*/  R2UR UR7, R2 ;  /* 0x00000000020772ca */ /* 0x000fe400000e0000 */
[----:B------:R-:W-:Y:S02]  /*9ab0*/  SHF.L.U32 R3, R0, 0x1f, RZ ;  /* 0x0000001f00037819 */ /* 0x000fe400000006ff */
[----:B------:R-:W-:-:S09]  /*9ac0*/  LEA R8, R2, UR6, 0x4 ;  /* 0x0000000602087c11 */ /* 0x000fd2000f8e20ff */
[----:B------:R-:W-:-:S09]  /*9ad0*/  ULEA UR7, UR7, UR6, 0x3 ;  /* 0x0000000607077291 */ /* 0x000fd2000f8e183f */
[----:B------:R-:W1:Y:S02]  /*9ae0*/  SYNCS.PHASECHK.TRANS64.TRYWAIT P0, [UR7+0x34400], R3 ;  /* 0x03440003ff0075a7 */ /* 0x000e640008000147 */
[----:B-1----:R-:W-:Y:S05]  /*9af0*/  @!P0 BRA `(.L_x_132) ;  /* 0x0000005800608947 */ /* 0x002fea0003800000 */
.L_x_288:
[----:B------:R-:W2:Y:S01]  /*9b00*/  LDS.128 R8, [R8+0x34520] ;  /* 0x0345200008087984 */ /* 0x000ea20000000c00 */
        /* <DEDUP_REMOVED lines=8> */
.L_x_133:
[----:B------:R-:W-:Y:S01]  /*9b90*/  UIADD3 UR7, UR7, 0x34440, URZ ;  /* 0x0003444007077890 */ /* 0x000fe2000fffe03f */
[----:B------:R-:W-:Y:S02]  /*9ba0*/  R2UR UR18, R16 ;  /* 0x00000000101272ca */ /* 0x000fe400000e0000 */
[----:B------:R-:W-:Y:S01]  /*9bb0*/  R2UR UR19, R17 ;  /* 0x00000000111372ca */ /* 0x000fe200000e0000 */
[----:B------:R-:W-:Y:S01]  /*9bc0*/  UPRMT UR7, UR58, 0x654, UR7 ;  /* 0x000006543a077896 */ /* 0x000fe20008000007 */
[----:B------:R-:W-:Y:S02]  /*9bd0*/  LOP3.LUT P1, RZ, R4, 0xff, RZ, 0xc0, !PT ;  /* 0x000000ff04ff7812 */ /* 0x000fe4000782c0ff */
[----:B------:R-:W-:-:S04]  /*9be0*/  ISETP.NE.U32.AND P0, PT, RZ, UR24, PT ;  /* 0x00000018ff007c0c */ /* 0x000fc8000bf05070 */
[----:B------:R-:W-:Y:S02]  /*9bf0*/  ISETP.NE.AND.EX P0, PT, RZ, UR25, PT, P0 ;  /* 0x00000019ff007c0c */ /* 0x000fe4000bf05300 */
[----:B---3--:R-:W-:Y:S01]  /*9c00*/  SYNCS.ARRIVE.TRANS64.RED.A1T0 RZ, [UR7], RZ ;  /* 0x000000ffffff79a7 */ /* 0x008fe20008100407 */
[----:B------:R-:W-:Y:S02]  /*9c10*/  USHF.L.U32 UR18, UR18, 0x7, URZ ;  /* 0x0000000712127899 */ /* 0x000fe4000800063f */
[----:B------:R-:W-:Y:S02]  /*9c20*/  USHF.L.U32 UR19, UR19, 0x7, URZ ;  /* 0x0000000713137899 */ /* 0x000fe4000800063f */
[----:B------:R-:W-:Y:S10]  /*9c30*/  @!P1 BRA `(.L_x_134) ;  /* 0x00000000000c9947 */ /* 0x000ff40003800000 */
[----:B------:R-:W-:-:S04]  /*9c40*/  DEPBAR {5,4,3,2,1,0} ;  /* 0x0000003f0000791a */ /* 0x000fc80000000000 */
[----:B------:R3:W-:Y:S02]  /*9c50*/  UTMACCTL.IV [UR4] ;  /* 0x00000000040079b9 */ /* 0x0007e40008000000 */
[----:B---3--:R-:W-:Y:S01]  /*9c60*/  NOP ;  /* 0x0000000000007918 */ /* 0x008fe20000000000 */
.L_x_134:
[----:B------:R-:W-:Y:S05]  /*9c70*/  @!P0 BRA `(.L_x_135) ;  /* 0x0000000000188947 */ /* 0x000fea0003800000 */
[----:B------:R-:W3:Y:S02]  /*9c80*/  LDC.64 R4, c[0x0][0x590] ;  /* 0x00016400ff047b82 */ /* 0x000ee40000000a00 */
[----:B---3--:R-:W-:-:S06]  /*9c90*/  IMAD.WIDE R4, R18, 0x8, R4 ;  /* 0x0000000812047825 */ /* 0x008fcc00078e0204 */
[----:B------:R-:W1:Y:S04]  /*9ca0*/  LDG.E.64 R4, desc[UR38][R4.64] ;  /* 0x0000002604047981 */ /* 0x000e68000c1e1b00 */
[----:B-1----:R-:W3:Y:S02]  /*9cb0*/  LD.E R3, desc[UR38][R4.64] ;  /* 0x0000002604037980 */ /* 0x002ee4000c101900 */
[----:B---3--:R-:W-:Y:S01]  /*9cc0*/  FSETP.NEU.AND P0, PT, R3, RZ, PT ;  /* 0x000000ff0300720b */ /* 0x008fe20003f0d000 */
[----:B------:R-:W-:-:S12]  /*9cd0*/  BRA `(.L_x_136) ;  /* 0x0000000000247947 */ /* 0x000fd80003800000 */
.L_x_135:
[----:B------:R-:W-:Y:S02]  /*9ce0*/  ISETP.NE.U32.AND P1, PT, RZ, UR26, PT ;  /* 0x0000001aff007c0c */ /* 0x000fe4000bf25070 */
[----:B------:R-:W-:Y:S02]  /*9cf0*/  FSETP.NEU.AND P0, PT, RZ, UR28, PT ;  /* 0x0000001cff007c0b */ /* 0x000fe4000bf0d000 */
[----:B------:R-:W-:-:S13]  /*9d00*/  ISETP.NE.AND.EX P1, PT, RZ, UR27, PT, P1 ;  /* 0x0000001bff007c0c */ /* 0x000fda000bf25310 */
[----:B------:R-:W-:Y:S05]  /*9d10*/  @!P1 BRA `(.L_x_136) ;  /* 0x0000000000149947 */ /* 0x000fea0003800000 */
[----:B------:R-:W3:Y:S01]  /*9d20*/  LDC.64 R4, c[0x0][0x588] ;  /* 0x00016200ff047b82 */ /* 0x000ee20000000a00 */
[----:B-1----:R-:W-:-:S04]  /*9d30*/  IMAD R3, R18, UR29, RZ ;  /* 0x0000001d12037c24 */ /* 0x002fc8000f8e02ff */
[----:B---3--:R-:W-:-:S06]  /*9d40*/  IMAD.WIDE R4, R3, 0x4, R4 ;  /* 0x0000000403047825 */ /* 0x008fcc00078e0204 */
[----:B------:R-:W3:Y:S02]  /*9d50*/  LDG.E R4, desc[UR38][R4.64] ;  /* 0x0000002604047981 */ /* 0x000ee4000c1e1900 */
[----:B---3--:R-:W-:-:S13]  /*9d60*/  FSETP.NEU.AND P0, PT, R4, RZ, PT ;  /* 0x000000ff0400720b */ /* 0x008fda0003f0d000 */
.L_x_136:
[----:B------:R-:W-:Y:S01]  /*9d70*/  UISETP.NE.AND UP0, UPT, UR30, 0x3, UPT ;  /* 0x000000031e00788c */ /* 0x000fe2000bf05270 */
[----:B------:R-:W-:-:S05]  /*9d80*/  ELECT P1, URZ, PT ;  /* 0x00000000003f782f */ /* 0x000fca0003820000 */
[----:B------:R-:W-:Y:S02]  /*9d90*/  PLOP3.LUT P2, PT, PT, PT, UP0, 0x80, 0x0 ;  /* 0x000000000000781c */ /* 0x000fe40003f4f008 */
[----:B------:R-:W-:-:S11]  /*9da0*/  PLOP3.LUT P0, PT, P0, P1, PT, 0x2a, 0x0 ;  /* 0x000000000000781c */ /* 0x000fd60000702572 */
[----:B------:R-:W-:Y:S05]  /*9db0*/  @!P2 BRA `(.L_x_137) ;  /* 0x000000000004a947 */ /* 0x000fea0003800000 */
[----:B------:R-:W-:Y:S01]  /*9dc0*/  BPT.TRAP 0x1 ;  /* 0x000000040000795c */ /* 0x000fe20000300000 */
.L_x_137:
[----:B-1----:R-:W-:-:S05]  /*9dd0*/  IMAD.MOV.U32 R3, RZ, RZ, 0x1 ;  /* 0x00000001ff037424 */ /* 0x002fca00078e00ff */
[----:B------:R-:W-:-:S04]  /*9de0*/  SHF.L.U32 R3, R3, 0x1f, RZ ;  /* 0x0000001f03037819 */ /* 0x000fc800000006ff */
[----:B------:R-:W1:Y:S02]  /*9df0*/  SYNCS.PHASECHK.TRANS64.TRYWAIT P1, [UR6+0x344d0], R3 ;  /* 0x0344d003ff0075a7 */ /* 0x000e640008020146 */
[----:B-1----:R-:W-:Y:S05]  /*9e00*/  @!P1 BRA `(.L_x_138) ;  /* 0x0000005400b49947 */ /* 0x002fea0003800000 */
.L_x_289:
[----:B------:R-:W-:Y:S04]  /*9e10*/  BSSY B0, `(.L_x_139) ;  /* 0x000000b000007945 */ /* 0x000fe80003800000 */
[----:B------:R-:W-:Y:S05]  /*9e20*/  @P0 BRA `(.L_x_140) ;  /* 0x0000000000240947 */ /* 0x000fea0003800000 */
[----:B------:R-:W-:Y:S02]  /*9e30*/  UIADD3 UR16, UR6, 0x30000, URZ ;  /* 0x0003000006107890 */ /* 0x000fe4000fffe03f */
[----:B------:R-:W-:Y:S01]  /*9e40*/  UIADD3 UR17, UR6, 0x344b0, URZ ;  /* 0x000344b006117890 */ /* 0x000fe2000fffe03f */
[----:B------:R-:W-:Y:S01]  /*9e50*/  UMOV UR8, 0x0 ;  /* 0x0000000000087882 */ /* 0x000fe20000000000 */
[----:B------:R-:W-:-:S07]  /*9e60*/  UMOV UR9, 0x10000000 ;  /* 0x1000000000097882 */ /* 0x000fce0000000000 */
[----:B------:R3:W-:Y:S02]  /*9e70*/  UTMALDG.2D [UR16], [UR4], desc[UR8] ;  /* 0x00000810040075b4 */ /* 0x0007e40008009000 */
[----:B---3--:R-:W-:Y:S05]  /*9e80*/  @!P2 BRA `(.L_x_141) ;  /* 0x000000000004a947 */ /* 0x008fea0003800000 */
[----:B------:R-:W-:Y:S01]  /*9e90*/  BPT.TRAP 0x1 ;  /* 0x000000040000795c */ /* 0x000fe20000300000 */
.L_x_141:
[----:B-1----:R-:W1:Y:S02]  /*9ea0*/  LDC R4, c[0x0][0x828] ;  /* 0x00020a00ff047b82 */ /* 0x002e640000000800 */
[----:B-1----:R3:W-:Y:S02]  /*9eb0*/  SYNCS.ARRIVE.TRANS64.RED.A0TR RZ, [UR6+0x344b0], R4 ;  /* 0x0344b004ffff79a7 */ /* 0x0027e40008300406 */
.L_x_140:
[----:B------:R-:W-:Y:S05]  /*9ec0*/  BSYNC B0 ;  /* 0x0000000000007941 */ /* 0x000fea0003800000 */
.L_x_139:
[----:B------:R-:W-:Y:S05]  /*9ed0*/  @!P2 BRA `(.L_x_142) ;  /* 0x000000000004a947 */ /* 0x000fea0003800000 */
[----:B------:R-:W-:Y:S01]  /*9ee0*/  BPT.TRAP 0x1 ;  /* 0x000000040000795c */ /* 0x000fe20000300000 */
.L_x_142:
[----:B------:R-:W-:-:S04]  /*9ef0*/  UIADD3 UR13, UR6, 0x344b0, URZ ;  /* 0x000344b0060d7890 */ /* 0x000fc8000fffe03f */
[----:B------:R-:W-:-:S09]  /*9f00*/  UPRMT UR7, UR58, 0x654, UR13 ;  /* 0x000006543a077896 */ /* 0x000fd2000800000d */
[----:B------:R-:W-:Y:S01]  /*9f10*/  SYNCS.ARRIVE.TRANS64.RED.A1T0 RZ, [UR7], RZ ;  /* 0x000000ffffff79a7 */ /* 0x000fe20008100407 */
[----:B------:R-:W-:Y:S05]  /*9f20*/  @!P2 BRA `(.L_x_143) ;  /* 0x000000000004a947 */ /* 0x000fea0003800000 */
[----:B------:R-:W-:Y:S01]  /*9f30*/  BPT.TRAP 0x1 ;  /* 0x000000040000795c */ /* 0x000fe20000300000 */
.L_x_143:
[----:B------:R-:W4:Y:S02]  /*9f40*/  SYNCS.PHASECHK.TRANS64.TRYWAIT P1, [UR6+0x344d8], R3 ;  /* 0x0344d803ff0075a7 */ /* 0x000f240008020146 */
[----:B----4-:R-:W-:Y:S05]  /*9f50*/  @!P1 BRA `(.L_x_144) ;  /* 0x0000005400789947 */ /* 0x010fea0003800000 */
.L_x_290:
[----:B------:R-:W-:Y:S04]  /*9f60*/  BSSY B0, `(.L_x_145) ;  /* 0x000000d000007945 */ /* 0x000fe80003800000 */
[----:B------:R-:W-:Y:S05]  /*9f70*/  @P0 BRA `(.L_x_146) ;  /* 0x00000000002c0947 */ /* 0x000fea0003800000 */
[----:B------:R-:W-:Y:S02]  /*9f80*/  UIADD3 UR10, UR18, 0x40, URZ ;  /* 0x00000040120a7890 */ /* 0x000fe4000fffe03f */
[----:B------:R-:W-:Y:S02]  /*9f90*/  UIADD3 UR8, UR6, 0x31000, URZ ;  /* 0x0003100006087890 */ /* 0x000fe4000fffe03f */
[----:B------:R-:W-:Y:S01]  /*9fa0*/  UIADD3 UR9, UR6, 0x344b8, URZ ;  /* 0x000344b806097890 */ /* 0x000fe2000fffe03f */
[----:B------:R-:W-:Y:S01]  /*9fb0*/  UMOV UR14, 0x0 ;  /* 0x00000000000e7882 */ /* 0x000fe20000000000 */
[----:B------:R-:W-:Y:S01]  /*9fc0*/  UMOV UR15, 0x10000000 ;  /* 0x10000000000f7882 */ /* 0x000fe20000000000 */
[----:B------:R-:W-:-:S06]  /*9fd0*/  UMOV UR11, UR19 ;  /* 0x00000013000b7c82 */ /* 0x000fcc0008000000 */
[----:B------:R4:W-:Y:S02]  /*9fe0*/  UTMALDG.2D [UR8], [UR4], desc[UR14] ;  /* 0x00000e08040075b4 */ /* 0x0009e40008009000 */
[----:B----4-:R-:W-:Y:S05]  /*9ff0*/  @!P2 BRA `(.L_x_147) ;  /* 0x000000000004a947 */ /* 0x010fea0003800000 */
[----:B------:R-:W-:Y:S01]  /*a000*/  BPT.TRAP 0x1 ;  /* 0x000000040000795c */ /* 0x000fe20000300000 */
.L_x_147:
[----:B-1-3--:R-:W1:Y:S02]  /*a010*/  LDC R4, c[0x0][0x828] ;  /* 0x00020a00ff047b82 */ /* 0x00ae640000000800 */
[----:B-1----:R4:W-:Y:S02]  /*a020*/  SYNCS.ARRIVE.TRANS64.RED.A0TR RZ, [UR6+0x344b8], R4 ;  /* 0x0344b804ffff79a7 */ /* 0x0029e40008300406 */
.L_x_146:
[----:B------:R-:W-:Y:S05]  /*a030*/  BSYNC B0 ;  /* 0x0000000000007941 */ /* 0x000fea0003800000 */
.L_x_145:
[----:B------:R-:W-:Y:S05]  /*a040*/  @!P2 BRA `(.L_x_148) ;  /* 0x000000000004a947 */ /* 0x000fea0003800000 */
[----:B------:R-:W-:Y:S01]  /*a050*/  BPT.TRAP 0x1 ;  /* 0x000000040000795c */ /* 0x000fe20000300000 */
.L_x_148:
[----:B------:R-:W-:Y:S02]  /*a060*/  UIADD3 UR9, UR6, 0x344b8, URZ ;  /* 0x000344b806097890 */ /* 0x000fe4000fffe03f */
[----:B------:R-:W-:Y:S02]  /*a070*/  UIADD3 UR23, UR19, 0x20, URZ ;  /* 0x0000002013177890 */ /* 0x000fe4000fffe03f */
[----:B------:R-:W-:-:S09]  /*a080*/  UPRMT UR16, UR58, 0x654, UR9 ;  /* 0x000006543a107896 */ /* 0x000fd20008000009 */
[----:B------:R-:W-:Y:S01]  /*a090*/  SYNCS.ARRIVE.TRANS64.RED.A1T0 RZ, [UR16], RZ ;  /* 0x000000ffffff79a7 */ /* 0x000fe20008100410 */
[----:B------:R-:W-:Y:S05]  /*a0a0*/  @!P2 BRA `(.L_x_149) ;  /* 0x000000000004a947 */ /* 0x000fea0003800000 */
[----:B------:R-:W-:Y:S01]  /*a0b0*/  BPT.TRAP 0x1 ;  /* 0x000000040000795c */ /* 0x000fe20000300000 */
.L_x_149:
[----:B------:R-:W5:Y:S02]  /*a0c0*/  SYNCS.PHASECHK.TRANS64.TRYWAIT P1, [UR6+0x344e0], R3 ;  /* 0x0344e003ff0075a7 */ /* 0x000f640008020146 */
[----:B-----5:R-:W-:Y:S05]  /*a0d0*/  @!P1 BRA `(.L_x_150) ;  /* 0x0000005400309947 */ /* 0x020fea0003800000 */
.L_x_291:
[----:B------:R-:W-:Y:S04]  /*a0e0*/  BSSY B0, `(.L_x_151) ;  /* 0x000000c000007945 */ /* 0x000fe80003800000 */
[----:B------:R-:W-:Y:S05]  /*a0f0*/  @P0 BRA `(.L_x_152) ;  /* 0x0000000000280947 */ /* 0x000fea0003800000 */
[----:B------:R-:W-:Y:S02]  /*a100*/  UIADD3 UR20, UR6, 0x32000, URZ ;  /* 0x0003200006147890 */ /* 0x000fe4000fffe03f */
[----:B------:R-:W-:Y:S01]  /*a110*/  UIADD3 UR21, UR6, 0x344c0, URZ ;  /* 0x000344c006157890 */ /* 0x000fe2000fffe03f */
[----:B------:R-:W-:Y:S01]  /*a120*/  UMOV UR10, 0x0 ;  /* 0x00000000000a7882 */ /* 0x000fe20000000000 */
[----:B------:R-:W-:Y:S01]  /*a130*/  UMOV UR11, 0x10000000 ;  /* 0x10000000000b7882 */ /* 0x000fe20000000000 */
[----:B------:R-:W-:-:S06]  /*a140*/  UMOV UR22, UR18 ;  /* 0x0000001200167c82 */ /* 0x000fcc0008000000 */
[----:B------:R1:W-:Y:S02]  /*a150*/  UTMALDG.2D [UR20], [UR4], desc[UR10] ;  /* 0x00000a14040075b4 */ /* 0x0003e40008009000 */
[----:B-1----:R-:W-:Y:S05]  /*a160*/  @!P2 BRA `(.L_x_153) ;  /* 0x000000000004a947 */ /* 0x002fea0003800000 */
[----:B------:R-:W-:Y:S01]  /*a170*/  BPT.TRAP 0x1 ;  /* 0x000000040000795c */ /* 0x000fe20000300000 */
.L_x_153:
[----:B---34-:R-:W1:Y:S02]  /*a180*/  LDC R4, c[0x0][0x828] ;  /* 0x00020a00ff047b82 */ /* 0x018e640000000800 */
[----:B-1----:R1:W-:Y:S02]  /*a190*/  SYNCS.ARRIVE.TRANS64.RED.A0TR RZ, [UR6+0x344c0], R4 ;  /* 0x0344c004ffff79a7 */ /* 0x0023e40008300406 */
.L_x_152:
[----:B------:R-:W-:Y:S05]  /*a1a0*/  BSYNC B0 ;  /* 0x0000000000007941 */ /* 0x000fea0003800000 */
.L_x_151:
[----:B------:R-:W-:Y:S05]  /*a1b0*/  @!P2 BRA `(.L_x_154) ;  /* 0x000000000004a947 */ /* 0x000fea0003800000 */
[----:B------:R-:W-:Y:S01]  /*a1c0*/  BPT.TRAP 0x1 ;  /* 0x000000040000795c */ /* 0x000fe20000300000 */
.L_x_154:
[----:B------:R-:W-:-:S04]  /*a1d0*/  UIADD3 UR17, UR6, 0x344c0, URZ ;  /* 0x000344c006117890 */ /* 0x000fc8000fffe03f */
[----:B------:R-:W-:-:S09]  /*a1e0*/  UPRMT UR33, UR58, 0x654, UR17 ;  /* 0x000006543a217896 */ /* 0x000fd20008000011 */
[----:B------:R-:W-:Y:S01]  /*a1f0*/  SYNCS.ARRIVE.TRANS64.RED.A1T0 RZ, [UR33], RZ ;  /* 0x000000ffffff79a7 */ /* 0x000fe20008100421 */
[----:B------:R-:W-:Y:S05]  /*a200*/  @!P2 BRA `(.L_x_155) ;  /* 0x000000000004a947 */ /* 0x000fea0003800000 */
[----:B------:R-:W-:Y:S01]  /*a210*/  BPT.TRAP 0x1 ;  /* 0x000000040000795c */ /* 0x000fe20000300000 */
.L_x_155:
[----:B------:R-:W5:Y:S02]  /*a220*/  SYNCS.PHASECHK.TRANS64.TRYWAIT P1, [UR6+0x344e8], R3 ;  /* 0x0344e803ff0075a7 */ /* 0x000f640008020146 */
[----:B-----5:R-:W-:Y:S05]  /*a230*/  @!P1 BRA `(.L_x_156) ;  /* 0x0000005000f09947 */ /* 0x020fea0003800000 */
.L_x_292:
[----:B------:R-:W-:Y:S04]  /*a240*/  BSSY B0, `(.L_x_157) ;  /* 0x000000c000007945 */ /* 0x000fe80003800000 */
[----:B------:R-:W-:Y:S05]  /*a250*/  @P0 BRA `(.L_x_158) ;  /* 0x0000000000280947 */ /* 0x000fea0003800000 */
[----:B------:R-:W-:Y:S02]  /*a260*/  UIADD3 UR22, UR18, 0x40, URZ ;  /* 0x0000004012167890 */ /* 0x000fe4000fffe03f */
[----:B------:R-:W-:Y:S02]  /*a270*/  UIADD3 UR20, UR6, 0x33000, URZ ;  /* 0x0003300006147890 */ /* 0x000fe4000fffe03f */
[----:B------:R-:W-:Y:S01]  /*a280*/  UIADD3 UR21, UR6, 0x344c8, URZ ;  /* 0x000344c806157890 */ /* 0x000fe2000fffe03f */
[----:B------:R-:W-:Y:S01]  /*a290*/  UMOV UR10, 0x0 ;  /* 0x00000000000a7882 */ /* 0x000fe20000000000 */
[----:B------:R-:W-:-:S07]  /*a2a0*/  UMOV UR11, 0x10000000 ;  /* 0x10000000000b7882 */ /* 0x000fce0000000000 */
[----:B------:R1:W-:Y:S02]  /*a2b0*/  UTMALDG.2D [UR20], [UR4], desc[UR10] ;  /* 0x00000a14040075b4 */ /* 0x0003e40008009000 */
[----:B-1----:R-:W-:Y:S05]  /*a2c0*/  @!P2 BRA `(.L_x_159) ;  /* 0x000000000004a947 */ /* 0x002fea0003800000 */
[----:B------:R-:W-:Y:S01]  /*a2d0*/  BPT.TRAP 0x1 ;  /* 0x000000040000795c */ /* 0x000fe20000300000 */
.L_x_159:
[----:B---34-:R-:W1:Y:S02]  /*a2e0*/  LDC R4, c[0x0][0x828] ;  /* 0x00020a00ff047b82 */ /* 0x018e640000000800 */
[----:B-1----:R1:W-:Y:S02]  /*a2f0*/  SYNCS.ARRIVE.TRANS64.RED.A0TR RZ, [UR6+0x344c8], R4 ;  /* 0x0344c804ffff79a7 */ /* 0x0023e40008300406 */
.L_x_158:
[----:B------:R-:W-:Y:S05]  /*a300*/  BSYNC B0 ;  /* 0x0000000000007941 */ /* 0x000fea0003800000 */
.L_x_157:
[----:B------:R-:W-:Y:S05]  /*a310*/  @!P2 BRA `(.L_x_160) ;  /* 0x000000000004a947 */ /* 0x000fea0003800000 */
[----:B------:R-:W-:Y:S01]  /*a320*/  BPT.TRAP 0x1 ;  /* 0x000000040000795c */ /* 0x000fe20000300000 */
.L_x_160:
[----:B------:R-:W-:Y:S02]  /*a330*/  UIADD3 UR21, UR6, 0x344c8, URZ ;  /* 0x000344c806157890 */ /* 0x000fe4000fffe03f */
[----:B------:R-:W-:Y:S02]  /*a340*/  UIADD3 UR15, UR19, 0x40, URZ ;  /* 0x00000040130f7890 */ /* 0x000fe4000fffe03f */
[----:B------:R-:W-:-:S09]  /*a350*/  UPRMT UR34, UR58, 0x654, UR21 ;  /* 0x000006543a227896 */ /* 0x000fd20008000015 */
[----:B------:R-:W-:Y:S01]  /*a360*/  SYNCS.ARRIVE.TRANS64.RED.A1T0 RZ, [UR34], RZ ;  /* 0x000000ffffff79a7 */ /* 0x000fe20008100422 */
[----:B------:R-:W-:Y:S05]  /*a370*/  @!P2 BRA `(.L_x_161) ;  /* 0x000000000004a947 */ /* 0x000fea0003800000 */
[----:B------:R-:W-:Y:S01]  /*a380*/  BPT.TRAP 0x1 ;  /* 0x000000040000795c */ /* 0x000fe20000300000 */
.L_x_161:
[----:B-1-34-:R-:W-:-:S04]  /*a390*/  SHF.L.U32 R4, RZ, 0x1f, RZ ;  /* 0x0000001fff047819 */ /* 0x01afc800000006ff */
[----:B------:R-:W1:Y:S02]  /*a3a0*/  SYNCS.PHASECHK.TRANS64.TRYWAIT P1, [UR6+0x344d0], R4 ;  /* 0x0344d004ff0075a7 */ /* 0x000e640008020146 */
[----:B-1----:R-:W-:Y:S05]  /*a3b0*/  @!P1 BRA `(.L_x_162) ;  /* 0x0000005000a89947 */ /* 0x002fea0003800000 */
.L_x_293:
[----:B------:R-:W-:Y:S04]  /*a3c0*/  BSSY B0, `(.L_x_163) ;  /* 0x000000b000007945 */ /* 0x000fe80003800000 */
[----:B------:R-:W-:Y:S05]  /*a3d0*/  @P0 BRA `(.L_x_164) ;  /* 0x0000000000240947 */ /* 0x000fea0003800000 */
[----:B------:R-:W-:Y:S01]  /*a3e0*/  UIADD3 UR12, UR6, 0x30000, URZ ;  /* 0x00030000060c7890 */ /* 0x000fe2000fffe03f */
[----:B------:R-:W-:Y:S01]  /*a3f0*/  UMOV UR10, 0x0 ;  /* 0x00000000000a7882 */ /* 0x000fe20000000000 */
[----:B------:R-:W-:Y:S01]  /*a400*/  UMOV UR11, 0x10000000 ;  /* 0x10000000000b7882 */ /* 0x000fe20000000000 */
[----:B------:R-:W-:-:S06]  /*a410*/  UMOV UR14, UR18 ;  /* 0x00000012000e7c82 */ /* 0x000fcc0008000000 */
[----:B------:R3:W-:Y:S02]  /*a420*/  UTMALDG.2D [UR12], [UR4], desc[UR10] ;  /* 0x00000a0c040075b4 */ /* 0x0007e40008009000 */
[----:B---3--:R-:W-:Y:S05]  /*a430*/  @!P2 BRA `(.L_x_165) ;  /* 0x000000000004a947 */ /* 0x008fea0003800000 */
[----:B------:R-:W-:Y:S01]  /*a440*/  BPT.TRAP 0x1 ;  /* 0x000000040000795c */ /* 0x000fe20000300000 */
.L_x_165:
[----:B-1----:R-:W1:Y:S02]  /*a450*/  LDC R5, c[0x0][0x828] ;  /* 0x00020a00ff057b82 */ /* 0x002e640000000800 */
[----:B-1----:R3:W-:Y:S02]  /*a460*/  SYNCS.ARRIVE.TRANS64.RED.A0TR RZ, [UR6+0x344b0], R5 ;  /* 0x0344b005ffff79a7 */ /* 0x0027e40008300406 */
.L_x_164:
[----:B------:R-:W-:Y:S05]  /*a470*/  BSYNC B0 ;  /* 0x0000000000007941 */ /* 0x000fea0003800000 */
.L_x_163:
[----:B------:R-:W-:Y:S05]  /*a480*/  @!P2 BRA `(.L_x_166) ;  /* 0x000000000004a947 */ /* 0x000fea0003800000 */
[----:B------:R-:W-:Y:S01]  /*a490*/  BPT.TRAP 0x1 ;  /* 0x000000040000795c */ /* 0x000fe20000300000 */
.L_x_166:
[----:B------:R-:W-:Y:S01]  /*a4a0*/  SYNCS.ARRIVE.TRANS64.RED.A1T0 RZ, [UR7], RZ ;  /* 0x000000ffffff79a7 */ /* 0x000fe20008100407 */
[----:B------:R-:W-:Y:S05]  /*a4b0*/  @!P2 BRA `(.L_x_167) ;  /* 0x000000000004a947 */ /* 0x000fea0003800000 */
[----:B------:R-:W-:Y:S01]  /*a4c0*/  BPT.TRAP 0x1 ;  /* 0x000000040000795c */ /* 0x000fe20000300000 */
.L_x_167:
[----:B------:R-:W4:Y:S02]  /*a4d0*/  SYNCS.PHASECHK.TRANS64.TRYWAIT P1, [UR6+0x344d8], R4 ;  /* 0x0344d804ff0075a7 */ /* 0x000f240008020146 */
[----:B----4-:R-:W-:Y:S05]  /*a4e0*/  @!P1 BRA `(.L_x_168) ;  /* 0x0000005000749947 */ /* 0x010fea0003800000 */
.L_x_294:
        /* <DEDUP_REMOVED lines=10> */
.L_x_171:
[----:B-1-3--:R-:W1:Y:S02]  /*a590*/  LDC R5, c[0x0][0x828] ;  /* 0x00020a00ff057b82 */ /* 0x00ae640000000800 */
[----:B-1----:R4:W-:Y:S02]  /*a5a0*/  SYNCS.ARRIVE.TRANS64.RED.A0TR RZ, [UR6+0x344b8], R5 ;  /* 0x0344b805ffff79a7 */ /* 0x0029e40008300406 */
.L_x_170:
[----:B------:R-:W-:Y:S05]  /*a5b0*/  BSYNC B0 ;  /* 0x0000000000007941 */ /* 0x000fea0003800000 */
.L_x_169:
[----:B------:R-:W-:Y:S05]  /*a5c0*/  @!P2 BRA `(.L_x_172) ;  /* 0x000000000004a947 */ /* 0x000fea0003800000 */
[----:B------:R-:W-:Y:S01]  /*a5d0*/  BPT.TRAP 0x1 ;  /* 0x000000040000795c */ /* 0x000fe20000300000 */
.L_x_172:
[----:B------:R-:W-:Y:S01]  /*a5e0*/  SYNCS.ARRIVE.TRANS64.RED.A1T0 RZ, [UR16], RZ ;  /* 0x000000ffffff79a7 */ /* 0x000fe20008100410 */
[----:B------:R-:W-:Y:S01]  /*a5f0*/  UIADD3 UR19, UR19, 0x60, URZ ;  /* 0x0000006013137890 */ /* 0x000fe2000fffe03f */
[----:B------:R-:W-:Y:S11]  /*a600*/  @!P2 BRA `(.L_x_173) ;  /* 0x000000000004a947 */ /* 0x000ff60003800000 */
[----:B------:R-:W-:Y:S01]  /*a610*/  BPT.TRAP 0x1 ;  /* 0x000000040000795c */ /* 0x000fe20000300000 */
.L_x_173:
[----:B------:R-:W5:Y:S02]  /*a620*/  SYNCS.PHASECHK.TRANS64.TRYWAIT P1, [UR6+0x344e0], R4 ;  /* 0x0344e004ff0075a7 */ /* 0x000f640008020146 */
[----:B-----5:R-:W-:Y:S05]  /*a630*/  @!P1 BRA `(.L_x_174) ;  /* 0x0000005000389947 */ /* 0x020fea0003800000 */
.L_x_295:
[----:B------:R-:W-:Y:S04]  /*a640*/  BSSY B0, `(.L_x_175) ;  /* 0x000000a000007945 */ /* 0x000fe80003800000 */
[----:B------:R-:W-:Y:S05]  /*a650*/  @P0 BRA `(.L_x_176) ;  /* 0x0000000000200947 */ /* 0x000fea0003800000 */
[----:B------:R-:W-:Y:S01]  /*a660*/  UIADD3 UR16, UR6, 0x32000, URZ ;  /* 0x0003200006107890 */ /* 0x000fe2000fffe03f */
[----:B------:R-:W-:Y:S01]  /*a670*/  UMOV UR8, 0x0 ;  /* 0x0000000000087882 */ /* 0x000fe20000000000 */
[----:B------:R-:W-:-:S07]  /*a680*/  UMOV UR9, 0x10000000 ;  /* 0x1000000000097882 */ /* 0x000fce0000000000 */
[----:B------:R1:W-:Y:S02]  /*a690*/  UTMALDG.2D [UR16], [UR4], desc[UR8] ;  /* 0x00000810040075b4 */ /* 0x0003e40008009000 */
[----:B-1----:R-:W-:Y:S05]  /*a6a0*/  @!P2 BRA `(.L_x_177) ;  /* 0x000000000004a947 */ /* 0x002fea0003800000 */
[----:B------:R-:W-:Y:S01]  /*a6b0*/  BPT.TRAP 0x1 ;  /* 0x000000040000795c */ /* 0x000fe20000300000 */
.L_x_177:
[----:B---34-:R-:W1:Y:S02]  /*a6c0*/  LDC R5, c[0x0][0x828] ;  /* 0x00020a00ff057b82 */ /* 0x018e640000000800 */
[----:B-1----:R1:W-:Y:S02]  /*a6d0*/  SYNCS.ARRIVE.TRANS64.RED.A0TR RZ, [UR6+0x344c0], R5 ;  /* 0x0344c005ffff79a7 */ /* 0x0023e40008300406 */
.L_x_176:
[----:B------:R-:W-:Y:S05]  /*a6e0*/  BSYNC B0 ;  /* 0x0000000000007941 */ /* 0x000fea0003800000 */
.L_x_175:
[----:B------:R-:W-:Y:S05]  /*a6f0*/  @!P2 BRA `(.L_x_178) ;  /* 0x000000000004a947 */ /* 0x000fea0003800000 */
[----:B------:R-:W-:Y:S01]  /*a700*/  BPT.TRAP 0x1 ;  /* 0x000000040000795c */ /* 0x000fe20000300000 */
.L_x_178:
[----:B------:R-:W-:Y:S01]  /*a710*/  SYNCS.ARRIVE.TRANS64.RED.A1T0 RZ, [UR33], RZ ;  /* 0x000000ffffff79a7 */ /* 0x000fe20008100421 */
[----:B------:R-:W-:Y:S05]  /*a720*/  @!P2 BRA `(.L_x_179) ;  /* 0x000000000004a947 */ /* 0x000fea0003800000 */
[----:B------:R-:W-:Y:S01]  /*a730*/  BPT.TRAP 0x1 ;  /* 0x000000040000795c */ /* 0x000fe20000300000 */
.L_x_179:
[----:B------:R-:W5:Y:S02]  /*a740*/  SYNCS.PHASECHK.TRANS64.TRYWAIT P1, [UR6+0x344e8], R4 ;  /* 0x0344e804ff0075a7 */ /* 0x000f640008020146 */
[----:B-----5:R-:W-:Y:S05]  /*a750*/  @!P1 BRA `(.L_x_180) ;  /* 0x0000005000089947 */ /* 0x020fea0003800000 */
.L_x_296:
        /* <DEDUP_REMOVED lines=10> */
.L_x_183:
[----:B------:R-:W1:Y:S02]  /*a800*/  LDC R4, c[0x0][0x828] ;  /* 0x00020a00ff047b82 */ /* 0x000e640000000800 */
[----:B-1----:R1:W-:Y:S02]  /*a810*/  SYNCS.ARRIVE.TRANS64.RED.A0TR RZ, [UR6+0x344c8], R4 ;  /* 0x0344c804ffff79a7 */ /* 0x0023e40008300406 */
.L_x_182:
[----:B------:R-:W-:Y:S05]  /*a820*/  BSYNC B0 ;  /* 0x0000000000007941 */ /* 0x000fea0003800000 */
.L_x_181:
[----:B------:R-:W-:Y:S05]  /*a830*/  @!P2 BRA `(.L_x_184) ;  /* 0x000000000004a947 */ /* 0x000fea0003800000 */
[----:B------:R-:W-:Y:S01]  /*a840*/  BPT.TRAP 0x1 ;  /* 0x000000040000795c */ /* 0x000fe20000300000 */
.L_x_184:
[----:B--2---:R-:W-:Y:S01]  /*a850*/  ISETP.NE.AND P0, PT, R11, RZ, PT ;  /* 0x000000ff0b00720c */ /* 0x004fe20003f05270 */
[----:B------:R-:W-:Y:S01]  /*a860*/  SYNCS.ARRIVE.TRANS64.RED.A1T0 RZ, [UR34], RZ ;  /* 0x000000ffffff79a7 */ /* 0x000fe20008100422 */
[CC--:B------:R-:W-:Y:S02]  /*a870*/  ISETP.NE.AND P3, PT, R18.reuse, R10.reuse, PT ;  /* 0x0000000a1200720c */ /* 0x0c0fe40003f65270 */
[----:B------:R-:W-:-:S13]  /*a880*/  ISETP.EQ.OR P0, PT, R18, R10, !P0 ;  /* 0x0000000a1200720c */ /* 0x000fda0004702670 */
[----:B------:R-:W-:Y:S05]  /*a890*/  @P0 BRA `(.L_x_185) ;  /* 0x0000000400040947 */ /* 0x000fea0003800000 */
[----:B------:R-:W-:Y:S01]  /*a8a0*/  ELECT P0, URZ, PT ;  /* 0x00000000003f782f */ /* 0x000fe20003800000 */
[----:B------:R-:W-:-:S12]  /*a8b0*/  BSSY B0, `(.L_x_186) ;  /* 0x0000032000007945 */ /* 0x000fd80003800000 */
[----:B------:R-:W-:Y:S05]  /*a8c0*/  @!P0 BRA `(.L_x_187) ;  /* 0x0000000000c08947 */ /* 0x000fea0003800000 */
[----:B-1-34-:R-:W1:Y:S08]  /*a8d0*/  LDC.64 R4, c[0x0][0x290] ;  /* 0x0000a400ff047b82 */ /* 0x01ae700000000a00 */
[----:B------:R-:W2:Y:S08]  /*a8e0*/  LDC.64 R12, c[0x0][0x808] ;  /* 0x00020200ff0c7b82 */ /* 0x000eb00000000a00 */
[----:B------:R-:W3:Y:S01]  /*a8f0*/  LDC.64 R16, c[0x0][0x810] ;  /* 0x00020400ff107b82 */ /* 0x000ee20000000a00 */
[----:B-1----:R-:W-:-:S05]  /*a900*/  IMAD.WIDE R4, R10, 0xc, R4 ;  /* 0x0000000c0a047825 */ /* 0x002fca00078e0204 */
[----:B------:R1:W5:Y:S04]  /*a910*/  LDG.E R14, desc[UR38][R4.64] ;  /* 0x00000026040e7981 */ /* 0x000368000c1e1900 */
[----:B------:R1:W5:Y:S01]  /*a920*/  LDG.E R15, desc[UR38][R4.64+0x4] ;  /* 0x00000426040f7981 */ /* 0x000362000c1e1900 */
[----:B--2---:R-:W-:Y:S02]  /*a930*/  ISETP.NE.U32.AND P0, PT, R12, RZ, PT ;  /* 0x000000ff0c00720c */ /* 0x004fe40003f05070 */
[----:B------:R-:W-:Y:S02]  /*a940*/  SHF.R.S32.HI R6, RZ, 0x1f, R10 ;  /* 0x0000001fff067819 */ /* 0x000fe4000001140a */
[----:B------:R-:W-:Y:S02]  /*a950*/  ISETP.NE.AND.EX P0, PT, R13, RZ, PT, P0 ;  /* 0x000000ff0d00720c */ /* 0x000fe40003f05300 */
[----:B---3--:R-:W-:-:S04]  /*a960*/  ISETP.NE.U32.AND P1, PT, R16, RZ, PT ;  /* 0x000000ff1000720c */ /* 0x008fc80003f25070 */
[----:B------:R-:W-:-:S07]  /*a970*/  ISETP.NE.AND.EX P1, PT, R17, RZ, PT, P1 ;  /* 0x000000ff1100720c */ /* 0x000fce0003f25310 */
[----:B-1----:R-:W-:Y:S06]  /*a980*/  @!P0 BRA `(.L_x_188) ;  /* 0x0000000000108947 */ /* 0x002fec0003800000 */
[----:B------:R-:W-:-:S04]  /*a990*/  LEA R4, P0, R10, R12, 0x3 ;  /* 0x0000000c0a047211 */ /* 0x000fc800078018ff */
[----:B------:R-:W-:-:S06]  /*a9a0*/  LEA.HI.X R5, R10, R13, R6, 0x3, P0 ;  /* 0x0000000d0a057211 */ /* 0x000fcc00000f1c06 */
[----:B------:R-:W2:Y:S04]  /*a9b0*/  LDG.E.64 R4, desc[UR38][R4.64] ;  /* 0x0000002604047981 */ /* 0x000ea8000c1e1b00 */
[----:B--2---:R1:W-:Y:S02]  /*a9c0*/  STS.64 [UR32], R4 ;  /* 0x00000004ff007988 */ /* 0x0043e40008000a20 */
.L_x_188:
[----:B------:R-:W-:Y:S05]  /*a9d0*/  @!P1 BRA `(.L_x_187) ;  /* 0x00000000007c9947 */ /* 0x000fea0003800000 */
[----:B-1----:R-:W-:-:S04]  /*a9e0*/  LEA R4, P0, R10, R16, 0x3 ;  /* 0x000000100a047211 */ /* 0x002fc800078018ff */
[----:B------:R-:W-:Y:S02]  /*a9f0*/  LEA.HI.X R5, R10, R17, R6, 0x3, P0 ;  /* 0x000000110a057211 */ /* 0x000fe400000f1c06 */
[----:B------:R-:W1:Y:S04]  /*aa00*/  LDS R6, [UR32+0x1c] ;  /* 0x00001c20ff067984 */ /* 0x000e680008000800 */
[----:B------:R-:W2:Y:S01]  /*aa10*/  LDG.E.64 R4, desc[UR38][R4.64] ;  /* 0x0000002604047981 */ /* 0x000ea2000c1e1b00 */
[----:B------:R-:W-:-:S03]  /*aa20*/  IMAD.U32 R18, RZ, RZ, UR32 ;  /* 0x00000020ff127e24 */ /* 0x000fc6000f8e00ff */
[----:B------:R-:W-:Y:S02]  /*aa30*/  STS [UR32+0x30], RZ ;  /* 0x000030ffff007988 */ /* 0x000fe40008000820 */
[----:B------:R-:W-:-:S05]  /*aa40*/  SHF.R.U64 R18, R18, 0x4, RZ ;  /* 0x0000000412127819 */ /* 0x000fca00000012ff */
[----:B------:R-:W-:Y:S04]  /*aa50*/  STS [UR32+0x10], R18 ;  /* 0x00001012ff007988 */ /* 0x000fe80008000820 */
[----:B------:R-:W-:Y:S01]  /*aa60*/  STS [UR32+0x14], R18 ;  /* 0x00001412ff007988 */ /* 0x000fe20008000820 */
[----:B--2---:R-:W-:Y:S01]  /*aa70*/  SHF.L.U64.HI R12, R4, 0x1, R5 ;  /* 0x00000001040c7819 */ /* 0x004fe20000010205 */
[----:B-----5:R-:W-:-:S03]  /*aa80*/  VIADD R5, R15, 0xffffffff ;  /* 0xffffffff0f057836 */ /* 0x020fc60000000000 */
[----:B------:R-:W-:-:S04]  /*aa90*/  LOP3.LUT R12, R12, 0x1fffffff, RZ, 0xc0, !PT ;  /* 0x1fffffff0c0c7812 */ /* 0x000fc800078ec0ff */
[----:B------:R-:W-:-:S04]  /*aaa0*/  SHF.R.U32.HI R7, RZ, 0x4, R12 ;  /* 0x00000004ff077819 */ /* 0x000fc8000001160c */
[----:B-1----:R-:W-:-:S05]  /*aab0*/  LOP3.LUT R6, R6, 0xf, R7, 0xb8, !PT ;  /* 0x0000000f06067812 */ /* 0x002fca00078eb807 */
[----:B------:R-:W-:Y:S04]  /*aac0*/  STS [UR32+0x1c], R6 ;  /* 0x00001c06ff007988 */ /* 0x000fe80008000820 */
[----:B------:R-:W1:Y:S02]  /*aad0*/  LDS R7, [UR32+0x1c] ;  /* 0x00001c20ff077984 */ /* 0x000e640008000800 */
[----:B-1----:R-:W-:-:S05]  /*aae0*/  LOP3.LUT R7, R7, 0xf0, RZ, 0xb8, !PT ;  /* 0x000000f007077812 */ /* 0x002fca00078eb8ff */
[----:B------:R1:W-:Y:S04]  /*aaf0*/  STS [UR32+0x1c], R7 ;  /* 0x00001c07ff007988 */ /* 0x0003e80008000820 */
[----:B------:R-:W2:Y:S01]  /*ab00*/  LDS R13, [UR32+0x1c] ;  /* 0x00001c20ff0d7984 */ /* 0x000ea20008000800 */
[----:B-1----:R-:W-:Y:S02]  /*ab10*/  CS2R R6, SRZ ;  /* 0x0000000000067805 */ /* 0x002fe4000001ff00 */
[----:B--2---:R-:W-:Y:S02]  /*ab20*/  LOP3.LUT R19, R13, 0xf00, RZ, 0xb8, !PT ;  /* 0x00000f000d137812 */ /* 0x004fe400078eb8ff */
[----:B------:R-:W-:Y:S01]  /*ab30*/  SHF.L.U32 R13, R4, 0x1, RZ ;  /* 0x00000001040d7819 */ /* 0x000fe200000006ff */
[----:B------:R-:W-:-:S02]  /*ab40*/  VIADD R4, R14, 0xffffffff ;  /* 0xffffffff0e047836 */ /* 0x000fc40000000000 */
[----:B------:R-:W-:Y:S01]  /*ab50*/  STS.64 [UR32+0x18], R18 ;  /* 0x00001812ff007988 */ /* 0x000fe20008000a20 */
[----:B------:R-:W-:-:S03]  /*ab60*/  LOP3.LUT R13, R13, 0xfffffffe, RZ, 0xc0, !PT ;  /* 0xfffffffe0d0d7812 */ /* 0x000fc600078ec0ff */
[----:B------:R-:W1:Y:S01]  /*ab70*/  LDS R16, [UR32+0x1c] ;  /* 0x00001c20ff107984 */ /* 0x000e620008000800 */
[----:B------:R-:W-:-:S03]  /*ab80*/  SHF.R.U64 R13, R13, 0x4, R12 ;  /* 0x000000040d0d7819 */ /* 0x000fc6000000120c */
[----:B------:R2:W-:Y:S04]  /*ab90*/  STS.128 [UR32+0x20], R4 ;  /* 0x00002004ff007988 */ /* 0x0005e80008000c20 */
[----:B------:R2:W-:Y:S01]  /*aba0*/  STS [UR32+0xc], R13 ;  /* 0x00000c0dff007988 */ /* 0x0005e20008000820 */
[----:B-1----:R-:W-:-:S05]  /*abb0*/  LOP3.LUT R12, R16, 0xf000, RZ, 0xb8, !PT ;  /* 0x0000f000100c7812 */ /* 0x002fca00078eb8ff */
[----:B------:R2:W-:Y:S02]  /*abc0*/  STS [UR32+0x1c], R12 ;  /* 0x00001c0cff007988 */ /* 0x0005e40008000820 */
.L_x_187:
[----:B------:R-:W-:Y:S05]  /*abd0*/  BSYNC B0 ;  /* 0x0000000000007941 */ /* 0x000fea0003800000 */
.L_x_186:
[----:B-12---:R-:W1:Y:S01]  /*abe0*/  S2R R4, SR_LANEID ;  /* 0x0000000000047919 */ /* 0x006e620000000000 */
[----:B------:R-:W-:Y:S01]  /*abf0*/  NOP ;  /* 0x0000000000007918 */ /* 0x000fe20000000000 */
[----:B------:R-:W-:Y:S01]  /*ac00*/  ELECT P0, URZ, PT ;  /* 0x00000000003f782f */ /* 0x000fe20003800000 */
[----:B------:R-:W-:Y:S01]  /*ac10*/  BSSY B0, `(.L_x_189) ;  /* 0x0000008000007945 */ /* 0x000fe20003800000 */
[----:B-1----:R-:W-:-:S05]  /*ac20*/  IMAD.SHL.U32 R6, R4, 0x4, RZ ;  /* 0x0000000404067824 */ /* 0x002fca00078e00ff */
[----:B------:R1:W2:Y:S01]  /*ac30*/  LDS R7, [R6+UR32] ;  /* 0x0000002006077984 */ /* 0x0002a20008000800 */
[----:B------:R-:W-:-:S05]  /*ac40*/  IADD3 R4, P1, R6, UR4, RZ ;  /* 0x0000000406047c10 */ /* 0x000fca000ff3e0ff */
[----:B---34-:R-:W-:Y:S01]  /*ac50*/  IMAD.X R5, RZ, RZ, UR5, P1 ;  /* 0x00000005ff057e24 */ /* 0x018fe200088e06ff */
[----:B------:R-:W-:Y:S07]  /*ac60*/  @!P0 BRA `(.L_x_190) ;  /* 0x0000000000088947 */ /* 0x000fee0003800000 */
[----:B------:R0:W-:Y:S01]  /*ac70*/  UTMACMDFLUSH ;  /* 0x00000000000079b7 */ /* 0x0001e20000000000 */
[----:B------:R-:W-:-:S04]  /*ac80*/  DEPBAR.LE SB0, 0x0 ;  /* 0x000080000000791a */ /* 0x000fc80000000000 */
.L_x_190:
[----:B------:R-:W-:Y:S05]  /*ac90*/  BSYNC B0 ;  /* 0x0000000000007941 */ /* 0x000fea0003800000 */
.L_x_189:
[----:B--2---:R2:W5:Y:S02]  /*aca0*/  ATOMG.E.EXCH.STRONG.GPU PT, RZ, [R4], R7 ;  /* 0x0000000704ff73a8 */ /* 0x00456400041ee100 */
.L_x_185:
[----:B------:R-:W-:Y:S01]  /*acb0*/  ISETP.NE.AND P1, PT, R11, RZ, PT ;  /* 0x000000ff0b00720c */ /* 0x000fe20003f25270 */
[----:B------:R-:W-:Y:S01]  /*acc0*/  VIADD R2, R2, 0x1 ;  /* 0x0000000102027836 */ /* 0x000fe20000000000 */
[----:B-12---:R-:W-:Y:S01]  /*acd0*/  SEL R4, RZ, 0x1, !P3 ;  /* 0x00000001ff047807 */ /* 0x006fe20005800000 */
[----:B------:R-:W-:Y:S02]  /*ace0*/  IMAD.MOV.U32 R16, RZ, RZ, R8 ;  /* 0x000000ffff107224 */ /* 0x000fe400078e0008 */
[----:B------:R-:W-:Y:S01]  /*acf0*/  IMAD.MOV.U32 R17, RZ, RZ, R9 ;  /* 0x000000ffff117224 */ /* 0x000fe200078e0009 */
[----:B------:R-:W-:Y:S01]  /*ad00*/  ISETP.NE.AND P0, PT, R2, 0x8, PT ;  /* 0x000000080200780c */ /* 0x000fe20003f05270 */
[----:B------:R-:W-:-:S03]  /*ad10*/  IMAD.MOV.U32 R18, RZ, RZ, R10 ;  /* 0x000000ffff127224 */ /* 0x000fc600078e000a */
[----:B---34-:R-:W-:Y:S02]  /*ad20*/  SEL R5, RZ, 0x1, P0 ;  /* 0x00000001ff057807 */ /* 0x018fe40000000000 */
[----:B------:R-:W-:Y:S02]  /*ad30*/  SEL R2, R2, RZ, P0 ;  /* 0x000000ff02027207 */ /* 0x000fe40000000000 */
[----:B------:R-:W-:Y:S01]  /*ad40*/  LOP3.LUT R0, R0, R5, RZ, 0x3c, !PT ;  /* 0x0000000500007212 */ /* 0x000fe200078e3cff */
[----:B------:R-:W-:Y:S06]  /*ad50*/  @P1 BRA `(.L_x_191) ;  /* 0xffffffec00401947 */ /* 0x000fec000383ffff */
[----:B-----5:R-:W-:Y:S01]  /*ad60*/  ELECT P0, URZ, PT ;  /* 0x00000000003f782f */ /* 0x020fe20003800000 */
[----:B------:R-:W-:-:S12]  /*ad70*/  BSSY B0, `(.L_x_192) ;  /* 0x0000017000007945 */ /* 0x000fd80003800000 */
[----:B------:R-:W-:Y:S05]  /*ad80*/  @!P0 BRA `(.L_x_193) ;  /* 0x0000000000548947 */ /* 0x000fea0003800000 */
[----:B------:R-:W-:Y:S05]  /*ad90*/  @!P2 BRA `(.L_x_194) ;  /* 0x000000000004a947 */ /* 0x000fea0003800000 */
[----:B------:R-:W-:Y:S01]  /*ada0*/  BPT.TRAP 0x1 ;  /* 0x000000040000795c */ /* 0x000fe20000300000 */
.L_x_194:
[----:B------:R-:W1:Y:S02]  /*adb0*/  SYNCS.PHASECHK.TRANS64.TRYWAIT P0, [UR6+0x344d0], R3 ;  /* 0x0344d003ff0075a7 */ /* 0x000e640008000146 */
[----:B-1----:R-:W-:Y:S05]  /*adc0*/  @!P0 BRA `(.L_x_195) ;  /* 0x0000004800848947 */ /* 0x002fea0003800000 */
.L_x_297:
[----:B------:R-:W-:Y:S05]  /*add0*/  @!P2 BRA `(.L_x_196) ;  /* 0x000000000004a947 */ /* 0x000fea0003800000 */
[----:B------:R-:W-:Y:S01]  /*ade0*/  BPT.TRAP 0x1 ;  /* 0x000000040000795c */ /* 0x000fe20000300000 */
.L_x_196:
[----:B------:R-:W2:Y:S02]  /*adf0*/  SYNCS.PHASECHK.TRANS64.TRYWAIT P0, [UR6+0x344d8], R3 ;  /* 0x0344d803ff0075a7 */ /* 0x000ea40008000146 */
[----:B--2---:R-:W-:Y:S05]  /*ae00*/  @!P0 BRA `(.L_x_197) ;  /* 0x00000048008c8947 */ /* 0x004fea0003800000 */
.L_x_298:
[----:B------:R-:W-:Y:S05]  /*ae10*/  @!P2 BRA `(.L_x_198) ;  /* 0x000000000004a947 */ /* 0x000fea0003800000 */
[----:B------:R-:W-:Y:S01]  /*ae20*/  BPT.TRAP 0x1 ;  /* 0x000000040000795c */ /* 0x000fe20000300000 */
.L_x_198:
[----:B------:R-:W2:Y:S02]  /*ae30*/  SYNCS.PHASECHK.TRANS64.TRYWAIT P0, [UR6+0x344e0], R3 ;  /* 0x0344e003ff0075a7 */ /* 0x000ea40008000146 */
[----:B--2---:R-:W-:Y:S05]  /*ae40*/  @!P0 BRA `(.L_x_199) ;  /* 0x0000004800948947 */ /* 0x004fea0003800000 */
.L_x_299:
[----:B------:R-:W-:Y:S05]  /*ae50*/  @!P2 BRA `(.L_x_200) ;  /* 0x000000000004a947 */ /* 0x000fea0003800000 */
[----:B------:R-:W-:Y:S01]  /*ae60*/  BPT.TRAP 0x1 ;  /* 0x000000040000795c */ /* 0x000fe20000300000 */
.L_x_200:
[----:B-1----:R-:W-:-:S04]  /*ae70*/  MOV R0, 0x1 ;  /* 0x0000000100007802 */ /* 0x002fc80000000f00 */
[----:B------:R-:W-:-:S07]  /*ae80*/  SHF.L.U32 R0, R0, 0x1f, RZ ;  /* 0x0000001f00007819 */ /* 0x000fce00000006ff */
.L_x_201:
[----:B-1----:R-:W-:-:S04]  /*ae90*/  IMAD.U32 R3, RZ, RZ, UR6 ;  /* 0x00000006ff037e24 */ /* 0x002fc8000f8e00ff */
[----:B------:R1:W2:Y:S03]  /*aea0*/  SYNCS.PHASECHK.TRANS64.TRYWAIT P0, [R3+URZ+0x344e8], R0 ;  /* 0x0344e800030075a7 */ /* 0x0002a6000800017f */
[----:B--2---:R-:W-:Y:S05]  /*aeb0*/  @!P0 NANOSLEEP.SYNCS 0x989680 ;  /* 0x009896800000895d */ /* 0x004fea0003900000 */
[----:B------:R-:W2:Y:S02]  /*aec0*/  @!P0 SYNCS.PHASECHK.TRANS64 P0, [R3+URZ+0x344e8], R0 ;  /* 0x0344e800030085a7 */ /* 0x000ea4000800007f */
[----:B--2---:R-:W-:Y:S05]  /*aed0*/  @!P0 BRA `(.L_x_201) ;  /* 0xfffffffc00ec8947 */ /* 0x004fea000383ffff */
.L_x_193:
[----:B------:R-:W-:Y:S05]  /*aee0*/  BSYNC B0 ;  /* 0x0000000000007941 */ /* 0x000fea0003800000 */
.L_x_192:
[----:B------:R-:W-:Y:S05]  /*aef0*/  EXIT ;  /* 0x000000000000794d */ /* 0x000fea0003800000 */
.L_x_122:
[----:B------:R-:W1:Y:S01]  /*af00*/  S2UR UR4, SR_CTAID.Y ;  /* 0x00000000000479c3 */ /* 0x000e620000002600 */
[----:B------:R-:W2:Y:S01]  /*af10*/  S2R R37, SR_LANEID ;  /* 0x0000000000257919 */ /* 0x000ea20000000000 */
[----:B------:R-:W-:Y:S01]  /*af20*/  ELECT P0, URZ, PT ;  /* 0x00000000003f782f */ /* 0x000fe20003800000 */
[----:B------:R-:W-:Y:S01]  /*af30*/  BSSY B0, `(.L_x_202) ;  /* 0x0000037000007945 */ /* 0x000fe20003800000 */
[----:B------:R-:W-:Y:S01]  /*af40*/  ULDC.64 UR16, c[0x0][0x508] ;  /* 0x0001420000107ab9 */ /* 0x000fe20000000a00 */
[----:B-1----:R-:W-:-:S04]  /*af50*/  UIMAD UR4, UR4, UR60, UR51 ;  /* 0x0000003c040472a4 */ /* 0x002fc8000f8e0233 */
[----:B------:R-:W-:-:S06]  /*af60*/  UIMAD.WIDE UR16, UR4, 0x80, UR16 ;  /* 0x00000080041078a5 */ /* 0x000fcc000f8e0210 */
[----:B------:R-:W-:Y:S06]  /*af70*/  @!P0 BRA `(.L_x_203) ;  /* 0x0000000000c88947 */ /* 0x000fec0003800000 */
[----:B------:R-:W1:Y:S01]  /*af80*/  LDC.64 R8, c[0x0][0x300] ;  /* 0x0000c000ff087b82 */ /* 0x000e620000000a00 */
[----:B------:R-:W-:Y:S02]  /*af90*/  UMOV UR4, 0x400 ;  /* 0x0000040000047882 */ /* 0x000fe40000000000 */
[----:B---3--:R-:W-:-:S05]  /*afa0*/  ULEA UR4, UR58, UR4, 0x18 ;  /* 0x000000043a047291 */ /* 0x008fca000f8ec03f */
[----:B------:R-:W1:Y:S08]  /*afb0*/  LDC.64 R10, c[0x0][0x308] ;  /* 0x0000c200ff0a7b82 */ /* 0x000e700000000a00 */
[----:B------:R-:W3:Y:S08]  /*afc0*/  LDC.64 R4, c[0x0][0x330] ;  /* 0x0000cc00ff047b82 */ /* 0x000ef00000000a00 */
[----:B------:R-:W3:Y:S01]  /*afd0*/  LDC.64 R6, c[0x0][0x338] ;  /* 0x0000ce00ff067b82 */ /* 0x000ee20000000a00 */
[----:B-1----:R1:W-:Y:S07]  /*afe0*/  STS.128 [UR4+0x34600], R8 ;  /* 0x03460008ff007988 */ /* 0x0023ee0008000c04 */
[----:B------:R-:W4:Y:S08]  /*aff0*/  LDC.64 R32, c[0x0][0x310] ;  /* 0x0000c400ff207b82 */ /* 0x000f300000000a00 */
[----:B------:R-:W4:Y:S01]  /*b000*/  LDC.64 R34, c[0x0][0x318] ;  /* 0x0000c600ff227b82 */ /* 0x000f220000000a00 */
[----:B---3--:R3:W-:Y:S07]  /*b010*/  STS.128 [UR4+0x34630], R4 ;  /* 0x03463004ff007988 */ /* 0x0087ee0008000c04 */
[----:B------:R-:W5:Y:S08]  /*b020*/  LDC.64 R28, c[0x0][0x320] ;  /* 0x0000c800ff1c7b82 */ /* 0x000f700000000a00 */
[----:B------:R-:W5:Y:S08]  /*b030*/  LDC.64 R30, c[0x0][0x328] ;  /* 0x0000ca00ff1e7b82 */ /* 0x000f700000000a00 */
[----:B------:R-:W2:Y:S01]  /*b040*/  LDC.64 R24, c[0x0][0x340] ;  /* 0x0000d000ff187b82 */ /* 0x000ea20000000a00 */
[----:B----4-:R4:W-:Y:S07]  /*b050*/  STS.128 [UR4+0x34610], R32 ;  /* 0x03461020ff007988 */ /* 0x0109ee0008000c04 */
[----:B------:R-:W2:Y:S08]  /*b060*/  LDC.64 R26, c[0x0][0x348] ;  /* 0x0000d200ff1a7b82 */ /* 0x000eb00000000a00 */
[----:B------:R-:W3:Y:S01]  /*b070*/  LDC.64 R20, c[0x0][0x350] ;  /* 0x0000d400ff147b82 */ /* 0x000ee20000000a00 */
[----:B-----5:R5:W-:Y:S07]  /*b080*/  STS.128 [UR4+0x34620], R28 ;  /* 0x0346201cff007988 */ /* 0x020bee0008000c04 */
[----:B------:R-:W3:Y:S08]  /*b090*/  LDC.64 R22, c[0x0][0x358] ;  /* 0x0000d600ff167b82 */ /* 0x000ef00000000a00 */
[----:B------:R-:W4:Y:S01]  /*b0a0*/  LDC.64 R12, c[0x0][0x360] ;  /* 0x0000d800ff0c7b82 */ /* 0x000f220000000a00 */
[----:B--2---:R2:W-:Y:S07]  /*b0b0*/  STS.128 [UR4+0x34640], R24 ;  /* 0x03464018ff007988 */ /* 0x0045ee0008000c04 */
[----:B------:R-:W4:Y:S08]  /*b0c0*/  LDC.64 R14, c[0x0][0x368] ;  /* 0x0000da00ff0e7b82 */ /* 0x000f300000000a00 */
[----:B-1----:R-:W1:Y:S01]  /*b0d0*/  LDC.64 R8, c[0x0][0x370] ;  /* 0x0000dc00ff087b82 */ /* 0x002e620000000a00 */
[----:B---3--:R3:W-:Y:S07]  /*b0e0*/  STS.128 [UR4+0x34650], R20 ;  /* 0x03465014ff007988 */ /* 0x0087ee0008000c04 */
[----:B------:R-:W1:Y:S08]  /*b0f0*/  LDC.64 R10, c[0x0][0x378] ;  /* 0x0000de00ff0a7b82 */ /* 0x000e700000000a00 */
[----:B------:R-:W5:Y:S01]  /*b100*/  LDC.64 R4, c[0x0][0x410] ;  /* 0x00010400ff047b82 */ /* 0x000f620000000a00 */
[----:B----4-:R4:W-:Y:S07]  /*b110*/  STS.128 [UR4+0x34660], R12 ;  /* 0x0346600cff007988 */ /* 0x0109ee0008000c04 */
[----:B------:R-:W5:Y:S01]  /*b120*/  LDC.64 R6, c[0x0][0x418] ;  /* 0x00010600ff067b82 */ /* 0x000f620000000a00 */
[----:B-1----:R1:W-:Y:S07]  /*b130*/  STS.128 [UR4+0x34670], R8 ;  /* 0x03467008ff007988 */ /* 0x0023ee0008000c04 */
[----:B------:R-:W3:Y:S08]  /*b140*/  LDC.64 R32, c[0x0][0x400] ;  /* 0x00010000ff207b82 */ /* 0x000ef00000000a00 */
[----:B------:R-:W3:Y:S01]  /*b150*/  LDC.64 R34, c[0x0][0x408] ;  /* 0x00010200ff227b82 */ /* 0x000ee20000000a00 */
[----:B-----5:R5:W-:Y:S07]  /*b160*/  STS.128 [UR4+0x34690], R4 ;  /* 0x03469004ff007988 */ /* 0x020bee0008000c04 */
[----:B------:R-:W4:Y:S08]  /*b170*/  LDC.64 R28, c[0x0][0x420] ;  /* 0x00010800ff1c7b82 */ /* 0x000f300000000a00 */
[----:B------:R-:W4:Y:S08]  /*b180*/  LDC.64 R30, c[0x0][0x428] ;  /* 0x00010a00ff1e7b82 */ /* 0x000f300000000a00 */
[----:B--2---:R-:W2:Y:S01]  /*b190*/  LDC.64 R24, c[0x0][0x430] ;  /* 0x00010c00ff187b82 */ /* 0x004ea20000000a00 */
[----:B---3--:R3:W-:Y:S07]  /*b1a0*/  STS.128 [UR4+0x34680], R32 ;  /* 0x03468020ff007988 */ /* 0x0087ee0008000c04 */
[----:B------:R-:W2:Y:S08]  /*b1b0*/  LDC.64 R26, c[0x0][0x438] ;  /* 0x00010e00ff1a7b82 */ /* 0x000eb00000000a00 */
[----:B------:R-:W5:Y:S01]  /*b1c0*/  LDC.64 R20, c[0x0][0x440] ;  /* 0x00011000ff147b82 */ /* 0x000f620000000a00 */
[----:B----4-:R3:W-:Y:S07]  /*b1d0*/  STS.128 [UR4+0x346a0], R28 ;  /* 0x0346a01cff007988 */ /* 0x0107ee0008000c04 */
[----:B------:R-:W5:Y:S08]  /*b1e0*/  LDC.64 R22, c[0x0][0x448] ;  /* 0x00011200ff167b82 */ /* 0x000f700000000a00 */
[----:B------:R-:W4:Y:S01]  /*b1f0*/  LDC.64 R12, c[0x0][0x450] ;  /* 0x00011400ff0c7b82 */ /* 0x000f220000000a00 */
[----:B--2---:R3:W-:Y:S07]  /*b200*/  STS.128 [UR4+0x346b0], R24 ;  /* 0x0346b018ff007988 */ /* 0x0047ee0008000c04 */
[----:B------:R-:W4:Y:S08]  /*b210*/  LDC.64 R14, c[0x0][0x458] ;  /* 0x00011600ff0e7b82 */ /* 0x000f300000000a00 */
[----:B-1----:R-:W1:Y:S01]  /*b220*/  LDC.64 R8, c[0x0][0x460] ;  /* 0x00011800ff087b82 */ /* 0x002e620000000a00 */
[----:B-----5:R3:W-:Y:S07]  /*b230*/  STS.128 [UR4+0x346c0], R20 ;  /* 0x0346c014ff007988 */ /* 0x0207ee0008000c04 */
[----:B------:R-:W1:Y:S08]  /*b240*/  LDC.64 R10, c[0x0][0x468] ;  /* 0x00011a00ff0a7b82 */ /* 0x000e700000000a00 */
[----:B------:R-:W2:Y:S01]  /*b250*/  LDC.64 R4, c[0x0][0x470] ;  /* 0x00011c00ff047b82 */ /* 0x000ea20000000a00 */
[----:B----4-:R3:W-:Y:S07]  /*b260*/  STS.128 [UR4+0x346d0], R12 ;  /* 0x0346d00cff007988 */ /* 0x0107ee0008000c04 */
[----:B------:R-:W2:Y:S01]  /*b270*/  LDC.64 R6, c[0x0][0x478] ;  /* 0x00011e00ff067b82 */ /* 0x000ea20000000a00 */
[----:B-1----:R3:W-:Y:S04]  /*b280*/  STS.128 [UR4+0x346e0], R8 ;  /* 0x0346e008ff007988 */ /* 0x0027e80008000c04 */
[----:B--2---:R3:W-:Y:S02]  /*b290*/  STS.128 [UR4+0x346f0], R4 ;  /* 0x0346f004ff007988 */ /* 0x0047e40008000c04 */
.L_x_203:
[----:B---3--:R-:W-:Y:S05]  /*b2a0*/  BSYNC B0 ;  /* 0x0000000000007941 */ /* 0x008fea0003800000 */
.L_x_202:
[----:B------:R-:W-:Y:S01]  /*b2b0*/  ELECT P0, URZ, PT ;  /* 0x00000000003f782f */ /* 0x000fe20003800000 */
[----:B------:R-:W-:Y:S01]  /*b2c0*/  NOP ;  /* 0x0000000000007918 */ /* 0x000fe20000000000 */
[----:B------:R-:W-:Y:S11]  /*b2d0*/  BSSY B0, `(.L_x_204) ;  /* 0x000004c000007945 */ /* 0x000ff60003800000 */
[----:B------:R-:W-:Y:S05]  /*b2e0*/  @!P0 BRA `(.L_x_205) ;  /* 0x0000000400288947 */ /* 0x000fea0003800000 */
[----:B------:R-:W1:Y:S08]  /*b2f0*/  LDC.64 R10, c[0x0][0x518] ;  /* 0x00014600ff0a7b82 */ /* 0x000e700000000a00 */
[----:B------:R-:W3:Y:S08]  /*b300*/  LDC.64 R8, c[0x0][0x528] ;  /* 0x00014a00ff087b82 */ /* 0x000ef00000000a00 */
[----:B------:R-:W4:Y:S01]  /*b310*/  LDC.64 R22, c[0x0][0x510] ;  /* 0x00014400ff167b82 */ /* 0x000f220000000a00 */
[----:B-1----:R-:W-:-:S07]  /*b320*/  IMAD.WIDE R10, R18, 0x8, R10 ;  /* 0x00000008120a7825 */ /* 0x002fce00078e020a */
[----:B------:R-:W1:Y:S01]  /*b330*/  LDC.64 R20, c[0x0][0x520] ;  /* 0x00014800ff147b82 */ /* 0x000e620000000a00 */
[----:B------:R-:W5:Y:S01]  /*b340*/  LDG.E.64 R10, desc[UR38][R10.64] ;  /* 0x000000260a0a7981 */ /* 0x000f62000c1e1b00 */
[----:B---3--:R-:W-:-:S06]  /*b350*/  IMAD.WIDE R8, R18, 0x8, R8 ;  /* 0x0000000812087825 */ /* 0x008fcc00078e0208 */
[----:B------:R-:W3:Y:S01]  /*b360*/  LDG.E.64 R8, desc[UR38][R8.64] ;  /* 0x0000002608087981 */ /* 0x000ee2000c1e1b00 */
[----:B----4-:R-:W-:-:S06]  /*b370*/  IMAD.WIDE R22, R18, 0x8, R22 ;  /* 0x0000000812167825 */ /* 0x010fcc00078e0216 */
[----:B------:R-:W4:Y:S01]  /*b380*/  LDG.E.64 R22, desc[UR38][R22.64] ;  /* 0x0000002616167981 */ /* 0x000f22000c1e1b00 */
[----:B-1----:R-:W-:-:S06]  /*b390*/  IMAD.WIDE R20, R18, 0x8, R20 ;  /* 0x0000000812147825 */ /* 0x002fcc00078e0214 */
[----:B------:R-:W2:Y:S01]  /*b3a0*/  LDG.E.64 R20, desc[UR38][R20.64] ;  /* 0x0000002614147981 */ /* 0x000ea2000c1e1b00 */
[----:B------:R-:W-:Y:S02]  /*b3b0*/  UMOV UR4, 0x400 ;  /* 0x0000040000047882 */ /* 0x000fe40000000000 */
[----:B------:R-:W-:-:S09]  /*b3c0*/  ULEA UR4, UR58, UR4, 0x18 ;  /* 0x000000043a047291 */ /* 0x000fd2000f8ec03f */
[----:B------:R-:W1:Y:S04]  /*b3d0*/  LDS R4, [UR4+0x3461c] ;  /* 0x03461c04ff047984 */ /* 0x000e680008000800 */
[----:B------:R-:W1:Y:S01]  /*b3e0*/  LDS R5, [UR4+0x3469c] ;  /* 0x03469c04ff057984 */ /* 0x000e620008000800 */
[----:B------:R-:W-:Y:S02]  /*b3f0*/  UIADD3 UR5, UR4, 0x34600, URZ ;  /* 0x0003460004057890 */ /* 0x000fe4000fffe03f */
[----:B------:R-:W-:-:S04]  /*b400*/  UIADD3 UR6, UR4, 0x34680, URZ ;  /* 0x0003468004067890 */ /* 0x000fc8000fffe03f */
[----:B------:R-:W-:Y:S02]  /*b410*/  IMAD.U32 R24, RZ, RZ, UR5 ;  /* 0x00000005ff187e24 */ /* 0x000fe4000f8e00ff */
[----:B------:R-:W-:-:S03]  /*b420*/  IMAD.U32 R26, RZ, RZ, UR6 ;  /* 0x00000006ff1a7e24 */ /* 0x000fc6000f8e00ff */
[----:B------:R-:W-:Y:S02]  /*b430*/  SHF.R.U64 R24, R24, 0x4, RZ ;  /* 0x0000000418187819 */ /* 0x000fe400000012ff */
[----:B------:R-:W-:Y:S01]  /*b440*/  SHF.R.U64 R26, R26, 0x4, RZ ;  /* 0x000000041a1a7819 */ /* 0x000fe200000012ff */
[----:B------:R-:W-:Y:S01]  /*b450*/  VIADD R13, R3, 0xffffffff ;  /* 0xffffffff030d7836 */ /* 0x000fe20000000000 */
[----:B------:R-:W-:Y:S01]  /*b460*/  CS2R R14, SRZ ;  /* 0x00000000000e7805 */ /* 0x000fe2000001ff00 */
[----:B------:R-:W-:Y:S04]  /*b470*/  STS [UR4+0x34610], R24 ;  /* 0x03461018ff007988 */ /* 0x000fe80008000804 */
[----:B------:R-:W-:Y:S04]  /*b480*/  STS [UR4+0x34614], R24 ;  /* 0x03461418ff007988 */ /* 0x000fe80008000804 */
[----:B------:R-:W-:Y:S04]  /*b490*/  STS [UR4+0x34690], R26 ;  /* 0x0346901aff007988 */ /* 0x000fe80008000804 */
[----:B------:R-:W-:Y:S04]  /*b4a0*/  STS [UR4+0x34694], R26 ;  /* 0x0346941aff007988 */ /* 0x000fe80008000804 */
[----:B------:R-:W-:Y:S04]  /*b4b0*/  STS [UR4+0x34630], RZ ;  /* 0x034630ffff007988 */ /* 0x000fe80008000804 */
[----:B------:R-:W-:Y:S01]  /*b4c0*/  STS [UR4+0x346b0], RZ ;  /* 0x0346b0ffff007988 */ /* 0x000fe20008000804 */
[----:B-----5:R-:W-:-:S04]  /*b4d0*/  SHF.L.U64.HI R11, R10, 0x1, R11 ;  /* 0x000000010a0b7819 */ /* 0x020fc8000001020b */
[----:B------:R-:W-:Y:S02]  /*b4e0*/  LOP3.LUT R11, R11, 0x1fffffff, RZ, 0xc0, !PT ;  /* 0x1fffffff0b0b7812 */ /* 0x000fe400078ec0ff */
[----:B---3--:R-:W-:-:S04]  /*b4f0*/  SHF.L.U64.HI R9, R8, 0x1, R9 ;  /* 0x0000000108097819 */ /* 0x008fc80000010209 */
[----:B------:R-:W-:Y:S02]  /*b500*/  LOP3.LUT R9, R9, 0x1fffffff, RZ, 0xc0, !PT ;  /* 0x1fffffff09097812 */ /* 0x000fe400078ec0ff */
[----:B------:R-:W-:Y:S02]  /*b510*/  SHF.R.U32.HI R7, RZ, 0x4, R11 ;  /* 0x00000004ff077819 */ /* 0x000fe4000001160b */
[----:B------:R-:W-:Y:S02]  /*b520*/  SHF.R.U32.HI R6, RZ, 0x4, R9 ;  /* 0x00000004ff067819 */ /* 0x000fe40000011609 */
[----:B-1----:R-:W-:Y:S02]  /*b530*/  LOP3.LUT R4, R4, 0xf, R7, 0xb8, !PT ;  /* 0x0000000f04047812 */ /* 0x002fe400078eb807 */
[----:B------:R-:W-:-:S03]  /*b540*/  LOP3.LUT R6, R5, 0xf, R6, 0xb8, !PT ;  /* 0x0000000f05067812 */ /* 0x000fc600078eb806 */
[----:B------:R-:W-:Y:S04]  /*b550*/  STS [UR4+0x3461c], R4 ;  /* 0x03461c04ff007988 */ /* 0x000fe80008000804 */
[----:B------:R-:W-:Y:S04]  /*b560*/  STS [UR4+0x3469c], R6 ;  /* 0x03469c06ff007988 */ /* 0x000fe80008000804 */
[----:B------:R-:W1:Y:S04]  /*b570*/  LDS R5, [UR4+0x3461c] ;  /* 0x03461c04ff057984 */ /* 0x000e680008000800 */
[----:B------:R-:W3:Y:S01]  /*b580*/  LDS R7, [UR4+0x3469c] ;  /* 0x03469c04ff077984 */ /* 0x000ee20008000800 */
[----:B-1----:R-:W-:-:S02]  /*b590*/  LOP3.LUT R5, R5, 0xf0, RZ, 0xb8, !PT ;  /* 0x000000f005057812 */ /* 0x002fc400078eb8ff */
[----:B---3--:R-:W-:-:S03]  /*b5a0*/  LOP3.LUT R7, R7, 0xf0, RZ, 0xb8, !PT ;  /* 0x000000f007077812 */ /* 0x008fc600078eb8ff */
[----:B------:R-:W-:Y:S04]  /*b5b0*/  STS [UR4+0x3461c], R5 ;  /* 0x03461c05ff007988 */ /* 0x000fe80008000804 */
[----:B------:R-:W-:Y:S04]  /*b5c0*/  STS [UR4+0x3469c], R7 ;  /* 0x03469c07ff007988 */ /* 0x000fe80008000804 */
[----:B------:R-:W1:Y:S04]  /*b5d0*/  LDS R25, [UR4+0x3461c] ;  /* 0x03461c04ff197984 */ /* 0x000e680008000800 */
[----:B------:R-:W3:Y:S01]  /*b5e0*/  LDS R27, [UR4+0x3469c] ;  /* 0x03469c04ff1b7984 */ /* 0x000ee20008000800 */
[----:B-1----:R-:W-:-:S02]  /*b5f0*/  LOP3.LUT R25, R25, 0xf00, RZ, 0xb8, !PT ;  /* 0x00000f0019197812 */ /* 0x002fc400078eb8ff */
[----:B---3--:R-:W-:-:S03]  /*b600*/  LOP3.LUT R27, R27, 0xf00, RZ, 0xb8, !PT ;  /* 0x00000f001b1b7812 */ /* 0x008fc600078eb8ff */
[----:B------:R-:W-:Y:S04]  /*b610*/  STS.64 [UR4+0x34618], R24 ;  /* 0x03461818ff007988 */ /* 0x000fe80008000a04 */
[----:B------:R-:W-:Y:S04]  /*b620*/  STS.64 [UR4+0x34698], R26 ;  /* 0x0346981aff007988 */ /* 0x000fe80008000a04 */
[----:B------:R-:W1:Y:S04]  /*b630*/  LDS R29, [UR4+0x3461c] ;  /* 0x03461c04ff1d7984 */ /* 0x000e680008000800 */
[----:B------:R-:W3:Y:S01]  /*b640*/  LDS R28, [UR4+0x3469c] ;  /* 0x03469c04ff1c7984 */ /* 0x000ee20008000800 */
[----:B------:R-:W-:Y:S01]  /*b650*/  VIADD R5, R0, 0xffffffff ;  /* 0xffffffff00057836 */ /* 0x000fe20000000000 */
[----:B------:R-:W-:Y:S01]  /*b660*/  SHF.L.U32 R0, R8, 0x1, RZ ;  /* 0x0000000108007819 */ /* 0x000fe200000006ff */
[----:B------:R-:W-:-:S02]  /*b670*/  IMAD.SHL.U32 R10, R10, 0x2, RZ ;  /* 0x000000020a0a7824 */ /* 0x000fc400078e00ff */
[----:B------:R-:W-:Y:S01]  /*b680*/  VIADD R4, R36, 0xffffffff ;  /* 0xffffffff24047836 */ /* 0x000fe20000000000 */
[----:B------:R-:W-:Y:S02]  /*b690*/  LOP3.LUT R0, R0, 0xfffffffe, RZ, 0xc0, !PT ;  /* 0xfffffffe00007812 */ /* 0x000fe400078ec0ff */
[----:B------:R-:W-:Y:S02]  /*b6a0*/  LOP3.LUT R8, R10, 0xfffffffe, RZ, 0xc0, !PT ;  /* 0xfffffffe0a087812 */ /* 0x000fe400078ec0ff */
[----:B------:R-:W-:Y:S02]  /*b6b0*/  CS2R R6, SRZ ;  /* 0x0000000000067805 */ /* 0x000fe4000001ff00 */
[----:B------:R-:W-:Y:S01]  /*b6c0*/  SHF.R.U64 R9, R0, 0x4, R9 ;  /* 0x0000000400097819 */ /* 0x000fe20000001209 */
[----:B------:R-:W-:Y:S01]  /*b6d0*/  IMAD.MOV.U32 R12, RZ, RZ, R4 ;  /* 0x000000ffff0c7224 */ /* 0x000fe200078e0004 */
[----:B------:R-:W-:Y:S01]  /*b6e0*/  SHF.R.U64 R11, R8, 0x4, R11 ;  /* 0x00000004080b7819 */ /* 0x000fe2000000120b */
[----:B----4-:R4:W-:Y:S04]  /*b6f0*/  STS.64 [UR4+0x34600], R22 ;  /* 0x03460016ff007988 */ /* 0x0109e80008000a04 */
[----:B------:R4:W-:Y:S04]  /*b700*/  STS.128 [UR4+0x34620], R4 ;  /* 0x03462004ff007988 */ /* 0x0009e80008000c04 */
[----:B------:R4:W-:Y:S04]  /*b710*/  STS.128 [UR4+0x346a0], R12 ;  /* 0x0346a00cff007988 */ /* 0x0009e80008000c04 */
[----:B------:R4:W-:Y:S04]  /*b720*/  STS [UR4+0x3460c], R11 ;  /* 0x03460c0bff007988 */ /* 0x0009e80008000804 */
[----:B------:R4:W-:Y:S01]  /*b730*/  STS [UR4+0x3468c], R9 ;  /* 0x03468c09ff007988 */ /* 0x0009e20008000804 */
[----:B-1----:R-:W-:-:S02]  /*b740*/  LOP3.LUT R0, R29, 0xf000, RZ, 0xb8, !PT ;  /* 0x0000f0001d007812 */ /* 0x002fc400078eb8ff */
[----:B---3--:R-:W-:Y:S01]  /*b750*/  LOP3.LUT R28, R28, 0xf000, RZ, 0xb8, !PT ;  /* 0x0000f0001c1c7812 */ /* 0x008fe200078eb8ff */
[----:B--2---:R4:W-:Y:S04]  /*b760*/  STS.64 [UR4+0x34680], R20 ;  /* 0x03468014ff007988 */ /* 0x0049e80008000a04 */
[----:B------:R4:W-:Y:S04]  /*b770*/  STS [UR4+0x3461c], R0 ;  /* 0x03461c00ff007988 */ /* 0x0009e80008000804 */
[----:B------:R4:W-:Y:S02]  /*b780*/  STS [UR4+0x3469c], R28 ;  /* 0x03469c1cff007988 */ /* 0x0009e40008000804 */
.L_x_205:
[----:B------:R-:W-:Y:S05]  /*b790*/  BSYNC B0 ;  /* 0x0000000000007941 */ /* 0x000fea0003800000 */
.L_x_204:
[----:B------:R-:W-:Y:S01]  /*b7a0*/  ELECT P0, URZ, PT ;  /* 0x00000000003f782f */ /* 0x000fe20003800000 */
[----:B------:R-:W-:Y:S01]  /*b7b0*/  NOP ;  /* 0x0000000000007918 */ /* 0x000fe20000000000 */
[----:B------:R-:W-:Y:S11]  /*b7c0*/  BSSY B0, `(.L_x_206) ;  /* 0x0000004000007945 */ /* 0x000ff60003800000 */
[----:B------:R-:W-:Y:S05]  /*b7d0*/  @!P0 BRA `(.L_x_207) ;  /* 0x0000000000088947 */ /* 0x000fea0003800000 */
[----:B------:R0:W-:Y:S01]  /*b7e0*/  UTMACMDFLUSH ;  /* 0x00000000000079b7 */ /* 0x0001e20000000000 */
[----:B------:R-:W-:-:S04]  /*b7f0*/  DEPBAR.LE SB0, 0x0 ;  /* 0x000080000000791a */ /* 0x000fc80000000000 */
.L_x_207:
[----:B------:R-:W-:Y:S05]  /*b800*/  BSYNC B0 ;  /* 0x0000000000007941 */ /* 0x000fea0003800000 */
.L_x_206:
[----:B------:R-:W-:Y:S01]  /*b810*/  UMOV UR22, 0x400 ;  /* 0x0000040000167882 */ /* 0x000fe20000000000 */
[----:B--2---:R-:W-:Y:S01]  /*b820*/  IMAD.SHL.U32 R37, R37, 0x4, RZ ;  /* 0x0000000425257824 */ /* 0x004fe200078e00ff */
[----:B------:R-:W-:Y:S01]  /*b830*/  ULEA UR22, UR58, UR22, 0x18 ;  /* 0x000000163a167291 */ /* 0x000fe2000f8ec03f */
[----:B------:R-:W-:-:S03]  /*b840*/  ULDC UR18, c[0x0][0x884] ;  /* 0x0002210000127ab9 */ /* 0x000fc60000000800 */
[----:B------:R-:W-:Y:S01]  /*b850*/  UIADD3 UR29, UR22, 0x34600, URZ ;  /* 0x00034600161d7890 */ /* 0x000fe2000fffe03f */
[----:B----4-:R-:W-:Y:S01]  /*b860*/  IADD3 R6, P0, R37, UR16, RZ ;  /* 0x0000001025067c10 */ /* 0x010fe2000ff1e0ff */
[----:B------:R-:W-:-:S04]  /*b870*/  UIMAD.WIDE UR18, UR18, 0x80, UR16 ;  /* 0x00000080121278a5 */ /* 0x000fc8000f8e0210 */
[----:B------:R-:W-:Y:S02]  /*b880*/  IMAD.X R7, RZ, RZ, UR17, P0 ;  /* 0x00000011ff077e24 */ /* 0x000fe400080e06ff */
[----:B------:R-:W-:Y:S01]  /*b890*/  IADD3 R4, P1, R37, UR18, RZ ;  /* 0x0000001225047c10 */ /* 0x000fe2000ff3e0ff */
[----:B------:R-:W1:Y:S04]  /*b8a0*/  LDS R3, [R37+UR29] ;  /* 0x0000001d25037984 */ /* 0x000e680008000800 */
[----:B------:R-:W2:Y:S01]  /*b8b0*/  LDS R9, [R37+UR29+0x80] ;  /* 0x0000801d25097984 */ /* 0x000ea20008000800 */
[----:B------:R-:W-:Y:S02]  /*b8c0*/  IMAD.X R5, RZ, RZ, UR19, P1 ;  /* 0x00000013ff057e24 */ /* 0x000fe400088e06ff */
[----:B------:R-:W-:Y:S01]  /*b8d0*/  IMAD.MOV.U32 R8, RZ, RZ, 0x1 ;  /* 0x00000001ff087424 */ /* 0x000fe200078e00ff */
[----:B------:R-:W-:Y:S01]  /*b8e0*/  BSSY B0, `(.L_x_208) ;  /* 0x00000f8000007945 */ /* 0x000fe20003800000 */
[----:B------:R-:W-:Y:S01]  /*b8f0*/  USHF.L.U32 UR4, UR58, 0x6, URZ ;  /* 0x000000063a047899 */ /* 0x000fe2000800063f */
[----:B------:R-:W-:Y:S01]  /*b900*/  IMAD.MOV.U32 R0, RZ, RZ, RZ ;  /* 0x000000ffff007224 */ /* 0x000fe200078e00ff */
[----:B------:R-:W-:Y:S01]  /*b910*/  USHF.L.U32 UR5, UR58, 0xc, URZ ;  /* 0x0000000c3a057899 */ /* 0x000fe2000800063f */
[----:B------:R-:W-:Y:S01]  /*b920*/  IMAD.MOV.U32 R20, RZ, RZ, RZ ;  /* 0x000000ffff147224 */ /* 0x000fe200078e00ff */
[----:B------:R-:W-:-:S02]  /*b930*/  ULOP3.LUT UR30, UR59, 0x1, URZ, 0xfc, !UPT ;  /* 0x000000013b1e7892 */ /* 0x000fc4000f8efc3f */
[----:B------:R-:W-:Y:S02]  /*b940*/  ULOP3.LUT UR31, UR42, 0x2, URZ, 0xfc, !UPT ;  /* 0x000000022a1f7892 */ /* 0x000fe4000f8efc3f */
[----:B------:R-:W-:Y:S02]  /*b950*/  ULOP3.LUT UR23, UR4, 0x40, URZ, 0xc0, !UPT ;  /* 0x0000004004177892 */ /* 0x000fe4000f8ec03f */
[----:B------:R-:W-:Y:S02]  /*b960*/  ULOP3.LUT UR28, UR5, 0x1000, URZ, 0xc0, !UPT ;  /* 0x00001000051c7892 */ /* 0x000fe4000f8ec03f */
[----:B------:R-:W-:Y:S01]  /*b970*/  UIADD3 UR32, UR22, 0x34680, URZ ;  /* 0x0003468016207890 */ /* 0x000fe2000fffe03f */
[----:B-1----:R1:W5:Y:S04]  /*b980*/  ATOMG.E.EXCH.STRONG.GPU PT, RZ, [R6], R3 ;  /* 0x0000000306ff73a8 */ /* 0x00236800041ee100 */
[----:B--2---:R2:W5:Y:S01]  /*b990*/  ATOMG.E.EXCH.STRONG.GPU PT, RZ, [R4], R9 ;  /* 0x0000000904ff73a8 */ /* 0x00456200041ee100 */
[----:B-1----:R-:W-:-:S02]  /*b9a0*/  IMAD.MOV.U32 R6, RZ, RZ, 0x1 ;  /* 0x00000001ff067424 */ /* 0x002fc400078e00ff */
[----:B------:R-:W-:Y:S01]  /*b9b0*/  IMAD.MOV.U32 R3, RZ, RZ, 0x1 ;  /* 0x00000001ff037424 */ /* 0x000fe200078e00ff */
[----:B--2---:R-:W-:Y:S02]  /*b9c0*/  PRMT R4, R8, 0x7610, R4 ;  /* 0x0000761008047816 */ /* 0x004fe40000000004 */
[----:B------:R-:W-:-:S07]  /*b9d0*/  PRMT R5, R6, 0x7610, R5 ;  /* 0x0000761006057816 */ /* 0x000fce0000000005 */
.L_x_227:
[----:B------:R-:W-:Y:S01]  /*b9e0*/  LOP3.LUT P0, RZ, R5, 0xff, RZ, 0xc0, !PT ;  /* 0x000000ff05ff7812 */ /* 0x000fe2000780c0ff */
[----:B------:R-:W-:Y:S05]  /*b9f0*/  YIELD ;  /* 0x0000000000007946 */ /* 0x000fea0003800000 */
[----:B-----5:R-:W-:Y:S01]  /*ba00*/  IADD3 R6, R36, 0x7f, RZ ;  /* 0x0000007f24067810 */ /* 0x020fe20007ffe0ff */
[----:B------:R-:W-:Y:S03]  /*ba10*/  BSSY B1, `(.L_x_209) ;  /* 0x0000009000017945 */ /* 0x000fe60003800000 */
[----:B------:R-:W-:-:S04]  /*ba20*/  SHF.R.S32.HI R7, RZ, 0x1f, R6 ;  /* 0x0000001fff077819 */ /* 0x000fc80000011406 */
[----:B------:R-:W-:Y:S01]  /*ba30*/  LEA.HI R7, R7, R6, RZ, 0x7 ;  /* 0x0000000607077211 */ /* 0x000fe200078f38ff */
[----:B------:R-:W-:Y:S06]  /*ba40*/  @!P0 BRA `(.L_x_210) ;  /* 0x0000000000148947 */ /* 0x000fec0003800000 */
[----:B------:R-:W-:-:S04]  /*ba50*/  DEPBAR {5,4,3,2,1,0} ;  /* 0x0000003f0000791a */ /* 0x000fc80000000000 */
[----:B------:R1:W-:Y:S01]  /*ba60*/  UTMACCTL.IV [UR16] ;  /* 0x00000000100079b9 */ /* 0x0003e20008000000 */
[----:B------:R-:W-:-:S04]  /*ba70*/  DEPBAR {5,4,3,2,1,0} ;  /* 0x0000003f0000791a */ /* 0x000fc80000000000 */
[----:B------:R1:W-:Y:S02]  /*ba80*/  UTMACCTL.IV [UR18] ;  /* 0x00000000120079b9 */ /* 0x0003e40008000000 */
[----:B-1----:R-:W-:Y:S01]  /*ba90*/  NOP ;  /* 0x0000000000007918 */ /* 0x002fe20000000000 */
.L_x_210:
[----:B------:R-:W-:Y:S05]  /*baa0*/  BSYNC B1 ;  /* 0x0000000000017941 */ /* 0x000fea0003800000 */
.L_x_209:
[----:B------:R-:W-:Y:S01]  /*bab0*/  UMOV UR4, 0xffffffff ;  /* 0xffffffff00047882 */ /* 0x000fe20000000000 */
[----:B------:R-:W-:Y:S02]  /*bac0*/  SHF.R.S32.HI R9, RZ, 0x7, R7 ;  /* 0x00000007ff097819 */ /* 0x000fe40000011407 */
[----:B------:R-:W-:Y:S05]  /*bad0*/  BRA.DIV UR4, `(.L_x_211) ;  /* 0x0000003e04887947 */ /* 0x000fea000b800000 */
[----:B-----5:R-:W-:-:S13]  /*bae0*/  ELECT P6, URZ, PT ;  /* 0x00000000003f782f */ /* 0x020fda00038c0000 */
.L_x_302:
[----:B------:R-:W-:Y:S01]  /*baf0*/  ISETP.LT.OR P6, PT, R36, 0x1, !P6 ;  /* 0x000000012400780c */ /* 0x000fe200077c1670 */
[----:B------:R-:W-:-:S12]  /*bb00*/  BSSY B1, `(.L_x_212) ;  /* 0x0000039000017945 */ /* 0x000fd80003800000 */
[----:B------:R-:W-:Y:S05]  /*bb10*/  @P6 BRA `(.L_x_213) ;  /* 0x0000000000dc6947 */ /* 0x000fea0003800000 */
[----:B------:R-:W-:Y:S01]  /*bb20*/  IMAD.SHL.U32 R16, R16, 0x80, RZ ;  /* 0x0000008010107824 */ /* 0x000fe200078e00ff */
[----:B------:R-:W-:Y:S01]  /*bb30*/  LEA R17, R17, UR23, 0x7 ;  /* 0x0000001711117c11 */ /* 0x000fe2000f8e38ff */
[----:B------:R-:W-:Y:S02]  /*bb40*/  VIADD R11, R9, 0x1 ;  /* 0x00000001090b7836 */ /* 0x000fe40000000000 */
[----:B------:R-:W-:Y:S02]  /*bb50*/  IMAD.MOV.U32 R12, RZ, RZ, RZ ;  /* 0x000000ffff0c7224 */ /* 0x000fe400078e00ff */
[----:B------:R-:W-:Y:S02]  /*bb60*/  IMAD.MOV.U32 R5, RZ, RZ, R3 ;  /* 0x000000ffff057224 */ /* 0x000fe400078e0003 */
[----:B------:R-:W-:-:S07]  /*bb70*/  IMAD.MOV.U32 R6, RZ, RZ, R0 ;  /* 0x000000ffff067224 */ /* 0x000fce00078e0000 */
.L_x_216:
[----:B-1----:R-:W-:Y:S01]  /*bb80*/  LEA R10, R6, UR22, 0x3 ;  /* 0x00000016060a7c11 */ /* 0x002fe2000f8e18ff */
[----:B------:R-:W-:Y:S05]  /*bb90*/  YIELD ;  /* 0x0000000000007946 */ /* 0x000fea0003800000 */
[----:B------:R-:W-:Y:S02]  /*bba0*/  SHF.L.U32 R7, R5, 0x1f, RZ ;  /* 0x0000001f05077819 */ /* 0x000fe400000006ff */
[----:B------:R-:W-:Y:S02]  /*bbb0*/  LOP3.LUT P1, RZ, R19, 0x7f, RZ, 0xc0, !PT ;  /* 0x0000007f13ff7812 */ /* 0x000fe4000782c0ff */
[----:B------:R-:W1:Y:S11]  /*bbc0*/  SYNCS.PHASECHK.TRANS64.TRYWAIT P0, [R10+URZ+0x34498], R7 ;  /* 0x034498070a0075a7 */ /* 0x000e76000800017f */
[----:B------:R-:W2:Y:S01]  /*bbd0*/  @!P1 LDC R8, c[0x0][0x500] ;  /* 0x00014000ff089b82 */ /* 0x000ea20000000800 */
[----:B-1----:R-:W-:Y:S05]  /*bbe0*/  @!P0 BRA `(.L_x_214) ;  /* 0x0000003c00648947 */ /* 0x002fea0003800000 */
.L_x_303:
[----:B------:R-:W-:Y:S01]  /*bbf0*/  UPRMT UR4, UR31, 0x9910, URZ ;  /* 0x000099101f047896 */ /* 0x000fe2000800003f */
[----:B--2---:R2:W-:Y:S03]  /*bc00*/  @!P1 SYNCS.ARRIVE.TRANS64 RZ, [R10+URZ+0x34480], R8 ;  /* 0x034480080aff99a7 */ /* 0x0045e6000800003f */
[----:B------:R-:W-:-:S06]  /*bc10*/  UISETP.NE.AND UP0, UPT, UR4, 0x2, UPT ;  /* 0x000000020400788c */ /* 0x000fcc000bf05270 */
[----:B------:R-:W-:-:S13]  /*bc20*/  PLOP3.LUT P0, PT, PT, PT, UP0, 0x80, 0x0 ;  /* 0x000000000000781c */ /* 0x000fda0003f0f008 */
[----:B--2---:R-:W-:Y:S05]  /*bc30*/  @P0 BRA `(.L_x_215) ;  /* 0x0000000000040947 */ /* 0x004fea0003800000 */
[----:B------:R-:W-:Y:S01]  /*bc40*/  BPT.TRAP 0x1 ;  /* 0x000000040000795c */ /* 0x000fe20000300000 */
.L_x_215:
[----:B------:R-:W-:Y:S01]  /*bc50*/  R2UR UR4, R6 ;  /* 0x00000000060472ca */ /* 0x000fe200000e0000 */
[----:B------:R-:W-:Y:S01]  /*bc60*/  VIADD R11, R11, 0xffffffff ;  /* 0xffffffff0b0b7836 */ /* 0x000fe20000000000 */
[----:B------:R-:W-:Y:S01]  /*bc70*/  R2UR UR5, R10 ;  /* 0x000000000a0572ca */ /* 0x000fe200000e0000 */
[----:B------:R-:W-:Y:S01]  /*bc80*/  VIADD R6, R6, 0x1 ;  /* 0x0000000106067836 */ /* 0x000fe20000000000 */
[----:B------:R-:W-:Y:S01]  /*bc90*/  R2UR UR6, R12 ;  /* 0x000000000c0672ca */ /* 0x000fe200000e0000 */
[----:B------:R-:W-:Y:S01]  /*bca0*/  UMOV UR20, 0x0 ;  /* 0x0000000000147882 */ /* 0x000fe20000000000 */
[----:B------:R-:W-:Y:S01]  /*bcb0*/  R2UR UR7, R16 ;  /* 0x00000000100772ca */ /* 0x000fe200000e0000 */
[----:B------:R-:W-:Y:S01]  /*bcc0*/  UMOV UR21, 0x10000000 ;  /* 0x1000000000157882 */ /* 0x000fe20000000000 */
[----:B------:R-:W-:Y:S01]  /*bcd0*/  R2UR UR27, R17 ;  /* 0x00000000111b72ca */ /* 0x000fe200000e0000 */
[----:B------:R-:W-:Y:S01]  /*bce0*/  UMOV UR33, 0x30000 ;  /* 0x0003000000217882 */ /* 0x000fe20000000000 */
[----:B------:R-:W-:Y:S01]  /*bcf0*/  ISETP.GT.AND P1, PT, R11, 0x1, PT ;  /* 0x000000010b00780c */ /* 0x000fe20003f24270 */
[----:B------:R-:W-:Y:S01]  /*bd00*/  VIADD R12, R12, 0x80 ;  /* 0x000000800c0c7836 */ /* 0x000fe20000000000 */
[----:B------:R-:W-:Y:S01]  /*bd10*/  ISETP.NE.AND P0, PT, R6, 0x3, PT ;  /* 0x000000030600780c */ /* 0x000fe20003f05270 */
[----:B------:R-:W-:-:S02]  /*bd20*/  ULEA UR8, UR4, UR28, 0xe ;  /* 0x0000001c04087291 */ /* 0x000fc4000f8e703f */
[----:B------:R-:W-:Y:S01]  /*bd30*/  ULEA UR4, UR4, UR22, 0xf ;  /* 0x0000001604047291 */ /* 0x000fe2000f8e783f */
[----:B------:R-:W-:Y:S01]  /*bd40*/  SEL R8, RZ, 0x1, P0 ;  /* 0x00000001ff087807 */ /* 0x000fe20000000000 */
[----:B------:R-:W-:Y:S01]  /*bd50*/  ULEA UR12, UR8, UR22, 0x1 ;  /* 0x00000016080c7291 */ /* 0x000fe2000f8e083f */
[----:B------:R-:W-:Y:S01]  /*bd60*/  SEL R6, R6, RZ, P0 ;  /* 0x000000ff06067207 */ /* 0x000fe20000000000 */
[----:B------:R-:W-:Y:S01]  /*bd70*/  UIADD3 UR5, UR5, 0x34480, URZ ;  /* 0x0003448005057890 */ /* 0x000fe2000fffe03f */
[----:B------:R-:W-:Y:S01]  /*bd80*/  LOP3.LUT R5, R5, R8, RZ, 0x3c, !PT ;  /* 0x0000000805057212 */ /* 0x000fe200078e3cff */
[----:B------:R-:W-:Y:S02]  /*bd90*/  UIADD3 UR10, UR6, 0x40, URZ ;  /* 0x00000040060a7890 */ /* 0x000fe4000fffe03f */
[----:B------:R-:W-:Y:S02]  /*bda0*/  UIADD3 UR8, UR4, 0x4000, URZ ;  /* 0x0000400004087890 */ /* 0x000fe4000fffe03f */
[----:B------:R-:W-:-:S02]  /*bdb0*/  UIADD3 UR24, UR12, 0x18000, URZ ;  /* 0x000180000c187890 */ /* 0x000fc4000fffe03f */
[----:B------:R-:W-:Y:S01]  /*bdc0*/  UIADD3 UR12, UR12, 0x1c000, URZ ;  /* 0x0001c0000c0c7890 */ /* 0x000fe2000fffe03f */
[----:B------:R2:W-:Y:S01]  /*bdd0*/  UTMALDG.2D [UR4], [UR16], desc[UR20] ;  /* 0x00001404100075b4 */ /* 0x0005e20008009000 */
[----:B------:R-:W-:Y:S01]  /*bde0*/  UMOV UR11, UR7 ;  /* 0x00000007000b7c82 */ /* 0x000fe20008000000 */
[----:B------:R-:W-:Y:S01]  /*bdf0*/  UMOV UR9, UR5 ;  /* 0x0000000500097c82 */ /* 0x000fe20008000000 */
[----:B------:R-:W-:Y:S01]  /*be00*/  UMOV UR26, UR6 ;  /* 0x00000006001a7c82 */ /* 0x000fe20008000000 */
[----:B------:R-:W-:Y:S01]  /*be10*/  UMOV UR25, UR5 ;  /* 0x0000000500197c82 */ /* 0x000fe20008000000 */
[----:B------:R-:W-:Y:S01]  /*be20*/  UMOV UR15, UR27 ;  /* 0x0000001b000f7c82 */ /* 0x000fe20008000000 */
[----:B------:R-:W-:Y:S01]  /*be30*/  UMOV UR13, UR5 ;  /* 0x00000005000d7c82 */ /* 0x000fe20008000000 */
[----:B------:R-:W-:Y:S01]  /*be40*/  UMOV UR14, UR10 ;  /* 0x0000000a000e7c82 */ /* 0x000fe20008000000 */
[----:B------:R2:W-:Y:S01]  /*be50*/  UTMALDG.2D [UR8], [UR16], desc[UR20] ;  /* 0x00001408100075b4 */ /* 0x0005e20008009000 */
[----:B------:R2:W-:Y:S01]  /*be60*/  UTMALDG.2D.MULTICAST [UR24], [UR18], UR33, desc[UR20] ;  /* 0x00001418120073b4 */ /* 0x0005e20008009821 */
[----:B------:R2:W-:Y:S02]  /*be70*/  UTMALDG.2D.MULTICAST [UR12], [UR18], UR33, desc[UR20] ;  /* 0x0000140c120073b4 */ /* 0x0005e40008009821 */
[----:B--2---:R-:W-:Y:S05]  /*be80*/  @P1 BRA `(.L_x_216) ;  /* 0xfffffffc003c1947 */ /* 0x004fea000383ffff */
.L_x_213:
[----:B------:R-:W-:Y:S05]  /*be90*/  BSYNC B1 ;  /* 0x0000000000017941 */ /* 0x000fea0003800000 */
.L_x_212:
[----:B------:R-:W-:Y:S01]  /*bea0*/  LOP3.LUT P1, RZ, R4, 0xff, RZ, 0xc0, !PT ;  /* 0x000000ff04ff7812 */ /* 0x000fe2000782c0ff */
[----:B------:R-:W-:Y:S01]  /*beb0*/  IMAD.U32 R6, RZ, RZ, UR30 ;  /* 0x0000001eff067e24 */ /* 0x000fe2000f8e00ff */
[----:B-1----:R-:W-:-:S04]  /*bec0*/  IADD3 R7, R9, R0, RZ ;  /* 0x0000000009077210 */ /* 0x002fc80007ffe0ff */
[C---:B------:R-:W-:Y:S01]  /*bed0*/  ISETP.GT.U32.AND P0, PT, R7.reuse, 0x2, PT ;  /* 0x000000020700780c */ /* 0x040fe20003f04070 */
[----:B------:R-:W-:Y:S01]  /*bee0*/  IMAD.WIDE.U32 R4, R7, -0x55555555, RZ ;  /* 0xaaaaaaab07047825 */ /* 0x000fe200078e00ff */
[----:B------:R-:W-:Y:S02]  /*bef0*/  ISETP.NE.AND P2, PT, R6, 0x3, PT ;  /* 0x000000030600780c */ /* 0x000fe40003f45270 */
[C---:B------:R-:W-:Y:S02]  /*bf00*/  ISETP.LT.U32.AND P0, PT, R9.reuse, 0x3, P0 ;  /* 0x000000030900780c */ /* 0x040fe40000701070 */
[----:B------:R-:W-:Y:S01]  /*bf10*/  SHF.R.U32.HI R4, RZ, 0x1, R5 ;  /* 0x00000001ff047819 */ /* 0x000fe20000011605 */
[----:B------:R-:W-:Y:S01]  /*bf20*/  @P1 SYNCS.ARRIVE.TRANS64.A1T0 RZ, [UR22+0x344f8], RZ ;  /* 0x0344f8ffffff19a7 */ /* 0x000fe20008100016 */
[----:B------:R-:W-:Y:S02]  /*bf30*/  ISETP.GE.U32.AND P1, PT, R9, 0x3, PT ;  /* 0x000000030900780c */ /* 0x000fe40003f26070 */
[----:B------:R-:W-:-:S04]  /*bf40*/  SEL R0, RZ, 0x1, !P0 ;  /* 0x00000001ff007807 */ /* 0x000fc80004000000 */
[----:B------:R-:W-:Y:S01]  /*bf50*/  LOP3.LUT R3, R3, R0, RZ, 0x3c, !PT ;  /* 0x0000000003037212 */ /* 0x000fe200078e3cff */
[----:B------:R-:W-:-:S06]  /*bf60*/  IMAD R0, R4, -0x3, R7 ;  /* 0xfffffffd04007824 */ /* 0x000fcc00078e0207 */
[----:B------:R-:W-:Y:S01]  /*bf70*/  @P1 LOP3.LUT R3, R3, 0x1, R4, 0x78, !PT ;  /* 0x0000000103031812 */ /* 0x000fe200078e7804 */
[----:B------:R-:W-:Y:S06]  /*bf80*/  @!P2 BRA `(.L_x_217) ;  /* 0x000000000004a947 */ /* 0x000fec0003800000 */
[----:B------:R-:W-:Y:S01]  /*bf90*/  BPT.TRAP 0x1 ;  /* 0x000000040000795c */ /* 0x000fe20000300000 */
.L_x_217:
[----:B------:R-:W-:Y:S01]  /*bfa0*/  LEA R8, R2, UR22, 0x3 ;  /* 0x0000001602087c11 */ /* 0x000fe2000f8e18ff */
[----:B------:R-:W-:Y:S01]  /*bfb0*/  BSSY B1, `(.L_x_218) ;  /* 0x0000005000017945 */ /* 0x000fe20003800000 */
[----:B------:R-:W-:Y:S02]  /*bfc0*/  SHF.L.U32 R5, R20, 0x1f, RZ ;  /* 0x0000001f14057819 */ /* 0x000fe400000006ff */
[----:B------:R-:W-:Y:S02]  /*bfd0*/  LEA R4, R2, UR22, 0x4 ;  /* 0x0000001602047c11 */ /* 0x000fe4000f8e20ff */
[----:B------:R-:W1:Y:S02]  /*bfe0*/  SYNCS.PHASECHK.TRANS64.TRYWAIT P0, [R8+URZ+0x34400], R5 ;  /* 0x03440005080075a7 */ /* 0x000e64000800017f */
[----:B-1----:R-:W-:Y:S05]  /*bff0*/  @!P0 BRA `(.L_x_219) ;  /* 0x0000003800748947 */ /* 0x002fea0003800000 */
.L_x_304:
[----:B------:R-:W-:Y:S05]  /*c000*/  BSYNC B1 ;  /* 0x0000000000017941 */ /* 0x000fea0003800000 */
.L_x_218:
[----:B-1----:R-:W1:Y:S01]  /*c010*/  LDS.128 R4, [R4+0x34520] ;  /* 0x0345200004047984 */ /* 0x002e620000000c00 */
[----:B------:R-:W-:Y:S01]  /*c020*/  @!PT LDS RZ, [RZ] ;  /* 0x00000000fffff984 */ /* 0x000fe20000000800 */
[----:B------:R-:W-:Y:S01]  /*c030*/  @!PT LDS RZ, [RZ] ;  /* 0x00000000fffff984 */ /* 0x000fe20000000800 */
[----:B------:R-:W-:Y:S01]  /*c040*/  @!PT LDS RZ, [RZ] ;  /* 0x00000000fffff984 */ /* 0x000fe20000000800 */
[----:B------:R-:W-:Y:S01]  /*c050*/  @!PT LDS RZ, [RZ] ;  /* 0x00000000fffff984 */ /* 0x000fe20000000800 */
[----:B------:R2:W-:Y:S06]  /*c060*/  MEMBAR.ALL.CTA ;  /* 0x0000000000007992 */ /* 0x0005ec0000008000 */
[----:B--2---:R-:W2:Y:S01]  /*c070*/  FENCE.VIEW.ASYNC.S ;  /* 0x00000000000073c6 */ /* 0x004ea20000000000 */
[----:B-1----:R-:W-:Y:S02]  /*c080*/  IMAD.MOV.U32 R17, RZ, RZ, R5 ;  /* 0x000000ffff117224 */ /* 0x002fe400078e0005 */
[----:B------:R-:W-:Y:S01]  /*c090*/  IMAD.MOV.U32 R16, RZ, RZ, R4 ;  /* 0x000000ffff107224 */ /* 0x000fe200078e0004 */
[----:B--2---:R-:W-:Y:S06]  /*c0a0*/  @!P2 BRA `(.L_x_220) ;  /* 0x000000000004a947 */ /* 0x004fec0003800000 */
[----:B------:R-:W-:Y:S01]  /*c0b0*/  BPT.TRAP 0x1 ;  /* 0x000000040000795c */ /* 0x000fe20000300000 */
.L_x_220:
[----:B------:R-:W1:Y:S01]  /*c0c0*/  S2R R5, SR_CgaCtaId ;  /* 0x0000000000057919 */ /* 0x000e620000008800 */
[----:B------:R-:W-:Y:S01]  /*c0d0*/  ISETP.NE.AND P0, PT, R7, RZ, PT ;  /* 0x000000ff0700720c */ /* 0x000fe20003f05270 */
[----:B------:R-:W-:Y:S01]  /*c0e0*/  VIADD R4, R8, 0x34440 ;  /* 0x0003444008047836 */ /* 0x000fe20000000000 */
[CC--:B------:R-:W-:Y:S02]  /*c0f0*/  ISETP.NE.AND P1, PT, R6.reuse, R18.reuse, PT ;  /* 0x000000120600720c */ /* 0x0c0fe40003f25270 */
[----:B------:R-:W-:Y:S02]  /*c100*/  ISETP.EQ.OR P0, PT, R6, R18, !P0 ;  /* 0x000000120600720c */ /* 0x000fe40004702670 */
[----:B-1----:R-:W-:-:S04]  /*c110*/  PRMT R4, R5, 0x654, R4 ;  /* 0x0000065405047816 */ /* 0x002fc80000000004 */
[----:B------:R1:W-:Y:S07]  /*c120*/  SYNCS.ARRIVE.TRANS64.RED.A1T0 RZ, [R4+URZ], RZ ;  /* 0x000000ff04ff79a7 */ /* 0x0003ee000810043f */
[----:B------:R-:W-:Y:S05]  /*c130*/  @P0 BRA `(.L_x_221) ;  /* 0x0000000400a40947 */ /* 0x000fea0003800000 */
[----:B-1----:R-:W1:Y:S02]  /*c140*/  LDC.64 R4, c[0x0][0x290] ;  /* 0x0000a400ff047b82 */ /* 0x002e640000000a00 */
[----:B-1----:R-:W-:-:S05]  /*c150*/  IMAD.WIDE R4, R6, 0xc, R4 ;  /* 0x0000000c06047825 */ /* 0x002fca00078e0204 */
[----:B------:R1:W5:Y:S01]  /*c160*/  LDG.E R36, desc[UR38][R4.64+0x8] ;  /* 0x0000082604247981 */ /* 0x000362000c1e1900 */
[----:B------:R-:W-:-:S03]  /*c170*/  UMOV UR4, 0xffffffff ;  /* 0xffffffff00047882 */ /* 0x000fc60000000000 */
[----:B------:R-:W-:Y:S05]  /*c180*/  BRA.DIV UR4, `(.L_x_222) ;  /* 0x0000003a04247947 */ /* 0x000fea000b800000 */
[----:B------:R-:W-:-:S13]  /*c190*/  ELECT P6, URZ, PT ;  /* 0x00000000003f782f */ /* 0x000fda00038c0000 */
.L_x_307:
[----:B------:R-:W-:Y:S04]  /*c1a0*/  BSSY B1, `(.L_x_223) ;  /* 0x000004f000017945 */ /* 0x000fe80003800000 */
[----:B------:R-:W-:Y:S05]  /*c1b0*/  @!P6 BRA `(.L_x_224) ;  /* 0x000000040034e947 */ /* 0x000fea0003800000 */
[C---:B------:R-:W-:Y:S01]  /*c1c0*/  IMAD.SHL.U32 R8, R6.reuse, 0x8, RZ ;  /* 0x0000000806087824 */ /* 0x040fe200078e00ff */
[----:B------:R-:W-:Y:S01]  /*c1d0*/  SHF.R.S32.HI R9, RZ, 0x1f, R6 ;  /* 0x0000001fff097819 */ /* 0x000fe20000011406 */
[----:B------:R-:W-:Y:S01]  /*c1e0*/  ULDC.64 UR4, c[0x0][0x510] ;  /* 0x0001440000047ab9 */ /* 0x000fe20000000a00 */
[----:B------:R-:W-:Y:S01]  /*c1f0*/  ULDC.64 UR6, c[0x0][0x520] ;  /* 0x0001480000067ab9 */ /* 0x000fe20000000a00 */
[----:B------:R-:W2:Y:S01]  /*c200*/  LDG.E R18, desc[UR38][R4.64] ;  /* 0x0000002604127981 */ /* 0x000ea2000c1e1900 */
[----:B------:R-:W-:Y:S02]  /*c210*/  SHF.L.U64.HI R9, R6, 0x3, R9 ;  /* 0x0000000306097819 */ /* 0x000fe40000010209 */
[C---:B------:R-:W-:Y:S02]  /*c220*/  IADD3 R14, P0, R8.reuse, UR4, RZ ;  /* 0x00000004080e7c10 */ /* 0x040fe4000ff1e0ff */
[----:B------:R-:W-:Y:S02]  /*c230*/  IADD3 R12, P2, R8, UR6, RZ ;  /* 0x00000006080c7c10 */ /* 0x000fe4000ff5e0ff */
[C---:B------:R-:W-:Y:S01]  /*c240*/  IADD3.X R15, R9.reuse, UR5, RZ, P0, !PT ;  /* 0x00000005090f7c10 */ /* 0x040fe200087fe4ff */
[----:B------:R-:W-:Y:S01]  /*c250*/  ULDC.64 UR4, c[0x0][0x518] ;  /* 0x0001460000047ab9 */ /* 0x000fe20000000a00 */
[----:B------:R-:W-:-:S04]  /*c260*/  IADD3.X R13, R9, UR7, RZ, P2, !PT ;  /* 0x00000007090d7c10 */ /* 0x000fc800097fe4ff */
[----:B------:R-:W3:Y:S04]  /*c270*/  LDG.E.64 R14, desc[UR38][R14.64] ;  /* 0x000000260e0e7981 */ /* 0x000ee8000c1e1b00 */
[----:B------:R-:W4:Y:S01]  /*c280*/  LDG.E.64 R12, desc[UR38][R12.64] ;  /* 0x000000260c0c7981 */ /* 0x000f22000c1e1b00 */
[----:B------:R-:W-:-:S04]  /*c290*/  IADD3 R10, P0, R8, UR4, RZ ;  /* 0x00000004080a7c10 */ /* 0x000fc8000ff1e0ff */
[----:B------:R-:W-:Y:S01]  /*c2a0*/  IADD3.X R11, R9, UR5, RZ, P0, !PT ;  /* 0x00000005090b7c10 */ /* 0x000fe200087fe4ff */
[----:B------:R-:W-:-:S05]  /*c2b0*/  ULDC.64 UR4, c[0x0][0x528] ;  /* 0x00014a0000047ab9 */ /* 0x000fca0000000a00 */
[----:B------:R-:W2:Y:S01]  /*c2c0*/  LDG.E.64 R10, desc[UR38][R10.64] ;  /* 0x000000260a0a7981 */ /* 0x000ea2000c1e1b00 */
[----:B------:R-:W-:-:S04]  /*c2d0*/  IADD3 R8, P0, R8, UR4, RZ ;  /* 0x0000000408087c10 */ /* 0x000fc8000ff1e0ff */
[----:B------:R-:W-:-:S06]  /*c2e0*/  IADD3.X R9, R9, UR5, RZ, P0, !PT ;  /* 0x0000000509097c10 */ /* 0x000fcc00087fe4ff */
[----:B------:R-:W2:Y:S04]  /*c2f0*/  LDG.E.64 R8, desc[UR38][R8.64] ;  /* 0x0000002608087981 */ /* 0x000ea8000c1e1b00 */
[----:B---3--:R-:W-:Y:S04]  /*c300*/  STS.64 [UR29], R14 ;  /* 0x0000000eff007988 */ /* 0x008fe80008000a1d */
[----:B----4-:R-:W-:Y:S04]  /*c310*/  STS.64 [UR32], R12 ;  /* 0x0000000cff007988 */ /* 0x010fe80008000a20 */
[----:B------:R-:W3:Y:S01]  /*c320*/  LDS R21, [UR29+0x1c] ;  /* 0x00001c1dff157984 */ /* 0x000ee20008000800 */
[----:B--2---:R-:W-:-:S03]  /*c330*/  SHF.L.U64.HI R26, R10, 0x1, R11 ;  /* 0x000000010a1a7819 */ /* 0x004fc6000001020b */
[----:B------:R1:W2:Y:S01]  /*c340*/  LDG.E R11, desc[UR38][R4.64+0x4] ;  /* 0x00000426040b7981 */ /* 0x0002a2000c1e1900 */
[----:B------:R-:W-:-:S04]  /*c350*/  LOP3.LUT R26, R26, 0x1fffffff, RZ, 0xc0, !PT ;  /* 0x1fffffff1a1a7812 */ /* 0x000fc800078ec0ff */
[----:B------:R-:W-:-:S04]  /*c360*/  SHF.R.U32.HI R22, RZ, 0x4, R26 ;  /* 0x00000004ff167819 */ /* 0x000fc8000001161a */
[----:B---3--:R-:W-:-:S05]  /*c370*/  LOP3.LUT R21, R21, 0xf, R22, 0xb8, !PT ;  /* 0x0000000f15157812 */ /* 0x008fca00078eb816 */
[----:B------:R-:W-:Y:S04]  /*c380*/  STS [UR29+0x1c], R21 ;  /* 0x00001c15ff007988 */ /* 0x000fe8000800081d */
[----:B------:R-:W3:Y:S02]  /*c390*/  LDS R24, [UR29+0x1c] ;  /* 0x00001c1dff187984 */ /* 0x000ee40008000800 */
[----:B---3--:R-:W-:-:S05]  /*c3a0*/  LOP3.LUT R24, R24, 0xf0, RZ, 0xb8, !PT ;  /* 0x000000f018187812 */ /* 0x008fca00078eb8ff */
[----:B------:R-:W-:Y:S04]  /*c3b0*/  STS [UR29+0x1c], R24 ;  /* 0x00001c18ff007988 */ /* 0x000fe8000800081d */
[----:B------:R-:W3:Y:S01]  /*c3c0*/  LDS R23, [UR29+0x1c] ;  /* 0x00001c1dff177984 */ /* 0x000ee20008000800 */
[----:B------:R-:W-:-:S05]  /*c3d0*/  IMAD.U32 R22, RZ, RZ, UR29 ;  /* 0x0000001dff167e24 */ /* 0x000fca000f8e00ff */
[----:B------:R-:W-:Y:S02]  /*c3e0*/  SHF.R.U64 R22, R22, 0x4, RZ ;  /* 0x0000000416167819 */ /* 0x000fe400000012ff */
[----:B---3--:R-:W-:-:S05]  /*c3f0*/  LOP3.LUT R23, R23, 0xf00, RZ, 0xb8, !PT ;  /* 0x00000f0017177812 */ /* 0x008fca00078eb8ff */
[----:B------:R-:W-:Y:S04]  /*c400*/  STS.64 [UR29+0x18], R22 ;  /* 0x00001816ff007988 */ /* 0x000fe80008000a1d */
[----:B------:R-:W1:Y:S01]  /*c410*/  LDS R25, [UR29+0x1c] ;  /* 0x00001c1dff197984 */ /* 0x000e620008000800 */
[----:B------:R-:W-:Y:S01]  /*c420*/  IMAD.SHL.U32 R21, R10, 0x2, RZ ;  /* 0x000000020a157824 */ /* 0x000fe200078e00ff */
[----:B------:R-:W-:-:S04]  /*c430*/  CS2R R14, SRZ ;  /* 0x00000000000e7805 */ /* 0x000fc8000001ff00 */
[----:B------:R-:W-:Y:S01]  /*c440*/  LOP3.LUT R21, R21, 0xfffffffe, RZ, 0xc0, !PT ;  /* 0xfffffffe15157812 */ /* 0x000fe200078ec0ff */
[----:B-----5:R-:W-:Y:S01]  /*c450*/  VIADD R12, R36, 0xffffffff ;  /* 0xffffffff240c7836 */ /* 0x020fe20000000000 */
[----:B------:R-:W-:Y:S02]  /*c460*/  IADD3 R13, R18, -0x1, RZ ;  /* 0xffffffff120d7810 */ /* 0x000fe40007ffe0ff */
[----:B------:R-:W-:Y:S01]  /*c470*/  SHF.R.U64 R21, R21, 0x4, R26 ;  /* 0x0000000415157819 */ /* 0x000fe2000000121a */
[----:B------:R-:W-:Y:S04]  /*c480*/  STS [UR29+0x10], R22 ;  /* 0x00001016ff007988 */ /* 0x000fe8000800081d */
[----:B------:R-:W-:Y:S04]  /*c490*/  STS [UR29+0x14], R22 ;  /* 0x00001416ff007988 */ /* 0x000fe8000800081d */
[----:B------:R-:W-:Y:S04]  /*c4a0*/  STS.128 [UR29+0x20], R12 ;  /* 0x0000200cff007988 */ /* 0x000fe80008000c1d */
[----:B------:R-:W-:Y:S04]  /*c4b0*/  STS [UR29+0xc], R21 ;  /* 0x00000c15ff007988 */ /* 0x000fe8000800081d */
[----:B------:R-:W-:Y:S01]  /*c4c0*/  STS [UR29+0x30], RZ ;  /* 0x000030ffff007988 */ /* 0x000fe2000800081d */
[----:B-1----:R-:W-:-:S05]  /*c4d0*/  LOP3.LUT R4, R25, 0xf000, RZ, 0xb8, !PT ;  /* 0x0000f00019047812 */ /* 0x002fca00078eb8ff */
[----:B------:R-:W-:Y:S04]  /*c4e0*/  STS [UR29+0x1c], R4 ;  /* 0x00001c04ff007988 */ /* 0x000fe8000800081d */
[----:B------:R-:W1:Y:S01]  /*c4f0*/  LDS R5, [UR32+0x1c] ;  /* 0x00001c20ff057984 */ /* 0x000e620008000800 */
[----:B------:R-:W-:-:S04]  /*c500*/  SHF.L.U64.HI R18, R8, 0x1, R9 ;  /* 0x0000000108127819 */ /* 0x000fc80000010209 */
[----:B------:R-:W-:-:S04]  /*c510*/  LOP3.LUT R18, R18, 0x1fffffff, RZ, 0xc0, !PT ;  /* 0x1fffffff12127812 */ /* 0x000fc800078ec0ff */
[----:B------:R-:W-:-:S04]  /*c520*/  SHF.R.U32.HI R10, RZ, 0x4, R18 ;  /* 0x00000004ff0a7819 */ /* 0x000fc80000011612 */
[----:B-1----:R-:W-:-:S05]  /*c530*/  LOP3.LUT R9, R5, 0xf, R10, 0xb8, !PT ;  /* 0x0000000f05097812 */ /* 0x002fca00078eb80a */
[----:B------:R-:W-:Y:S04]  /*c540*/  STS [UR32+0x1c], R9 ;  /* 0x00001c09ff007988 */ /* 0x000fe80008000820 */
[----:B------:R-:W1:Y:S02]  /*c550*/  LDS R10, [UR32+0x1c] ;  /* 0x00001c20ff0a7984 */ /* 0x000e640008000800 */
[----:B-1----:R-:W-:-:S05]  /*c560*/  LOP3.LUT R10, R10, 0xf0, RZ, 0xb8, !PT ;  /* 0x000000f00a0a7812 */ /* 0x002fca00078eb8ff */
[----:B------:R-:W-:Y:S04]  /*c570*/  STS [UR32+0x1c], R10 ;  /* 0x00001c0aff007988 */ /* 0x000fe80008000820 */
[----:B------:R-:W1:Y:S01]  /*c580*/  LDS R5, [UR32+0x1c] ;  /* 0x00001c20ff057984 */ /* 0x000e620008000800 */
[----:B------:R-:W-:-:S05]  /*c590*/  IMAD.U32 R4, RZ, RZ, UR32 ;  /* 0x00000020ff047e24 */ /* 0x000fca000f8e00ff */
[----:B------:R-:W-:Y:S02]  /*c5a0*/  SHF.R.U64 R4, R4, 0x4, RZ ;  /* 0x0000000404047819 */ /* 0x000fe400000012ff */
[----:B-1----:R-:W-:-:S05]  /*c5b0*/  LOP3.LUT R5, R5, 0xf00, RZ, 0xb8, !PT ;  /* 0x00000f0005057812 */ /* 0x002fca00078eb8ff */
[----:B------:R-:W-:Y:S04]  /*c5c0*/  STS.64 [UR32+0x18], R4 ;  /* 0x00001804ff007988 */ /* 0x000fe80008000a20 */
[----:B------:R-:W1:Y:S01]  /*c5d0*/  LDS R21, [UR32+0x1c] ;  /* 0x00001c20ff157984 */ /* 0x000e620008000800 */
[----:B------:R-:W-:-:S05]  /*c5e0*/  IMAD.SHL.U32 R8, R8, 0x2, RZ ;  /* 0x0000000208087824 */ /* 0x000fca00078e00ff */
[----:B------:R-:W-:Y:S01]  /*c5f0*/  LOP3.LUT R9, R8, 0xfffffffe, RZ, 0xc0, !PT ;  /* 0xfffffffe08097812 */ /* 0x000fe200078ec0ff */
[----:B--2---:R-:W-:-:S03]  /*c600*/  VIADD R13, R11, 0xffffffff ;  /* 0xffffffff0b0d7836 */ /* 0x004fc60000000000 */
[----:B------:R-:W-:Y:S01]  /*c610*/  SHF.R.U64 R9, R9, 0x4, R18 ;  /* 0x0000000409097819 */ /* 0x000fe20000001212 */
[----:B------:R2:W-:Y:S04]  /*c620*/  STS [UR32+0x10], R4 ;  /* 0x00001004ff007988 */ /* 0x0005e80008000820 */
[----:B------:R2:W-:Y:S04]  /*c630*/  STS.128 [UR32+0x20], R12 ;  /* 0x0000200cff007988 */ /* 0x0005e80008000c20 */
[----:B------:R2:W-:Y:S04]  /*c640*/  STS [UR32+0xc], R9 ;  /* 0x00000c09ff007988 */ /* 0x0005e80008000820 */
[----:B------:R2:W-:Y:S04]  /*c650*/  STS [UR32+0x14], R4 ;  /* 0x00001404ff007988 */ /* 0x0005e80008000820 */
[----:B------:R-:W-:Y:S01]  /*c660*/  STS [UR32+0x30], RZ ;  /* 0x000030ffff007988 */ /* 0x000fe20008000820 */
[----:B-1----:R-:W-:-:S05]  /*c670*/  LOP3.LUT R8, R21, 0xf000, RZ, 0xb8, !PT ;  /* 0x0000f00015087812 */ /* 0x002fca00078eb8ff */
[----:B------:R2:W-:Y:S02]  /*c680*/  STS [UR32+0x1c], R8 ;  /* 0x00001c08ff007988 */ /* 0x0005e40008000820 */
.L_x_224:
[----:B------:R-:W-:Y:S05]  /*c690*/  BSYNC B1 ;  /* 0x0000000000017941 */ /* 0x000fea0003800000 */
.L_x_223:
[----:B------:R-:W-:-:S03]  /*c6a0*/  UMOV UR4, 0xffffffff ;  /* 0xffffffff00047882 */ /* 0x000fc60000000000 */
[----:B------:R-:W-:Y:S05]  /*c6b0*/  BRA.DIV UR4, `(.L_x_225) ;  /* 0x0000003204f87947 */ /* 0x000fea000b800000 */
[----:B------:R-:W-:Y:S01]  /*c6c0*/  ELECT P6, URZ, PT ;  /* 0x00000000003f782f */ /* 0x000fe200038c0000 */
[----:B------:R-:W-:-:S12]  /*c6d0*/  NOP ;  /* 0x0000000000007918 */ /* 0x000fd80000000000 */
.L_x_311:
[----:B-12---:R-:W1:Y:S02]  /*c6e0*/  S2R R4, SR_LANEID ;  /* 0x0000000000047919 */ /* 0x006e640000000000 */
[----:B-1----:R-:W-:-:S05]  /*c6f0*/  IMAD.SHL.U32 R10, R4, 0x4, RZ ;  /* 0x00000004040a7824 */ /* 0x002fca00078e00ff */
[----:B------:R1:W2:Y:S01]  /*c700*/  LDS R11, [R10+UR29] ;  /* 0x0000001d0a0b7984 */ /* 0x0002a20008000800 */
[C---:B------:R-:W-:Y:S02]  /*c710*/  IADD3 R8, P0, R10.reuse, UR16, RZ ;  /* 0x000000100a087c10 */ /* 0x040fe4000ff1e0ff */
[----:B------:R-:W-:Y:S01]  /*c720*/  IADD3 R4, P2, R10, UR18, RZ ;  /* 0x000000120a047c10 */ /* 0x000fe2000ff5e0ff */
[----:B------:R1:W3:Y:S01]  /*c730*/  LDS R13, [R10+UR29+0x80] ;  /* 0x0000801d0a0d7984 */ /* 0x0002e20008000800 */
[----:B------:R-:W-:Y:S11]  /*c740*/  @!P6 BRA `(.L_x_226) ;  /* 0x000000000008e947 */ /* 0x000ff60003800000 */
[----:B------:R0:W-:Y:S01]  /*c750*/  UTMACMDFLUSH ;  /* 0x00000000000079b7 */ /* 0x0001e20000000000 */
[----:B------:R-:W-:-:S04]  /*c760*/  DEPBAR.LE SB0, 0x0 ;  /* 0x000080000000791a */ /* 0x000fc80000000000 */
.L_x_226:
[----:B------:R-:W-:Y:S01]  /*c770*/  IMAD.X R9, RZ, RZ, UR17, P0 ;  /* 0x00000011ff097e24 */ /* 0x000fe200080e06ff */
[----:B------:R-:W-:Y:S05]  /*c780*/  WARPSYNC.ALL ;  /* 0x0000000000007948 */ /* 0x000fea0003800000 */
[----:B------:R-:W-:Y:S01]  /*c790*/  IMAD.X R5, RZ, RZ, UR19, P2 ;  /* 0x00000013ff057e24 */ /* 0x000fe200090e06ff */
[----:B--2---:R2:W5:Y:S04]  /*c7a0*/  ATOMG.E.EXCH.STRONG.GPU PT, RZ, [R8], R11 ;  /* 0x0000000b08ff73a8 */ /* 0x00456800041ee100 */
[----:B---3--:R2:W5:Y:S01]  /*c7b0*/  ATOMG.E.EXCH.STRONG.GPU PT, RZ, [R4], R13 ;  /* 0x0000000d04ff73a8 */ /* 0x00856200041ee100 */
[----:B------:R-:W-:-:S07]  /*c7c0*/  IMAD.MOV.U32 R18, RZ, RZ, R6 ;  /* 0x000000ffff127224 */ /* 0x000fce00078e0006 */
.L_x_221:
[----:B------:R-:W-:Y:S01]  /*c7d0*/  ISETP.NE.AND P2, PT, R7, RZ, PT ;  /* 0x000000ff0700720c */ /* 0x000fe20003f45270 */
[----:B------:R-:W-:Y:S01]  /*c7e0*/  VIADD R2, R2, 0x1 ;  /* 0x0000000102027836 */ /* 0x000fe20000000000 */
[----:B--2---:R-:W-:Y:S02]  /*c7f0*/  SEL R5, RZ, 0x1, !P1 ;  /* 0x00000001ff057807 */ /* 0x004fe40004800000 */
[----:B-1----:R-:W-:Y:S02]  /*c800*/  PRMT R4, RZ, 0x7610, R4 ;  /* 0x00007610ff047816 */ /* 0x002fe40000000004 */
[----:B------:R-:W-:-:S04]  /*c810*/  ISETP.NE.AND P0, PT, R2, 0x8, PT ;  /* 0x000000080200780c */ /* 0x000fc80003f05270 */
[----:B------:R-:W-:Y:S02]  /*c820*/  SEL R9, RZ, 0x1, P0 ;  /* 0x00000001ff097807 */ /* 0x000fe40000000000 */
[----:B------:R-:W-:Y:S02]  /*c830*/  SEL R2, R2, RZ, P0 ;  /* 0x000000ff02027207 */ /* 0x000fe40000000000 */
[----:B------:R-:W-:Y:S01]  /*c840*/  LOP3.LUT R20, R20, R9, RZ, 0x3c, !PT ;  /* 0x0000000914147212 */ /* 0x000fe200078e3cff */
[----:B------:R-:W-:Y:S06]  /*c850*/  @P2 BRA `(.L_x_227) ;  /* 0xfffffff000602947 */ /* 0x000fec000383ffff */
[----:B------:R-:W-:Y:S05]  /*c860*/  BSYNC B0 ;  /* 0x0000000000007941 */ /* 0x000fea0003800000 */
.L_x_208:
[----:B------:R-:W-:-:S03]  /*c870*/  UMOV UR4, 0xffffffff ;  /* 0xffffffff00047882 */ /* 0x000fc60000000000 */
[----:B------:R-:W-:Y:S05]  /*c880*/  BRA.DIV UR4, `(.L_x_228) ;  /* 0x0000003204b47947 */ /* 0x000fea000b800000 */
[----:B-----5:R-:W-:-:S13]  /*c890*/  ELECT P6, URZ, PT ;  /* 0x00000000003f782f */ /* 0x020fda00038c0000 */
.L_x_314:
[----:B------:R-:W-:Y:S04]  /*c8a0*/  BSSY B0, `(.L_x_229) ;  /* 0x0000021000007945 */ /* 0x000fe80003800000 */
[----:B------:R-:W-:Y:S05]  /*c8b0*/  @!P6 BRA `(.L_x_230) ;  /* 0x00000000007ce947 */ /* 0x000fea0003800000 */
[----:B------:R-:W-:-:S04]  /*c8c0*/  ULOP3.LUT UR4, UR42, 0x2, URZ, 0xfc, !UPT ;  /* 0x000000022a047892 */ /* 0x000fc8000f8efc3f */
[----:B------:R-:W-:-:S06]  /*c8d0*/  UISETP.NE.AND UP0, UPT, UR4, 0x3, UPT ;  /* 0x000000030400788c */ /* 0x000fcc000bf05270 */
[----:B------:R-:W-:-:S13]  /*c8e0*/  PLOP3.LUT P0, PT, PT, PT, UP0, 0x80, 0x0 ;  /* 0x000000000000781c */ /* 0x000fda0003f0f008 */
[----:B------:R-:W-:Y:S05]  /*c8f0*/  @!P0 BRA `(.L_x_231) ;  /* 0x0000000000048947 */ /* 0x000fea0003800000 */
[----:B------:R-:W-:Y:S01]  /*c900*/  BPT.TRAP 0x1 ;  /* 0x000000040000795c */ /* 0x000fe20000300000 */
.L_x_231:
[----:B------:R-:W-:Y:S02]  /*c910*/  MOV R5, UR22 ;  /* 0x0000001600057c02 */ /* 0x000fe40008000f00 */
[----:B------:R-:W-:-:S03]  /*c920*/  SHF.L.U32 R4, R3, 0x1f, RZ ;  /* 0x0000001f03047819 */ /* 0x000fc600000006ff */
[----:B------:R-:W-:-:S04]  /*c930*/  VIADD R5, R5, 0x34498 ;  /* 0x0003449805057836 */ /* 0x000fc80000000000 */
[C---:B------:R-:W-:Y:S02]  /*c940*/  IMAD R7, R0.reuse, 0x8, R5 ;  /* 0x0000000800077824 */ /* 0x040fe400078e0205 */
[----:B------:R-:W-:Y:S02]  /*c950*/  VIADD R0, R0, 0x1 ;  /* 0x0000000100007836 */ /* 0x000fe40000000000 */
[----:B------:R-:W1:Y:S03]  /*c960*/  SYNCS.PHASECHK.TRANS64.TRYWAIT P0, [R7+URZ], R4 ;  /* 0x00000004070075a7 */ /* 0x000e66000800017f */
[----:B------:R-:W-:-:S04]  /*c970*/  ISETP.NE.AND P1, PT, R0, 0x3, PT ;  /* 0x000000030000780c */ /* 0x000fc80003f25270 */
[----:B------:R-:W-:Y:S02]  /*c980*/  SEL R2, RZ, 0x1, P1 ;  /* 0x00000001ff027807 */ /* 0x000fe40000800000 */
[----:B------:R-:W-:Y:S02]  /*c990*/  SEL R0, R0, RZ, P1 ;  /* 0x000000ff00007207 */ /* 0x000fe40000800000 */
[----:B------:R-:W-:-:S03]  /*c9a0*/  LOP3.LUT R9, R3, R2, RZ, 0x3c, !PT ;  /* 0x0000000203097212 */ /* 0x000fc600078e3cff */
[----:B------:R-:W-:Y:S01]  /*c9b0*/  IMAD R6, R0, 0x8, R5 ;  /* 0x0000000800067824 */ /* 0x000fe200078e0205 */
[----:B------:R-:W-:Y:S01]  /*c9c0*/  SHF.L.U32 R3, R9, 0x1f, RZ ;  /* 0x0000001f09037819 */ /* 0x000fe200000006ff */
[----:B-1----:R-:W-:Y:S06]  /*c9d0*/  @!P0 BRA `(.L_x_232) ;  /* 0x0000003000808947 */ /* 0x002fec0003800000 */
.L_x_315:
[----:B------:R-:W2:Y:S01]  /*c9e0*/  SYNCS.PHASECHK.TRANS64.TRYWAIT P0, [R6+URZ], R3 ;  /* 0x00000003060075a7 */ /* 0x000ea2000800017f */
[----:B------:R-:W-:-:S05]  /*c9f0*/  VIADD R0, R0, 0x1 ;  /* 0x0000000100007836 */ /* 0x000fca0000000000 */
[----:B------:R-:W-:-:S04]  /*ca00*/  ISETP.NE.AND P1, PT, R0, 0x3, PT ;  /* 0x000000030000780c */ /* 0x000fc80003f25270 */
[----:B------:R-:W-:Y:S02]  /*ca10*/  SEL R2, RZ, 0x1, P1 ;  /* 0x00000001ff027807 */ /* 0x000fe40000800000 */
[----:B------:R-:W-:Y:S02]  /*ca20*/  SEL R0, R0, RZ, P1 ;  /* 0x000000ff00007207 */ /* 0x000fe40000800000 */
[----:B------:R-:W-:Y:S01]  /*ca30*/  LOP3.LUT R2, R9, R2, RZ, 0x3c, !PT ;  /* 0x0000000209027212 */ /* 0x000fe200078e3cff */
[----:B--2---:R-:W-:Y:S06]  /*ca40*/  @!P0 BRA `(.L_x_233) ;  /* 0x0000003000788947 */ /* 0x004fec0003800000 */
.L_x_316:
[----:B------:R-:W-:Y:S01]  /*ca50*/  IMAD R5, R0, 0x8, R5 ;  /* 0x0000000800057824 */ /* 0x000fe200078e0205 */
[----:B------:R-:W-:-:S07]  /*ca60*/  SHF.L.U32 R0, R2, 0x1f, RZ ;  /* 0x0000001f02007819 */ /* 0x000fce00000006ff */
.L_x_234:
[----:B---3--:R3:W4:Y:S02]  /*ca70*/  SYNCS.PHASECHK.TRANS64.TRYWAIT P0, [R5+URZ], R0 ;  /* 0x00000000050075a7 */ /* 0x008724000800017f */
[----:B----4-:R-:W-:Y:S05]  /*ca80*/  @!P0 NANOSLEEP.SYNCS 0x989680 ;  /* 0x009896800000895d */ /* 0x010fea0003900000 */
[----:B------:R-:W4:Y:S02]  /*ca90*/  @!P0 SYNCS.PHASECHK.TRANS64 P0, [R5+URZ], R0 ;  /* 0x00000000050085a7 */ /* 0x000f24000800007f */
[----:B----4-:R-:W-:Y:S05]  /*caa0*/  @!P0 BRA `(.L_x_234) ;  /* 0xfffffffc00f08947 */ /* 0x010fea000383ffff */
.L_x_230:
[----:B------:R-:W-:Y:S05]  /*cab0*/  BSYNC B0 ;  /* 0x0000000000007941 */ /* 0x000fea0003800000 */
.L_x_229:
[----:B------:R-:W-:Y:S05]  /*cac0*/  EXIT ;  /* 0x000000000000794d */ /* 0x000fea0003800000 */
.L_x_121:
[----:B------:R-:W-:Y:S01]  /*cad0*/  PLOP3.LUT P1, PT, PT, PT, UP3, 0x80, 0x0 ;  /* 0x000000000000781c */ /* 0x000fe20003f2f038 */
[----:B------:R-:W-:Y:S01]  /*cae0*/  ULDC UR20, c[0x0][0x14] ;  /* 0x0000050000147ab9 */ /* 0x000fe20000000800 */
[----:B------:R-:W-:Y:S01]  /*caf0*/  ULDC UR18, c[0x0][0x10] ;  /* 0x0000040000127ab9 */ /* 0x000fe20000000800 */
[----:B------:R-:W-:Y:S01]  /*cb00*/  ULDC.64 UR12, c[0x0][0x8c8] ;  /* 0x00023200000c7ab9 */ /* 0x000fe20000000a00 */
[----:B------:R-:W-:Y:S01]  /*cb10*/  P2R R0, PR, RZ, 0x2 ;  /* 0x00000002ff007803 */ /* 0x000fe20000000000 */
[----:B------:R-:W-:Y:S01]  /*cb20*/  UIMAD.WIDE.U32 UR18, UR60, UR18, URZ ;  /* 0x000000123c1272a5 */ /* 0x000fe2000f8e003f */
[----:B------:R-:W-:Y:S01]  /*cb30*/  IMAD.MOV.U32 R16, RZ, RZ, RZ ;  /* 0x000000ffff107224 */ /* 0x000fe200078e00ff */
[----:B------:R-:W-:Y:S01]  /*cb40*/  ULDC.64 UR14, c[0x0][0x8e0] ;  /* 0x00023800000e7ab9 */ /* 0x000fe20000000a00 */
[----:B------:R-:W-:Y:S01]  /*cb50*/  UIADD3 UR11, UP1, UR12, -0x1, URZ ;  /* 0xffffffff0c0b7890 */ /* 0x000fe2000ff3e03f */
[----:B------:R-:W-:Y:S01]  /*cb60*/  ULDC UR21, c[0x0][0x904] ;  /* 0x0002410000157ab9 */ /* 0x000fe20000000800 */
[----:B------:R-:W-:Y:S01]  /*cb70*/  UMOV UR22, 0xffffffff ;  /* 0xffffffff00167882 */ /* 0x000fe20000000000 */
[----:B------:R-:W-:-:S02]  /*cb80*/  UIADD3 UR12, UP2, UR14, -0x1, URZ ;  /* 0xffffffff0e0c7890 */ /* 0x000fc4000ff5e03f */
[----:B------:R-:W1:Y:S01]  /*cb90*/  @P1 S2R R0, SR_CTAID.Y ;  /* 0x0000000000001919 */ /* 0x000e620000002600 */
[----:B------:R-:W-:Y:S02]  /*cba0*/  UIMAD.WIDE.U32 UR26, UR18, UR20, URZ ;  /* 0x00000014121a72a5 */ /* 0x000fe4000f8e003f */
[----:B------:R-:W-:Y:S02]  /*cbb0*/  USHF.L.U32 UR22, UR22, UR21, URZ ;  /* 0x0000001516167299 */ /* 0x000fe4000800063f */
[----:B------:R-:W-:Y:S01]  /*cbc0*/  UIMAD UR20, UR19, UR20, URZ ;  /* 0x00000014131472a4 */ /* 0x000fe2000f8e023f */
[----:B------:R-:W-:Y:S01]  /*cbd0*/  ULDC UR35, c[0x0][0x8a8] ;  /* 0x00022a0000237ab9 */ /* 0x000fe20000000800 */
[----:B------:R-:W-:Y:S01]  /*cbe0*/  UMOV UR23, 0x1 ;  /* 0x0000000100177882 */ /* 0x000fe20000000000 */
[----:B------:R-:W-:Y:S02]  /*cbf0*/  UIADD3.X UR14, UR15, -0x1, URZ, UP2, !UPT ;  /* 0xffffffff0f0e7890 */ /* 0x000fe400097fe43f */
[----:B------:R-:W-:-:S02]  /*cc00*/  UIADD3.X UR13, UR13, -0x1, URZ, UP1, !UPT ;  /* 0xffffffff0d0d7890 */ /* 0x000fc40008ffe43f */
[----:B------:R-:W-:Y:S02]  /*cc10*/  ULOP3.LUT UR15, UR59, 0x2, URZ, 0xfc, !UPT ;  /* 0x000000023b0f7892 */ /* 0x000fe4000f8efc3f */
[----:B------:R-:W-:Y:S02]  /*cc20*/  UIADD3 UR16, UR9, -0x1, URZ ;  /* 0xffffffff09107890 */ /* 0x000fe4000fffe03f */
[----:B------:R-:W-:Y:S02]  /*cc30*/  UIADD3 UR17, UR10, -0x1, URZ ;  /* 0xffffffff0a117890 */ /* 0x000fe4000fffe03f */
[----:B------:R-:W-:Y:S02]  /*cc40*/  UIADD3 UR35, UR35, -0x1, URZ ;  /* 0xffffffff23237890 */ /* 0x000fe4000fffe03f */
[----:B------:R-:W-:Y:S02]  /*cc50*/  USHF.L.U32 UR18, UR23, UR21, URZ ;  /* 0x0000001517127299 */ /* 0x000fe4000800063f */
[----:B------:R-:W-:-:S02]  /*cc60*/  ULOP3.LUT UR19, URZ, UR22, URZ, 0x33, !UPT ;  /* 0x000000163f137292 */ /* 0x000fc4000f8e333f */
[----:B------:R-:W-:Y:S01]  /*cc70*/  UIADD3 UR20, UR27, UR20, URZ ;  /* 0x000000141b147290 */ /* 0x000fe2000fffe03f */
[----:B-1----:R-:W-:Y:S01]  /*cc80*/  @P1 R2UR UR51, R0 ;  /* 0x00000000003312ca */ /* 0x002fe200000e0000 */
[----:B------:R-:W-:-:S14]  /*cc90*/  IMAD.MOV.U32 R0, RZ, RZ, 0x1 ;  /* 0x00000001ff007424 */ /* 0x000fdc00078e00ff */
.L_x_255:
[----:B------:R-:W1:Y:S01]  /*cca0*/  LDC.64 R2, c[0x0][0x8f8] ;  /* 0x00023e00ff027b82 */ /* 0x000e620000000a00 */
[----:B------:R-:W-:Y:S01]  /*ccb0*/  UIADD3 UR8, UP1, UR8, UR26, URZ ;  /* 0x0000001a08087290 */ /* 0x000fe2000ff3e03f */
[----:B------:R-:W-:Y:S01]  /*ccc0*/  ISETP.NE.AND P2, PT, R21, RZ, PT ;  /* 0x000000ff1500720c */ /* 0x000fe20003f45270 */
[----:B------:R-:W-:Y:S01]  /*ccd0*/  UMOV UR21, 0xffffffff ;  /* 0xffffffff00157882 */ /* 0x000fe20000000000 */
[----:B------:R-:W-:Y:S01]  /*cce0*/  UMOV UR22, 0xffffffff ;  /* 0xffffffff00167882 */ /* 0x000fe20000000000 */
[----:B------:R-:W-:Y:S01]  /*ccf0*/  UIADD3.X UR7, UR7, UR20, URZ, UP1, !UPT ;  /* 0x0000001407077290 */ /* 0x000fe20008ffe43f */
[----:B------:R-:W-:Y:S01]  /*cd00*/  IMAD.MOV.U32 R15, RZ, RZ, RZ ;  /* 0x000000ffff0f7224 */ /* 0x000fe200078e00ff */
[----:B------:R-:W-:Y:S01]  /*cd10*/  UMOV UR23, 0xffffffff ;  /* 0xffffffff00177882 */ /* 0x000fe20000000000 */
[----:B-1----:R-:W-:-:S03]  /*cd20*/  ISETP.LE.U32.AND P1, PT, R2, UR8, PT ;  /* 0x0000000802007c0c */ /* 0x002fc6000bf23070 */
[----:B------:R-:W-:-:S04]  /*cd30*/  MOV R2, UR7 ;  /* 0x0000000700027c02 */ /* 0x000fc80008000f00 */
[----:B------:R-:W-:-:S13]  /*cd40*/  ISETP.GE.U32.AND.EX P1, PT, R2, R3, PT, P1 ;  /* 0x000000030200720c */ /* 0x000fda0003f26110 */
[----:B--2-45:R-:W-:Y:S05]  /*cd50*/  @P2 BRA P1, `(.L_x_235) ;  /* 0x0000001800402947 */ /* 0x034fea0000800000 */
[----:B------:R-:W-:-:S04]  /*cd60*/  IADD3 R2, P2, R6, UR5, RZ ;  /* 0x0000000506027c10 */ /* 0x000fc8000ff5e0ff */
[----:B------:R-:W-:Y:S02]  /*cd70*/  ISETP.GT.U32.AND P1, PT, R2, UR8, PT ;  /* 0x0000000802007c0c */ /* 0x000fe4000bf24070 */
[----:B------:R-:W-:-:S04]  /*cd80*/  IADD3.X R2, R7, UR6, RZ, P2, !PT ;  /* 0x0000000607027c10 */ /* 0x000fc800097fe4ff */
[----:B------:R-:W-:-:S13]  /*cd90*/  ISETP.GT.U32.AND.EX P1, PT, R2, UR7, PT, P1 ;  /* 0x0000000702007c0c */ /* 0x000fda000bf24110 */
[----:B------:R-:W-:Y:S05]  /*cda0*/  @P1 BRA `(.L_x_236) ;  /* 0x0000001400201947 */ /* 0x000fea0003800000 */
[----:B------:R-:W-:Y:S01]  /*cdb0*/  VIADD R12, R9, UR4 ;  /* 0x00000004090c7c36 */ /* 0x000fe20008000000 */
[----:B------:R-:W-:Y:S01]  /*cdc0*/  ULDC UR21, c[0x0][0x910] ;  /* 0x0002440000157ab9 */ /* 0x000fe20000000800 */
[----:B------:R-:W-:Y:S02]  /*cdd0*/  IMAD.MOV.U32 R23, RZ, RZ, R8 ;  /* 0x000000ffff177224 */ /* 0x000fe400078e0008 */
[----:B------:R-:W-:Y:S02]  /*cde0*/  VIADD R13, R12, 0x20 ;  /* 0x000000200c0d7836 */ /* 0x000fe40000000000 */
[----:B------:R-:W-:-:S03]  /*cdf0*/  IMAD.MOV.U32 R14, RZ, RZ, R10 ;  /* 0x000000ffff0e7224 */ /* 0x000fc600078e000a */
[----:B------:R-:W-:-:S13]  /*ce00*/  ISETP.GE.AND P1, PT, R13, UR21, PT ;  /* 0x000000150d007c0c */ /* 0x000fda000bf26270 */
[----:B------:R-:W1:Y:S01]  /*ce10*/  @!P1 LDC.64 R2, c[0x0][0x918] ;  /* 0x00024600ff029b82 */ /* 0x000e620000000a00 */
[----:B------:R-:W-:Y:S01]  /*ce20*/  @!P1 VIADD R7, R12, 0x20 ;  /* 0x000000200c079836 */ /* 0x000fe20000000000 */
[----:B------:R-:W-:Y:S01]  /*ce30*/  BSSY B0, `(.L_x_237) ;  /* 0x0000064000007945 */ /* 0x000fe20003800000 */
[----:B------:R-:W-:Y:S02]  /*ce40*/  IMAD.MOV.U32 R6, RZ, RZ, 0x7fffffff ;  /* 0x7fffffffff067424 */ /* 0x000fe400078e00ff */
[----:B-1----:R-:W-:-:S05]  /*ce50*/  @!P1 IMAD.WIDE R2, R7, 0xc, R2 ;  /* 0x0000000c07029825 */ /* 0x002fca00078e0202 */
[----:B------:R1:W5:Y:S04]  /*ce60*/  @!P1 LDG.E R8, desc[UR38][R2.64] ;  /* 0x0000002602089981 */ /* 0x000368000c1e1900 */
[----:B------:R1:W5:Y:S01]  /*ce70*/  @!P1 LDG.E R10, desc[UR38][R2.64+0x4] ;  /* 0x00000426020a9981 */ /* 0x000362000c1e1900 */
[----:B------:R-:W-:Y:S01]  /*ce80*/  ISETP.GE.AND P1, PT, R12, UR21, PT ;  /* 0x000000150c007c0c */ /* 0x000fe2000bf26270 */
[----:B------:R-:W-:-:S12]  /*ce90*/  IMAD.MOV.U32 R7, RZ, RZ, RZ ;  /* 0x000000ffff077224 */ /* 0x000fd800078e00ff */
[----:B-1----:R-:W-:Y:S05]  /*cea0*/  @P1 BRA `(.L_x_238) ;  /* 0x0000000400701947 */ /* 0x002fea0003800000 */
[----:B------:R-:W-:Y:S01]  /*ceb0*/  IABS R7, R20 ;  /* 0x0000001400077213 */ /* 0x000fe20000000000 */
[----:B------:R-:W-:Y:S01]  /*cec0*/  ULDC UR24, c[0x0][0x8f0] ;  /* 0x00023c0000187ab9 */ /* 0x000fe20000000800 */
[----:B------:R-:W-:Y:S02]  /*ced0*/  IABS R6, R11 ;  /* 0x0000000b00067213 */ /* 0x000fe40000000000 */
[----:B------:R-:W1:Y:S01]  /*cee0*/  I2F.RP R3, R7 ;  /* 0x0000000700037306 */ /* 0x000e620000209400 */
[----:B------:R-:W-:Y:S02]  /*cef0*/  PLOP3.LUT P3, PT, PT, PT, UP0, 0x80, 0x0 ;  /* 0x000000000000781c */ /* 0x000fe40003f6f008 */
[C---:B------:R-:W-:Y:S02]  /*cf00*/  IADD3 R22, P2, R14.reuse, UR12, RZ ;  /* 0x0000000c0e167c10 */ /* 0x040fe4000ff5e0ff */
[C---:B------:R-:W-:Y:S02]  /*cf10*/  IADD3 R19, P1, R23.reuse, UR11, RZ ;  /* 0x0000000b17137c10 */ /* 0x040fe4000ff3e0ff */
[----:B------:R-:W-:Y:S01]  /*cf20*/  LEA.HI.X.SX32 R25, R14, UR14, 0x1, P2 ;  /* 0x0000000e0e197c11 */ /* 0x000fe200090f0eff */
[----:B------:R-:W2:Y:S01]  /*cf30*/  I2F.RP R2, R6 ;  /* 0x0000000600027306 */ /* 0x000ea20000209400 */
[----:B------:R-:W-:-:S07]  /*cf40*/  LEA.HI.X.SX32 R24, R23, UR13, 0x1, P1 ;  /* 0x0000000d17187c11 */ /* 0x000fce00088f0eff */
[----:B-1----:R-:W1:Y:S08]  /*cf50*/  MUFU.RCP R3, R3 ;  /* 0x0000000300037308 */ /* 0x002e700000001000 */
[----:B--2---:R-:W2:Y:S01]  /*cf60*/  MUFU.RCP R2, R2 ;  /* 0x0000000200027308 */ /* 0x004ea20000001000 */
[----:B-1----:R-:W-:-:S07]  /*cf70*/  IADD3 R17, R3, 0xffffffe, RZ ;  /* 0x0ffffffe03117810 */ /* 0x002fce0007ffe0ff */
[----:B------:R-:W1:Y:S01]  /*cf80*/  F2I.FTZ.U32.TRUNC.NTZ R17, R17 ;  /* 0x0000001100117305 */ /* 0x000e62000021f000 */
[----:B--2---:R-:W-:-:S07]  /*cf90*/  VIADD R15, R2, 0xffffffe ;  /* 0x0ffffffe020f7836 */ /* 0x004fce0000000000 */
[----:B------:R-:W2:Y:S01]  /*cfa0*/  F2I.FTZ.U32.TRUNC.NTZ R15, R15 ;  /* 0x0000000f000f7305 */ /* 0x000ea2000021f000 */
[----:B-1----:R-:W-:Y:S02]  /*cfb0*/  IMAD.MOV R18, RZ, RZ, -R17 ;  /* 0x000000ffff127224 */ /* 0x002fe400078e0a11 */
[----:B--2---:R-:W-:Y:S01]  /*cfc0*/  IMAD.MOV R14, RZ, RZ, -R15 ;  /* 0x000000ffff0e7224 */ /* 0x004fe200078e0a0f */
[----:B------:R-:W-:Y:S06]  /*cfd0*/  @!P3 BRA `(.L_x_239) ;  /* 0x000000000034b947 */ /* 0x000fec0003800000 */
[----:B------:R-:W-:Y:S01]  /*cfe0*/  ULDC UR4, c[0x0][0x8dc] ;  /* 0x0002370000047ab9 */ /* 0x000fe20000000800 */
[----:B------:R-:W-:Y:S01]  /*cff0*/  ULDC.64 UR22, c[0x0][0x8d0] ;  /* 0x0002340000167ab9 */ /* 0x000fe20000000a00 */
[----:B------:R-:W-:-:S05]  /*d000*/  IADD3 R3, P1, R19, UR4, RZ ;  /* 0x0000000413037c10 */ /* 0x000fca000ff3e0ff */
[----:B------:R-:W-:-:S04]  /*d010*/  IMAD.X R19, RZ, RZ, R24, P1 ;  /* 0x000000ffff137224 */ /* 0x000fc800008e0618 */
[----:B------:R-:W-:-:S04]  /*d020*/  IMAD.WIDE.U32 R4, R19, UR22, RZ ;  /* 0x0000001613047c25 */ /* 0x000fc8000f8e00ff */
[----:B------:R-:W-:-:S04]  /*d030*/  IMAD.WIDE.U32 R4, P1, R3, UR23, R4 ;  /* 0x0000001703047c25 */ /* 0x000fc8000f820004 */
[----:B------:R-:W-:-:S04]  /*d040*/  IMAD.WIDE.U32 R2, R3, UR22, RZ ;  /* 0x0000001603027c25 */ /* 0x000fc8000f8e00ff */
[----:B------:R-:W-:Y:S01]  /*d050*/  IMAD.MOV.U32 R2, RZ, RZ, R5 ;  /* 0x000000ffff027224 */ /* 0x000fe200078e0005 */
[----:B------:R-:W-:Y:S01]  /*d060*/  IADD3 RZ, P2, R3, R4, RZ ;  /* 0x0000000403ff7210 */ /* 0x000fe20007f5e0ff */
[----:B------:R-:W-:-:S04]  /*d070*/  IMAD.X R3, RZ, RZ, RZ, P1 ;  /* 0x000000ffff037224 */ /* 0x000fc800008e06ff */
[----:B------:R-:W-:-:S04]  /*d080*/  IMAD.WIDE.U32.X R2, R19, UR23, R2, P2 ;  /* 0x0000001713027c25 */ /* 0x000fc800090e0402 */
[----:B------:R-:W-:Y:S02]  /*d090*/  IMAD.MOV.U32 R19, RZ, RZ, R2 ;  /* 0x000000ffff137224 */ /* 0x000fe400078e0002 */
[----:B------:R-:W-:-:S07]  /*d0a0*/  IMAD.MOV.U32 R24, RZ, RZ, R3 ;  /* 0x000000ffff187224 */ /* 0x000fce00078e0003 */
.L_x_239:
[----:B------:R-:W-:Y:S05]  /*d0b0*/  @!P0 BRA `(.L_x_240) ;  /* 0x0000000000348947 */ /* 0x000fea0003800000 */
[----:B------:R-:W-:Y:S01]  /*d0c0*/  ULDC UR4, c[0x0][0x8f4] ;  /* 0x00023d0000047ab9 */ /* 0x000fe20000000800 */
[----:B------:R-:W-:Y:S01]  /*d0d0*/  ULDC.64 UR22, c[0x0][0x8e8] ;  /* 0x00023a0000167ab9 */ /* 0x000fe20000000a00 */
[----:B------:R-:W-:-:S04]  /*d0e0*/  IADD3 R3, P1, R22, UR4, RZ ;  /* 0x0000000416037c10 */ /* 0x000fc8000ff3e0ff */
[----:B------:R-:W-:-:S05]  /*d0f0*/  IADD3.X R23, RZ, R25, RZ, P1, !PT ;  /* 0x00000019ff177210 */ /* 0x000fca0000ffe4ff */
        /* <DEDUP_REMOVED lines=9> */
.L_x_240:
[----:B------:R-:W-:Y:S01]  /*d190*/  IMAD R18, R18, R7, RZ ;  /* 0x0000000712127224 */ /* 0x000fe200078e02ff */
[----:B------:R-:W-:Y:S01]  /*d1a0*/  SHF.R.U64 R22, R22, UR24, R25 ;  /* 0x0000001816167c19 */ /* 0x000fe20008001219 */
[----:B------:R-:W-:Y:S01]  /*d1b0*/  IMAD.MOV.U32 R2, RZ, RZ, RZ ;  /* 0x000000ffff027224 */ /* 0x000fe200078e00ff */
[----:B------:R-:W-:Y:S01]  /*d1c0*/  ULDC UR4, c[0x0][0x8d8] ;  /* 0x0002360000047ab9 */ /* 0x000fe20000000800 */
[----:B------:R-:W-:Y:S01]  /*d1d0*/  IMAD.MOV.U32 R3, RZ, RZ, R17 ;  /* 0x000000ffff037224 */ /* 0x000fe200078e0011 */
[----:B------:R-:W-:Y:S01]  /*d1e0*/  SHF.R.U64 R19, R19, UR4, R24 ;  /* 0x0000000413137c19 */ /* 0x000fe20008001218 */
[----:B------:R-:W-:Y:S01]  /*d1f0*/  IMAD R4, R14, R6, RZ ;  /* 0x000000060e047224 */ /* 0x000fe200078e02ff */
[----:B------:R-:W-:Y:S01]  /*d200*/  PLOP3.LUT P5, PT, PT, PT, UP3, 0x80, 0x0 ;  /* 0x000000000000781c */ /* 0x000fe20003faf038 */
[----:B------:R-:W-:Y:S01]  /*d210*/  IMAD.HI.U32 R23, R17, R18, R2 ;  /* 0x0000001211177227 */ /* 0x000fe200078e0002 */
[----:B------:R-:W-:Y:S02]  /*d220*/  IADD3 R14, R19, UR16, RZ ;  /* 0x00000010130e7c10 */ /* 0x000fe4000fffe0ff */
[----:B------:R-:W-:Y:S01]  /*d230*/  IABS R17, R20 ;  /* 0x0000001400117213 */ /* 0x000fe20000000000 */
[----:B------:R-:W-:Y:S01]  /*d240*/  IMAD.MOV.U32 R3, RZ, RZ, R15 ;  /* 0x000000ffff037224 */ /* 0x000fe200078e000f */
[----:B------:R-:W-:Y:S01]  /*d250*/  IABS R5, R14 ;  /* 0x0000000e00057213 */ /* 0x000fe20000000000 */
[----:B------:R-:W-:Y:S01]  /*d260*/  IMAD.HI.U32 R2, R15, R4, R2 ;  /* 0x000000040f027227 */ /* 0x000fe200078e0002 */
[----:B------:R-:W-:-:S03]  /*d270*/  IABS R3, R11 ;  /* 0x0000000b00037213 */ /* 0x000fc60000000000 */
[----:B------:R-:W-:Y:S02]  /*d280*/  VIADD R15, R22, UR17 ;  /* 0x00000011160f7c36 */ /* 0x000fe40008000000 */
[----:B------:R-:W-:Y:S02]  /*d290*/  IMAD.MOV R18, RZ, RZ, -R17 ;  /* 0x000000ffff127224 */ /* 0x000fe400078e0a11 */
[----:B------:R-:W-:Y:S01]  /*d2a0*/  IMAD.MOV R17, RZ, RZ, -R3 ;  /* 0x000000ffff117224 */ /* 0x000fe200078e0a03 */
[----:B------:R-:W-:Y:S01]  /*d2b0*/  IABS R4, R15 ;  /* 0x0000000f00047213 */ /* 0x000fe20000000000 */
[----:B------:R-:W-:-:S04]  /*d2c0*/  IMAD.HI.U32 R2, R2, R5, RZ ;  /* 0x0000000502027227 */ /* 0x000fc800078e00ff */
[----:B------:R-:W-:-:S04]  /*d2d0*/  IMAD.HI.U32 R3, R23, R4, RZ ;  /* 0x0000000417037227 */ /* 0x000fc800078e00ff */
[----:B------:R-:W-:Y:S02]  /*d2e0*/  IMAD R4, R3, R18, R4 ;  /* 0x0000001203047224 */ /* 0x000fe400078e0204 */
[----:B------:R-:W-:-:S03]  /*d2f0*/  IMAD R3, R2, R17, R5 ;  /* 0x0000001102037224 */ /* 0x000fc600078e0205 */
[----:B------:R-:W-:Y:S02]  /*d300*/  ISETP.GT.U32.AND P2, PT, R7, R4, PT ;  /* 0x000000040700720c */ /* 0x000fe40003f44070 */
[----:B------:R-:W-:-:S11]  /*d310*/  ISETP.GT.U32.AND P1, PT, R6, R3, PT ;  /* 0x000000030600720c */ /* 0x000fd60003f24070 */
[----:B------:R-:W-:Y:S01]  /*d320*/  @!P2 IMAD.IADD R4, R4, 0x1, -R7 ;  /* 0x000000010404a824 */ /* 0x000fe200078e0a07 */
[----:B------:R-:W-:Y:S01]  /*d330*/  ISETP.GE.AND P2, PT, R15, RZ, PT ;  /* 0x000000ff0f00720c */ /* 0x000fe20003f46270 */
[----:B------:R-:W-:Y:S01]  /*d340*/  @!P1 IMAD.IADD R3, R3, 0x1, -R6 ;  /* 0x0000000103039824 */ /* 0x000fe200078e0a06 */
[----:B------:R-:W-:Y:S02]  /*d350*/  ISETP.GE.AND P1, PT, R14, RZ, PT ;  /* 0x000000ff0e00720c */ /* 0x000fe40003f26270 */
[----:B------:R-:W-:Y:S02]  /*d360*/  ISETP.GT.U32.AND P4, PT, R7, R4, PT ;  /* 0x000000040700720c */ /* 0x000fe40003f84070 */
[----:B------:R-:W-:-:S11]  /*d370*/  ISETP.GT.U32.AND P3, PT, R6, R3, PT ;  /* 0x000000030600720c */ /* 0x000fd60003f64070 */
[----:B------:R-:W-:Y:S01]  /*d380*/  @!P4 IMAD.IADD R4, R4, 0x1, -R7 ;  /* 0x000000010404c824 */ /* 0x000fe200078e0a07 */
[----:B------:R-:W-:Y:S01]  /*d390*/  ISETP.NE.AND P4, PT, RZ, UR10, PT ;  /* 0x0000000aff007c0c */ /* 0x000fe2000bf85270 */
[----:B------:R-:W-:Y:S01]  /*d3a0*/  @!P3 IMAD.IADD R3, R3, 0x1, -R6 ;  /* 0x000000010303b824 */ /* 0x000fe200078e0a06 */
[----:B------:R-:W-:Y:S01]  /*d3b0*/  ISETP.NE.AND P3, PT, RZ, UR9, PT ;  /* 0x00000009ff007c0c */ /* 0x000fe2000bf65270 */
[----:B------:R-:W-:Y:S02]  /*d3c0*/  @!P2 IMAD.MOV R4, RZ, RZ, -R4 ;  /* 0x000000ffff04a224 */ /* 0x000fe400078e0a04 */
[----:B------:R-:W-:-:S08]  /*d3d0*/  @!P1 IMAD.MOV R3, RZ, RZ, -R3 ;  /* 0x000000ffff039224 */ /* 0x000fd000078e0a03 */
[----:B------:R-:W-:Y:S02]  /*d3e0*/  @!P4 LOP3.LUT R4, RZ, UR10, RZ, 0x33, !PT ;  /* 0x0000000aff04cc12 */ /* 0x000fe4000f8e33ff */
[----:B------:R-:W-:Y:S02]  /*d3f0*/  @!P3 LOP3.LUT R3, RZ, UR9, RZ, 0x33, !PT ;  /* 0x00000009ff03bc12 */ /* 0x000fe4000f8e33ff */
[----:B------:R-:W-:-:S03]  /*d400*/  IADD3 R4, R15, -R4, RZ ;  /* 0x800000040f047210 */ /* 0x000fc60007ffe0ff */
[----:B------:R-:W-:-:S04]  /*d410*/  IMAD.IADD R3, R14, 0x1, -R3 ;  /* 0x000000010e037824 */ /* 0x000fc800078e0a03 */
[----:B------:R-:W-:Y:S01]  /*d420*/  IMAD R6, R3, R4, RZ ;  /* 0x0000000403067224 */ /* 0x000fe200078e02ff */
[----:B------:R-:W-:-:S04]  /*d430*/  SEL R2, R4, R3, !P5 ;  /* 0x0000000304027207 */ /* 0x000fc80006800000 */
[--C-:B------:R-:W-:Y:S01]  /*d440*/  SHF.R.S32.HI R5, RZ, 0x1f, R2.reuse ;  /* 0x0000001fff057819 */ /* 0x100fe20000011402 */
[----:B------:R-:W-:Y:S01]  /*d450*/  IMAD.MOV.U32 R4, RZ, RZ, R2 ;  /* 0x000000ffff047224 */ /* 0x000fe200078e0002 */
[----:B------:R-:W-:-:S07]  /*d460*/  SHF.R.S32.HI R7, RZ, 0x1f, R6 ;  /* 0x0000001fff077819 */ /* 0x000fce0000011406 */
.L_x_238:
[----:B---3--:R-:W-:Y:S05]  /*d470*/  BSYNC B0 ;  /* 0x0000000000007941 */ /* 0x008fea0003800000 */
.L_x_237:
[----:B------:R-:W1:Y:S01]  /*d480*/  SHFL.UP PT, R3, R6, 0x1, RZ ;  /* 0x0420000006037989 */ /* 0x000e6200000e00ff */
[----:B------:R-:W-:-:S03]  /*d490*/  ISETP.NE.AND P1, PT, R9, RZ, PT ;  /* 0x000000ff0900720c */ /* 0x000fc60003f25270 */
[----:B------:R-:W2:Y:S01]  /*d4a0*/  SHFL.UP PT, R2, R7, 0x1, RZ ;  /* 0x0420000007027989 */ /* 0x000ea200000e00ff */
[----:B-1----:R-:W-:Y:S02]  /*d4b0*/  SEL R3, R3, RZ, P1 ;  /* 0x000000ff03037207 */ /* 0x002fe40000800000 */
[----:B--2---:R-:W-:Y:S02]  /*d4c0*/  SEL R2, R2, RZ, P1 ;  /* 0x000000ff02027207 */ /* 0x004fe40000800000 */
[----:B------:R-:W-:-:S05]  /*d4d0*/  IADD3 R18, P2, R3, R6, RZ ;  /* 0x0000000603127210 */ /* 0x000fca0007f5e0ff */
[----:B------:R-:W-:Y:S01]  /*d4e0*/  IMAD.X R15, R2, 0x1, R7, P2 ;  /* 0x00000001020f7824 */ /* 0x000fe200010e0607 */
[----:B------:R-:W1:Y:S01]  /*d4f0*/  SHFL.UP PT, R3, R18, 0x2, RZ ;  /* 0x0440000012037989 */ /* 0x000e6200000e00ff */
[----:B------:R-:W-:-:S03]  /*d500*/  ISETP.GE.U32.AND P2, PT, R9, 0x2, PT ;  /* 0x000000020900780c */ /* 0x000fc60003f46070 */
[----:B------:R-:W2:Y:S01]  /*d510*/  SHFL.UP PT, R2, R15, 0x2, RZ ;  /* 0x044000000f027989 */ /* 0x000ea200000e00ff */
[----:B-1----:R-:W-:-:S04]  /*d520*/  SEL R3, R3, RZ, P2 ;  /* 0x000000ff03037207 */ /* 0x002fc80001000000 */
[----:B------:R-:W-:Y:S02]  /*d530*/  IADD3 R14, P3, R3, R18, RZ ;  /* 0x00000012030e7210 */ /* 0x000fe40007f7e0ff */
[----:B--2---:R-:W-:-:S03]  /*d540*/  SEL R2, R2, RZ, P2 ;  /* 0x000000ff02027207 */ /* 0x004fc60001000000 */
[----:B------:R-:W1:Y:S02]  /*d550*/  SHFL.UP PT, R3, R14, 0x4, RZ ;  /* 0x048000000e037989 */ /* 0x000e6400000e00ff */
[----:B------:R-:W-:Y:S01]  /*d560*/  IMAD.X R17, R2, 0x1, R15, P3 ;  /* 0x0000000102117824 */ /* 0x000fe200018e060f */
[----:B------:R-:W-:-:S04]  /*d570*/  ISETP.GE.U32.AND P3, PT, R9, 0x4, PT ;  /* 0x000000040900780c */ /* 0x000fc80003f66070 */
        /* <DEDUP_REMOVED lines=17> */
[----:B--2---:R-:W-:-:S05]  /*d690*/  SEL R2, R2, RZ, P5 ;  /* 0x000000ff02027207 */ /* 0x004fca0002800000 */
[----:B------:R-:W-:Y:S01]  /*d6a0*/  IMAD.X R22, R2, 0x1, R17, P6 ;  /* 0x0000000102167824 */ /* 0x000fe200030e0611 */
[----:B------:R-:W-:-:S04]  /*d6b0*/  IADD3 R2, P6, R15, UR5, RZ ;  /* 0x000000050f027c10 */ /* 0x000fc8000ffde0ff */
[----:B------:R-:W-:Y:S02]  /*d6c0*/  IADD3.X R3, R22, UR6, RZ, P6, !PT ;  /* 0x0000000616037c10 */ /* 0x000fe4000b7fe4ff */
[----:B------:R-:W-:-:S04]  /*d6d0*/  ISETP.GT.U32.AND P6, PT, R2, UR8, PT ;  /* 0x0000000802007c0c */ /* 0x000fc8000bfc4070 */
[----:B------:R-:W-:-:S13]  /*d6e0*/  ISETP.GT.U32.AND.EX P6, PT, R3, UR7, PT, P6 ;  /* 0x0000000703007c0c */ /* 0x000fda000bfc4160 */
[----:B------:R-:W-:-:S04]  /*d6f0*/  VOTE.ANY R14, PT, P6 ;  /* 0x00000000000e7806 */ /* 0x000fc800030e0100 */
[----:B------:R-:W-:-:S13]  /*d700*/  ISETP.NE.AND P6, PT, R14, RZ, PT ;  /* 0x000000ff0e00720c */ /* 0x000fda0003fc5270 */
[----:B------:R-:W-:Y:S05]  /*d710*/  @P6 BRA `(.L_x_241) ;  /* 0x0000000800746947 */ /* 0x000fea0003800000 */
[----:B------:R-:W-:Y:S01]  /*d720*/  IMAD.MOV.U32 R17, RZ, RZ, R2 ;  /* 0x000000ffff117224 */ /* 0x000fe200078e0002 */
[----:B------:R-:W-:Y:S01]  /*d730*/  MOV R19, R3 ;  /* 0x0000000300137202 */ /* 0x000fe20000000f00 */
[----:B------:R-:W-:Y:S01]  /*d740*/  ULDC UR21, c[0x0][0x910] ;  /* 0x0002440000157ab9 */ /* 0x000fe20000000800 */
[----:B------:R-:W-:Y:S01]  /*d750*/  ULDC UR28, c[0x0][0x8f4] ;  /* 0x00023d00001c7ab9 */ /* 0x000fe20000000800 */
[----:B------:R-:W-:Y:S01]  /*d760*/  ULDC UR4, c[0x0][0x8dc] ;  /* 0x0002370000047ab9 */ /* 0x000fe20000000800 */
[----:B------:R-:W-:Y:S01]  /*d770*/  ULDC UR29, c[0x0][0x8d8] ;  /* 0x00023600001d7ab9 */ /* 0x000fe20000000800 */
[----:B------:R-:W-:Y:S01]  /*d780*/  ULDC UR30, c[0x0][0x8f0] ;  /* 0x00023c00001e7ab9 */ /* 0x000fe20000000800 */
[----:B------:R-:W-:Y:S01]  /*d790*/  ULDC.64 UR22, c[0x0][0x8d0] ;  /* 0x0002340000167ab9 */ /* 0x000fe20000000a00 */
[----:B------:R-:W-:-:S05]  /*d7a0*/  ULDC.64 UR24, c[0x0][0x8e8] ;  /* 0x00023a0000187ab9 */ /* 0x000fca0000000a00 */
.L_x_246:
[----:B------:R-:W-:Y:S02]  /*d7b0*/  IMAD.MOV.U32 R12, RZ, RZ, R13 ;  /* 0x000000ffff0c7224 */ /* 0x000fe400078e000d */
[----:B------:R-:W-:Y:S02]  /*d7c0*/  VIADD R13, R13, 0x20 ;  /* 0x000000200d0d7836 */ /* 0x000fe40000000000 */
[----:B-----5:R-:W-:Y:S02]  /*d7d0*/  IMAD.MOV.U32 R14, RZ, RZ, R8 ;  /* 0x000000ffff0e7224 */ /* 0x020fe400078e0008 */
[----:B------:R-:W-:Y:S01]  /*d7e0*/  IMAD.MOV.U32 R15, RZ, RZ, R10 ;  /* 0x000000ffff0f7224 */ /* 0x000fe200078e000a */
[----:B------:R-:W-:-:S13]  /*d7f0*/  ISETP.GE.AND P6, PT, R13, UR21, PT ;  /* 0x000000150d007c0c */ /* 0x000fda000bfc6270 */
[----:B------:R-:W1:Y:S01]  /*d800*/  @!P6 LDC.64 R2, c[0x0][0x918] ;  /* 0x00024600ff02eb82 */ /* 0x000e620000000a00 */
[----:B------:R-:W2:Y:S01]  /*d810*/  SHFL.IDX PT, R19, R19, 0x1f, 0x1f ;  /* 0x03e01f0013137f89 */ /* 0x000ea200000e0000 */
[----:B------:R-:W-:-:S03]  /*d820*/  @!P6 VIADD R7, R12, 0x20 ;  /* 0x000000200c07e836 */ /* 0x000fc60000000000 */
[----:B------:R-:W3:Y:S01]  /*d830*/  SHFL.IDX PT, R17, R17, 0x1f, 0x1f ;  /* 0x03e01f0011117f89 */ /* 0x000ee200000e0000 */
[----:B------:R-:W-:Y:S01]  /*d840*/  BSSY B0, `(.L_x_242) ;  /* 0x0000063000007945 */ /* 0x000fe20003800000 */
[----:B-1----:R-:W-:-:S05]  /*d850*/  @!P6 IMAD.WIDE R2, R7, 0xc, R2 ;  /* 0x0000000c0702e825 */ /* 0x002fca00078e0202 */
[----:B------:R1:W5:Y:S04]  /*d860*/  @!P6 LDG.E R8, desc[UR38][R2.64] ;  /* 0x000000260208e981 */ /* 0x000368000c1e1900 */
[----:B------:R1:W5:Y:S01]  /*d870*/  @!P6 LDG.E R10, desc[UR38][R2.64+0x4] ;  /* 0x00000426020ae981 */ /* 0x000362000c1e1900 */
[----:B------:R-:W-:Y:S01]  /*d880*/  ISETP.GE.AND P6, PT, R12, UR21, PT ;  /* 0x000000150c007c0c */ /* 0x000fe2000bfc6270 */
[----:B------:R-:W-:Y:S01]  /*d890*/  IMAD.MOV.U32 R6, RZ, RZ, 0x7fffffff ;  /* 0x7fffffffff067424 */ /* 0x000fe200078e00ff */
[----:B--2---:R-:W-:Y:S01]  /*d8a0*/  R2UR UR6, R19 ;  /* 0x00000000130672ca */ /* 0x004fe200000e0000 */
[----:B------:R-:W-:Y:S01]  /*d8b0*/  IMAD.MOV.U32 R7, RZ, RZ, RZ ;  /* 0x000000ffff077224 */ /* 0x000fe200078e00ff */
[----:B---3--:R-:W-:-:S09]  /*d8c0*/  R2UR UR5, R17 ;  /* 0x00000000110572ca */ /* 0x008fd200000e0000 */
[----:B-1----:R-:W-:Y:S06]  /*d8d0*/  @P6 BRA `(.L_x_243) ;  /* 0x0000000400646947 */ /* 0x002fec0003800000 */
[----:B------:R-:W-:-:S04]  /*d8e0*/  IADD3 R17, P6, R14, UR11, RZ ;  /* 0x0000000b0e117c10 */ /* 0x000fc8000ffde0ff */
[----:B------:R-:W-:Y:S02]  /*d8f0*/  LEA.HI.X.SX32 R22, R14, UR13, 0x1, P6 ;  /* 0x0000000d0e167c11 */ /* 0x000fe4000b0f0eff */
[----:B------:R-:W-:Y:S02]  /*d900*/  IABS R14, R20 ;  /* 0x00000014000e7213 */ /* 0x000fe40000000000 */
[C---:B------:R-:W-:Y:S02]  /*d910*/  IADD3 R19, P6, R15.reuse, UR12, RZ ;  /* 0x0000000c0f137c10 */ /* 0x040fe4000ffde0ff */
[----:B------:R-:W1:Y:S02]  /*d920*/  I2F.RP R2, R14 ;  /* 0x0000000e00027306 */ /* 0x000e640000209400 */
[----:B------:R-:W-:Y:S02]  /*d930*/  LEA.HI.X.SX32 R24, R15, UR14, 0x1, P6 ;  /* 0x0000000e0f187c11 */ /* 0x000fe4000b0f0eff */
[----:B------:R-:W-:-:S04]  /*d940*/  PLOP3.LUT P6, PT, PT, PT, UP0, 0x80, 0x0 ;  /* 0x000000000000781c */ /* 0x000fc80003fcf008 */
[----:B-1----:R-:W1:Y:S02]  /*d950*/  MUFU.RCP R2, R2 ;  /* 0x0000000200027308 */ /* 0x002e640000001000 */
[----:B-1----:R-:W-:-:S06]  /*d960*/  VIADD R15, R2, 0xffffffe ;  /* 0x0ffffffe020f7836 */ /* 0x002fcc0000000000 */
[----:B------:R-:W1:Y:S02]  /*d970*/  F2I.FTZ.U32.TRUNC.NTZ R15, R15 ;  /* 0x0000000f000f7305 */ /* 0x000e64000021f000 */
[----:B-1----:R-:W-:Y:S01]  /*d980*/  IADD3 R18, RZ, -R15, RZ ;  /* 0x8000000fff127210 */ /* 0x002fe20007ffe0ff */
[----:B------:R-:W-:Y:S06]  /*d990*/  @!P6 BRA `(.L_x_244) ;  /* 0x00000000002ce947 */ /* 0x000fec0003800000 */
        /* <DEDUP_REMOVED lines=11> */
.L_x_244:
        /* <DEDUP_REMOVED lines=12> */
.L_x_245:
[----:B------:R-:W-:Y:S01]  /*db10*/  SHF.R.U64 R4, R19, UR30, R24 ;  /* 0x0000001e13047c19 */ /* 0x000fe20008001218 */
[----:B------:R-:W-:Y:S01]  /*db20*/  IMAD R5, R18, R14, RZ ;  /* 0x0000000e12057224 */ /* 0x000fe200078e02ff */
[----:B------:R-:W-:Y:S01]  /*db30*/  IABS R2, R20 ;  /* 0x0000001400027213 */ /* 0x000fe20000000000 */
[----:B------:R-:W-:Y:S01]  /*db40*/  IMAD.MOV.U32 R3, RZ, RZ, R15 ;  /* 0x000000ffff037224 */ /* 0x000fe200078e000f */
[----:B------:R-:W-:Y:S01]  /*db50*/  SHF.R.U64 R17, R17, UR29, R22 ;  /* 0x0000001d11117c19 */ /* 0x000fe20008001216 */
[----:B------:R-:W-:Y:S01]  /*db60*/  VIADD R4, R4, UR17 ;  /* 0x0000001104047c36 */ /* 0x000fe20008000000 */
[----:B------:R-:W-:Y:S01]  /*db70*/  IABS R19, R11 ;  /* 0x0000000b00137213 */ /* 0x000fe20000000000 */
[----:B------:R-:W-:Y:S02]  /*db80*/  IMAD.MOV R7, RZ, RZ, -R2 ;  /* 0x000000ffff077224 */ /* 0x000fe400078e0a02 */
[----:B------:R-:W-:Y:S01]  /*db90*/  IMAD.MOV.U32 R2, RZ, RZ, RZ ;  /* 0x000000ffff027224 */ /* 0x000fe200078e00ff */
[----:B------:R-:W-:Y:S01]  /*dba0*/  IABS R6, R4 ;  /* 0x0000000400067213 */ /* 0x000fe20000000000 */
[----:B------:R-:W-:-:S02]  /*dbb0*/  VIADD R17, R17, UR16 ;  /* 0x0000001011117c36 */ /* 0x000fc40008000000 */
[----:B------:R-:W-:-:S04]  /*dbc0*/  IMAD.HI.U32 R2, R15, R5, R2 ;  /* 0x000000050f027227 */ /* 0x000fc800078e0002 */
[----:B------:R-:W-:Y:S01]  /*dbd0*/  IMAD.MOV.U32 R3, RZ, RZ, R7 ;  /* 0x000000ffff037224 */ /* 0x000fe200078e0007 */
[----:B------:R-:W-:Y:S01]  /*dbe0*/  IABS R7, R11 ;  /* 0x0000000b00077213 */ /* 0x000fe20000000000 */
[----:B------:R-:W-:-:S03]  /*dbf0*/  IMAD.MOV.U32 R5, RZ, RZ, R6 ;  /* 0x000000ffff057224 */ /* 0x000fc600078e0006 */
[----:B------:R-:W1:Y:S01]  /*dc00*/  I2F.RP R6, R7 ;  /* 0x0000000700067306 */ /* 0x000e620000209400 */
[----:B------:R-:W-:-:S04]  /*dc10*/  IMAD.HI.U32 R2, R2, R5, RZ ;  /* 0x0000000502027227 */ /* 0x000fc800078e00ff */
[----:B------:R-:W-:-:S05]  /*dc20*/  IMAD R5, R2, R3, R5 ;  /* 0x0000000302057224 */ /* 0x000fca00078e0205 */
[----:B------:R-:W-:Y:S01]  /*dc30*/  ISETP.GT.U32.AND P6, PT, R14, R5, PT ;  /* 0x000000050e00720c */ /* 0x000fe20003fc4070 */
[----:B-1----:R-:W1:-:S12]  /*dc40*/  MUFU.RCP R6, R6 ;  /* 0x0000000600067308 */ /* 0x002e580000001000 */
[----:B------:R-:W-:Y:S01]  /*dc50*/  @!P6 IMAD.IADD R5, R5, 0x1, -R14 ;  /* 0x000000010505e824 */ /* 0x000fe200078e0a0e */
[----:B-1----:R-:W-:-:S04]  /*dc60*/  IADD3 R2, R6, 0xffffffe, RZ ;  /* 0x0ffffffe06027810 */ /* 0x002fc80007ffe0ff */
[----:B------:R1:W2:Y:S02]  /*dc70*/  F2I.FTZ.U32.TRUNC.NTZ R3, R2 ;  /* 0x0000000200037305 */ /* 0x0002a4000021f000 */
[----:B-1----:R-:W-:Y:S02]  /*dc80*/  IMAD.MOV.U32 R2, RZ, RZ, RZ ;  /* 0x000000ffff027224 */ /* 0x002fe400078e00ff */
[----:B--2---:R-:W-:-:S04]  /*dc90*/  IMAD.MOV R18, RZ, RZ, -R3 ;  /* 0x000000ffff127224 */ /* 0x004fc800078e0a03 */
[----:B------:R-:W-:Y:S01]  /*dca0*/  IMAD R15, R18, R7, RZ ;  /* 0x00000007120f7224 */ /* 0x000fe200078e02ff */
[----:B------:R-:W-:-:S03]  /*dcb0*/  IABS R18, R17 ;  /* 0x0000001100127213 */ /* 0x000fc60000000000 */
        /* <DEDUP_REMOVED lines=25> */
[----:B------:R-:W-:Y:S02]  /*de50*/  SHF.R.S32.HI R5, RZ, 0x1f, R4 ;  /* 0x0000001fff057819 */ /* 0x000fe40000011404 */
[----:B------:R-:W-:-:S07]  /*de60*/  SHF.R.S32.HI R7, RZ, 0x1f, R6 ;  /* 0x0000001fff077819 */ /* 0x000fce0000011406 */
.L_x_243:
[----:B------:R-:W-:Y:S05]  /*de70*/  BSYNC B0 ;  /* 0x0000000000007941 */ /* 0x000fea0003800000 */
.L_x_242:
        /* <DEDUP_REMOVED lines=29> */
[----:B------:R-:W-:Y:S02]  /*e050*/  IADD3.X R3, R14, R15, RZ, P6, !PT ;  /* 0x0000000f0e037210 */ /* 0x000fe400037fe4ff */
[----:B------:R-:W-:-:S04]  /*e060*/  IADD3 R17, P6, R2, UR5, RZ ;  /* 0x0000000502117c10 */ /* 0x000fc8000ffde0ff */
[----:B------:R-:W-:Y:S02]  /*e070*/  IADD3.X R19, R3, UR6, RZ, P6, !PT ;  /* 0x0000000603137c10 */ /* 0x000fe4000b7fe4ff */
[----:B------:R-:W-:-:S04]  /*e080*/  ISETP.GT.U32.AND P6, PT, R17, UR8, PT ;  /* 0x0000000811007c0c */ /* 0x000fc8000bfc4070 */
[----:B------:R-:W-:-:S13]  /*e090*/  ISETP.GT.U32.AND.EX P6, PT, R19, UR7, PT, P6 ;  /* 0x0000000713007c0c */ /* 0x000fda000bfc4160 */
[----:B------:R-:W-:-:S04]  /*e0a0*/  VOTE.ANY R14, PT, P6 ;  /* 0x00000000000e7806 */ /* 0x000fc800030e0100 */
[----:B------:R-:W-:-:S13]  /*e0b0*/  ISETP.NE.AND P6, PT, R14, RZ, PT ;  /* 0x000000ff0e00720c */ /* 0x000fda0003fc5270 */
[----:B------:R-:W-:Y:S05]  /*e0c0*/  @!P6 BRA `(.L_x_246) ;  /* 0xfffffff400b8e947 */ /* 0x000fea000383ffff */
[----:B------:R-:W-:Y:S02]  /*e0d0*/  IMAD.MOV.U32 R15, RZ, RZ, R2 ;  /* 0x000000ffff0f7224 */ /* 0x000fe400078e0002 */
[----:B------:R-:W-:-:S07]  /*e0e0*/  IMAD.MOV.U32 R22, RZ, RZ, R3 ;  /* 0x000000ffff167224 */ /* 0x000fce00078e0003 */
.L_x_241:
[----:B------:R-:W1:Y:S08]  /*e0f0*/  BREV R14, R14 ;  /* 0x0000000e000e7301 */ /* 0x000e700000000000 */
[----:B-1----:R-:W1:Y:S02]  /*e100*/  FLO.U32.SH R13, R14 ;  /* 0x0000000e000d7300 */ /* 0x002e6400000e0400 */
[----:B-1----:R-:W1:Y:S02]  /*e110*/  SHFL.IDX PT, R12, R12, R13, 0x1f ;  /* 0x00001f0d0c0c7589 */ /* 0x002e6400000e0000 */
[----:B-1----:R-:W-:-:S13]  /*e120*/  R2UR UR4, R12 ;  /* 0x000000000c0472ca */ /* 0x002fda00000e0000 */
[----:B------:R-:W-:-:S05]  /*e130*/  VIADD R17, R9, UR4 ;  /* 0x0000000409117c36 */ /* 0x000fca0008000000 */
[----:B------:R-:W-:-:S13]  /*e140*/  ISETP.GE.AND P1, PT, R17, UR21, PT ;  /* 0x0000001511007c0c */ /* 0x000fda000bf26270 */
[----:B------:R-:W1:Y:S02]  /*e150*/  @!P1 LDC.64 R2, c[0x0][0x918] ;  /* 0x00024600ff029b82 */ /* 0x000e640000000a00 */
[----:B-1----:R-:W-:-:S05]  /*e160*/  @!P1 IMAD.WIDE R2, R17, 0xc, R2 ;  /* 0x0000000c11029825 */ /* 0x002fca00078e0202 */
[----:B-----5:R1:W5:Y:S04]  /*e170*/  @!P1 LDG.E R8, desc[UR38][R2.64] ;  /* 0x0000002602089981 */ /* 0x020368000c1e1900 */
[----:B------:R1:W5:Y:S01]  /*e180*/  @!P1 LDG.E R10, desc[UR38][R2.64+0x4] ;  /* 0x00000426020a9981 */ /* 0x000362000c1e1900 */
[----:B------:R-:W-:-:S03]  /*e190*/  IADD3 R18, P1, P2, R15, UR5, -R6 ;  /* 0x000000050f127c10 */ /* 0x000fc6000fa3e806 */
[----:B------:R-:W-:Y:S01]  /*e1a0*/  SHFL.IDX PT, R6, R6, R13, 0x1f ;  /* 0x00001f0d06067589 */ /* 0x000fe200000e0000 */
[----:B------:R-:W-:-:S03]  /*e1b0*/  IADD3.X R22, R22, UR6, ~R7, P1, P2 ;  /* 0x0000000616167c10 */ /* 0x000fc60008fe4c07 */
[----:B------:R-:W2:Y:S04]  /*e1c0*/  SHFL.IDX PT, R18, R18, R13, 0x1f ;  /* 0x00001f0d12127589 */ /* 0x000ea800000e0000 */
[----:B------:R-:W3:Y:S04]  /*e1d0*/  SHFL.IDX PT, R22, R22, R13, 0x1f ;  /* 0x00001f0d16167589 */ /* 0x000ee800000e0000 */
[----:B------:R1:W4:Y:S04]  /*e1e0*/  SHFL.IDX PT, R7, R7, R13, 0x1f ;  /* 0x00001f0d07077589 */ /* 0x00032800000e0000 */
[----:B------:R1:W1:Y:S04]  /*e1f0*/  SHFL.IDX PT, R5, R5, R13, 0x1f ;  /* 0x00001f0d05057589 */ /* 0x00026800000e0000 */
[----:B------:R1:W1:Y:S01]  /*e200*/  SHFL.IDX PT, R4, R4, R13, 0x1f ;  /* 0x00001f0d04047589 */ /* 0x00026200000e0000 */
[----:B--2---:R-:W-:-:S02]  /*e210*/  R2UR UR5, R18 ;  /* 0x00000000120572ca */ /* 0x004fc400000e0000 */
[----:B---3--:R-:W-:-:S15]  /*e220*/  R2UR UR6, R22 ;  /* 0x00000000160672ca */ /* 0x008fde00000e0000 */
.L_x_236:
[----:B-1----:R-:W1:Y:S01]  /*e230*/  LDC R2, c[0x0][0x910] ;  /* 0x00024400ff027b82 */ /* 0x002e620000000800 */
[----:B------:R-:W-:Y:S01]  /*e240*/  UMOV UR21, 0xffffffff ;  /* 0xffffffff00157882 */ /* 0x000fe20000000000 */
[----:B------:R-:W-:Y:S01]  /*e250*/  UMOV UR22, 0xffffffff ;  /* 0xffffffff00167882 */ /* 0x000fe20000000000 */
[----:B------:R-:W-:Y:S01]  /*e260*/  UMOV UR23, 0xffffffff ;  /* 0xffffffff00177882 */ /* 0x000fe20000000000 */
[----:B------:R-:W-:Y:S01]  /*e270*/  IMAD.MOV.U32 R15, RZ, RZ, RZ ;  /* 0x000000ffff0f7224 */ /* 0x000fe200078e00ff */
[----:B-1----:R-:W-:-:S13]  /*e280*/  ISETP.LE.AND P1, PT, R2, UR4, PT ;  /* 0x0000000402007c0c */ /* 0x002fda000bf23270 */
[----:B------:R-:W-:Y:S05]  /*e290*/  @P1 BRA `(.L_x_235) ;  /* 0x0000000000f01947 */ /* 0x000fea0003800000 */
[C---:B------:R-:W-:Y:S01]  /*e2a0*/  R2UR UR22, R4.reuse ;  /* 0x00000000041672ca */ /* 0x040fe200000e0000 */
[----:B------:R-:W-:Y:S01]  /*e2b0*/  UIADD3 UR21, UP1, -UR5, UR8, URZ ;  /* 0x0000000805157290 */ /* 0x000fe2000ff3e13f */
[----:B------:R-:W-:Y:S01]  /*e2c0*/  R2UR UR23, R5 ;  /* 0x00000000051772ca */ /* 0x000fe200000e0000 */
[----:B------:R-:W-:Y:S01]  /*e2d0*/  ULDC UR28, c[0x0][0x8c0] ;  /* 0x00023000001c7ab9 */ /* 0x000fe20000000800 */
[----:B------:R-:W-:Y:S01]  /*e2e0*/  ULDC UR30, c[0x0][0x8b0] ;  /* 0x00022c00001e7ab9 */ /* 0x000fe20000000800 */
[----:B------:R-:W-:Y:S01]  /*e2f0*/  ULDC UR31, c[0x0][0x904] ;  /* 0x00024100001f7ab9 */ /* 0x000fe20000000800 */
[----:B------:R-:W-:-:S03]  /*e300*/  SHF.R.U64 R2, R4, UR30, R5 ;  /* 0x0000001e04027c19 */ /* 0x000fc60008001205 */
[----:B------:R-:W-:-:S04]  /*e310*/  UIADD3.X UR22, ~UR6, UR7, URZ, UP1, !UPT ;  /* 0x0000000706167290 */ /* 0x000fc80008ffe53f */
[----:B------:R-:W-:Y:S02]  /*e320*/  USHF.R.U32.HI UR29, URZ, UR28, UR22 ;  /* 0x0000001c3f1d7299 */ /* 0x000fe40008011616 */
[----:B------:R-:W-:Y:S01]  /*e330*/  USHF.R.U32.HI UR34, URZ, UR30, UR23 ;  /* 0x0000001e3f227299 */ /* 0x000fe20008011617 */
[----:B------:R-:W-:Y:S01]  /*e340*/  R2UR UR23, R2 ;  /* 0x00000000021772ca */ /* 0x000fe200000e0000 */
[----:B------:R-:W-:Y:S02]  /*e350*/  USHF.R.U32.HI UR24, URZ, UR30, UR29 ;  /* 0x0000001e3f187299 */ /* 0x000fe4000801161d */
[----:B------:R-:W-:Y:S02]  /*e360*/  USHF.R.U64 UR21, UR21, UR28, UR22 ;  /* 0x0000001c15157299 */ /* 0x000fe40008001216 */
[----:B------:R-:W-:Y:S02]  /*e370*/  USHF.R.U32.HI UR25, URZ, UR31, UR24 ;  /* 0x0000001f3f197299 */ /* 0x000fe40008011618 */
[----:B------:R-:W-:-:S02]  /*e380*/  USHF.R.U64 UR22, UR21, UR30, UR29 ;  /* 0x0000001e15167299 */ /* 0x000fc4000800121d */
[----:B------:R-:W-:Y:S02]  /*e390*/  ULOP3.LUT UR28, UR25, UR34, URZ, 0xfc, !UPT ;  /* 0x00000022191c7292 */ /* 0x000fe4000f8efc3f */
[----:B------:R-:W-:-:S04]  /*e3a0*/  USHF.R.U64 UR24, UR22, UR31, UR24 ;  /* 0x0000001f16187299 */ /* 0x000fc80008001218 */
[----:B------:R-:W-:-:S13]  /*e3b0*/  ISETP.NE.U32.AND P1, PT, RZ, UR28, PT ;  /* 0x0000001cff007c0c */ /* 0x000fda000bf25070 */
[----:B------:R-:W-:Y:S05]  /*e3c0*/  @!P1 BRA `(.L_x_247) ;  /* 0x0000000000189947 */ /* 0x000fea0003800000 */
[----:B------:R-:W-:-:S07]  /*e3d0*/  MOV R12, 0xe3f0 ;  /* 0x0000e3f0000c7802 */ /* 0x000fce0000000f00 */
[----:B---345:R-:W-:Y:S05]  /*e3e0*/  CALL.REL.NOINC `(.L_x_248) ;  /* 0x0000001c00c07944 */ /* 0x038fea0003c00000 */
[----:B------:R-:W-:-:S04]  /*e3f0*/  UIADD3 UR25, -UR28, URZ, URZ ;  /* 0x0000003f1c197290 */ /* 0x000fc8000fffe13f */
[----:B------:R-:W-:-:S03]  /*e400*/  UIMAD UR24, UR23, UR25, UR24 ;  /* 0x00000019171872a4 */ /* 0x000fc6000f8e0218 */
[----:B------:R-:W-:Y:S01]  /*e410*/  UMOV UR23, UR28 ;  /* 0x0000001c00177c82 */ /* 0x000fe20008000000 */
[----:B------:R-:W-:Y:S08]  /*e420*/  BRA `(.L_x_249) ;  /* 0x0000000000587947 */ /* 0x000ff00003800000 */
.L_x_247:
[----:B------:R-:W1:Y:S01]  /*e430*/  I2F.U32.RP R2, UR23 ;  /* 0x0000001700027d06 */ /* 0x000e620008209000 */
[----:B------:R-:W-:Y:S01]  /*e440*/  UMOV UR28, URZ ;  /* 0x0000003f001c7c82 */ /* 0x000fe20008000000 */
[----:B------:R-:W-:-:S06]  /*e450*/  UISETP.NE.U32.AND UP4, UPT, UR23, URZ, UPT ;  /* 0x0000003f1700728c */ /* 0x000fcc000bf85070 */
[----:B-1----:R-:W1:Y:S02]  /*e460*/  MUFU.RCP R2, R2 ;  /* 0x0000000200027308 */ /* 0x002e640000001000 */
[----:B-1----:R-:W-:-:S06]  /*e470*/  VIADD R3, R2, 0xffffffe ;  /* 0x0ffffffe02037836 */ /* 0x002fcc0000000000 */
[----:B------:R-:W1:Y:S02]  /*e480*/  F2I.FTZ.U32.TRUNC.NTZ R3, R3 ;  /* 0x0000000300037305 */ /* 0x000e64000021f000 */
[----:B-1----:R-:W-:-:S13]  /*e490*/  R2UR UR29, R3 ;  /* 0x00000000031d72ca */ /* 0x002fda00000e0000 */
[----:B------:R-:W-:-:S04]  /*e4a0*/  UIADD3 UR25, URZ, -UR29, URZ ;  /* 0x8000001d3f197290 */ /* 0x000fc8000fffe03f */
[----:B------:R-:W-:-:S04]  /*e4b0*/  UIMAD UR25, UR25, UR23, URZ ;  /* 0x00000017191972a4 */ /* 0x000fc8000f8e023f */
[----:B------:R-:W-:-:S04]  /*e4c0*/  UIMAD.WIDE.U32 UR28, UR29, UR25, UR28 ;  /* 0x000000191d1c72a5 */ /* 0x000fc8000f8e001c */
[----:B------:R-:W-:-:S04]  /*e4d0*/  UIMAD.WIDE.U32 UR28, UR29, UR24, URZ ;  /* 0x000000181d1c72a5 */ /* 0x000fc8000f8e003f */
[----:B------:R-:W-:-:S04]  /*e4e0*/  UIADD3 UR25, -UR29, URZ, URZ ;  /* 0x0000003f1d197290 */ /* 0x000fc8000fffe13f */
[----:B------:R-:W-:-:S04]  /*e4f0*/  UIMAD UR25, UR23, UR25, UR24 ;  /* 0x00000019171972a4 */ /* 0x000fc8000f8e0218 */
[----:B------:R-:W-:-:S11]  /*e500*/  UISETP.GE.U32.AND UP1, UPT, UR25, UR23, UPT ;  /* 0x000000171900728c */ /* 0x000fd6000bf26070 */
[----:B------:R-:W-:Y:S02]  /*e510*/  @UP1 UIADD3 UR25, UR25, -UR23, URZ ;  /* 0x8000001719191290 */ /* 0x000fe4000fffe03f */
[----:B------:R-:W-:Y:S02]  /*e520*/  @UP1 UIADD3 UR29, UR29, 0x1, URZ ;  /* 0x000000011d1d1890 */ /* 0x000fe4000fffe03f */
[----:B------:R-:W-:-:S11]  /*e530*/  UISETP.GE.U32.AND UP2, UPT, UR25, UR23, UPT ;  /* 0x000000171900728c */ /* 0x000fd6000bf46070 */
[----:B------:R-:W-:Y:S02]  /*e540*/  @UP2 UIADD3 UR29, UR29, 0x1, URZ ;  /* 0x000000011d1d2890 */ /* 0x000fe4000fffe03f */
[----:B------:R-:W-:-:S04]  /*e550*/  @!UP4 ULOP3.LUT UR29, URZ, UR23, URZ, 0x33, !UPT ;  /* 0x000000173f1dc292 */ /* 0x000fc8000f8e333f */
[----:B------:R-:W-:-:S04]  /*e560*/  UIADD3 UR25, -UR29, URZ, URZ ;  /* 0x0000003f1d197290 */ /* 0x000fc8000fffe13f */
[----:B------:R-:W-:-:S03]  /*e570*/  UIMAD UR24, UR23, UR25, UR24 ;  /* 0x00000019171872a4 */ /* 0x000fc6000f8e0218 */
[----:B------:R-:W-:-:S09]  /*e580*/  UMOV UR23, UR29 ;  /* 0x0000001d00177c82 */ /* 0x000fd20008000000 */
.L_x_249:
[----:B------:R-:W-:Y:S01]  /*e590*/  ULOP3.LUT UR22, UR22, UR19, URZ, 0xc0, !UPT ;  /* 0x0000001316167292 */ /* 0x000fe2000f8ec03f */
[----:B------:R-:W-:Y:S01]  /*e5a0*/  IMAD.MOV.U32 R15, RZ, RZ, 0x1 ;  /* 0x00000001ff0f7424 */ /* 0x000fe200078e00ff */
[----:B------:R-:W-:Y:S02]  /*e5b0*/  ULOP3.LUT UR21, UR21, UR35, URZ, 0xc0, !UPT ;  /* 0x0000002315157292 */ /* 0x000fe4000f8ec03f */
[----:B------:R-:W-:Y:S01]  /*e5c0*/  UIMAD UR22, UR18, UR23, UR22 ;  /* 0x00000017121672a4 */ /* 0x000fe2000f8e0216 */
[----:B------:R-:W-:Y:S01]  /*e5d0*/  ULDC UR28, c[0x0][0x8a8] ;  /* 0x00022a00001c7ab9 */ /* 0x000fe20000000800 */
[----:B------:R-:W-:Y:S01]  /*e5e0*/  ULDC UR25, c[0x0][0x8b8] ;  /* 0x00022e0000197ab9 */ /* 0x000fe20000000800 */
[----:B------:R-:W-:Y:S02]  /*e5f0*/  UIMAD UR24, UR24, UR28, UR21 ;  /* 0x0000001c181872a4 */ /* 0x000fe4000f8e0215 */
[----:B------:R-:W-:Y:S01]  /*e600*/  UIMAD UR22, UR22, UR25, UR51 ;  /* 0x00000019161672a4 */ /* 0x000fe2000f8e0233 */
[----:B------:R-:W-:Y:S01]  /*e610*/  @UP3 UMOV UR23, UR4 ;  /* 0x0000000400173c82 */ /* 0x000fe20008000000 */
[----:B------:R-:W-:-:S03]  /*e620*/  @!UP3 UMOV UR23, UR4 ;  /* 0x000000040017bc82 */ /* 0x000fc60008000000 */
[----:B------:R-:W-:Y:S02]  /*e630*/  @UP3 UMOV UR21, UR24 ;  /* 0x0000001800153c82 */ /* 0x000fe40008000000 */
[----:B------:R-:W-:Y:S01]  /*e640*/  @!UP3 UMOV UR21, UR22 ;  /* 0x000000160015bc82 */ /* 0x000fe20008000000 */
[----:B------:R-:W-:-:S05]  /*e650*/  @!UP3 UMOV UR22, UR24 ;  /* 0x000000180016bc82 */ /* 0x000fca0008000000 */
.L_x_235:
[----:B------:R-:W-:-:S06]  /*e660*/  UISETP.NE.AND UP1, UPT, UR15, 0x3, UPT ;  /* 0x000000030f00788c */ /* 0x000fcc000bf25270 */
[----:B------:R-:W-:-:S13]  /*e670*/  PLOP3.LUT P1, PT, PT, PT, UP1, 0x80, 0x0 ;  /* 0x000000000000781c */ /* 0x000fda0003f2f018 */
[----:B------:R-:W-:Y:S05]  /*e680*/  @!P1 BRA `(.L_x_250) ;  /* 0x0000000000049947 */ /* 0x000fea0003800000 */
[----:B---3--:R-:W-:Y:S01]  /*e690*/  BPT.TRAP 0x1 ;  /* 0x000000040000795c */ /* 0x008fe20000300000 */
.L_x_250:
[----:B------:R-:W1:Y:S01]  /*e6a0*/  S2R R2, SR_CgaCtaId ;  /* 0x0000000000027919 */ /* 0x000e620000008800 */
[----:B------:R-:W-:-:S04]  /*e6b0*/  MOV R3, 0x400 ;  /* 0x0000040000037802 */ /* 0x000fc80000000f00 */
[----:B-1----:R-:W-:Y:S02]  /*e6c0*/  LEA R3, R2, R3, 0x18 ;  /* 0x0000000302037211 */ /* 0x002fe400078ec0ff */
[----:B------:R-:W-:-:S03]  /*e6d0*/  SHF.L.U32 R2, R0, 0x1f, RZ ;  /* 0x0000001f00027819 */ /* 0x000fc600000006ff */
[----:B------:R-:W-:-:S04]  /*e6e0*/  IMAD R17, R16, 0x8, R3 ;  /* 0x0000000810117824 */ /* 0x000fc800078e0203 */
[----:B------:R-:W1:Y:S02]  /*e6f0*/  SYNCS.PHASECHK.TRANS64.TRYWAIT P2, [R17+URZ+0x34440], R2 ;  /* 0x03444002110075a7 */ /* 0x000e64000804017f */
[----:B-1----:R-:W-:Y:S05]  /*e700*/  @!P2 BRA `(.L_x_251) ;  /* 0x00000014005ca947 */ /* 0x002fea0003800000 */
.L_x_317:
[----:B------:R-:W-:Y:S01]  /*e710*/  ELECT P2, URZ, PT ;  /* 0x00000000003f782f */ /* 0x000fe20003840000 */
[----:B------:R-:W-:-:S12]  /*e720*/  BSSY B0, `(.L_x_252) ;  /* 0x0000010000007945 */ /* 0x000fd80003800000 */
[----:B------:R-:W-:Y:S05]  /*e730*/  @!P2 BRA `(.L_x_253) ;  /* 0x000000000038a947 */ /* 0x000fea0003800000 */
[----:B-1----:R-:W-:Y:S01]  /*e740*/  IMAD R2, R16, 0x10, R3 ;  /* 0x0000001010027824 */ /* 0x002fe200078e0203 */
[----:B------:R-:W-:Y:S01]  /*e750*/  MOV R14, UR23 ;  /* 0x00000017000e7c02 */ /* 0x000fe20008000f00 */
[----:B------:R-:W-:Y:S02]  /*e760*/  IMAD.U32 R13, RZ, RZ, UR22 ;  /* 0x00000016ff0d7e24 */ /* 0x000fe4000f8e00ff */
[----:B------:R-:W-:-:S05]  /*e770*/  IMAD.U32 R12, RZ, RZ, UR21 ;  /* 0x00000015ff0c7e24 */ /* 0x000fca000f8e00ff */
[----:B------:R1:W-:Y:S01]  /*e780*/  STS.128 [R2+0x34520], R12 ;  /* 0x0345200c02007388 */ /* 0x0003e20000000c00 */
[----:B------:R-:W-:Y:S01]  /*e790*/  @!PT LDS RZ, [RZ] ;  /* 0x00000000fffff984 */ /* 0x000fe20000000800 */
[----:B------:R-:W-:Y:S01]  /*e7a0*/  @!PT LDS RZ, [RZ] ;  /* 0x00000000fffff984 */ /* 0x000fe20000000800 */
[----:B------:R-:W-:Y:S01]  /*e7b0*/  @!PT LDS RZ, [RZ] ;  /* 0x00000000fffff984 */ /* 0x000fe20000000800 */
[----:B------:R-:W-:Y:S01]  /*e7c0*/  @!PT LDS RZ, [RZ] ;  /* 0x00000000fffff984 */ /* 0x000fe20000000800 */
[----:B------:R2:W-:Y:S06]  /*e7d0*/  MEMBAR.ALL.CTA ;  /* 0x0000000000007992 */ /* 0x0005ec0000008000 */
[----:B--2---:R-:W2:Y:S01]  /*e7e0*/  FENCE.VIEW.ASYNC.S ;  /* 0x00000000000073c6 */ /* 0x004ea20000000000 */
[----:B------:R-:W-:Y:S05]  /*e7f0*/  @!P1 BRA `(.L_x_254) ;  /* 0x0000000000049947 */ /* 0x000fea0003800000 */
[----:B---3--:R-:W-:Y:S01]  /*e800*/  BPT.TRAP 0x1 ;  /* 0x000000040000795c */ /* 0x008fe20000300000 */
.L_x_254:
[----:B--2---:R2:W-:Y:S02]  /*e810*/  SYNCS.ARRIVE.TRANS64.A1T0 RZ, [R17+URZ+0x34400], RZ ;  /* 0x034400ff11ff79a7 */ /* 0x0045e4000810003f */
.L_x_253:
[----:B---3--:R-:W-:Y:S05]  /*e820*/  BSYNC B0 ;  /* 0x0000000000007941 */ /* 0x008fea0003800000 */
.L_x_252:
[----:B------:R-:W-:Y:S01]  /*e830*/  ISETP.NE.AND P3, PT, R15, RZ, PT ;  /* 0x000000ff0f00720c */ /* 0x000fe20003f65270 */
[----:B------:R-:W-:-:S05]  /*e840*/  VIADD R16, R16, 0x1 ;  /* 0x0000000110107836 */ /* 0x000fca0000000000 */
[----:B------:R-:W-:-:S04]  /*e850*/  ISETP.NE.AND P2, PT, R16, 0x8, PT ;  /* 0x000000081000780c */ /* 0x000fc80003f45270 */
[----:B-1----:R-:W-:Y:S02]  /*e860*/  SEL R13, RZ, 0x1, P2 ;  /* 0x00000001ff0d7807 */ /* 0x002fe40001000000 */
[----:B------:R-:W-:Y:S02]  /*e870*/  SEL R16, R16, RZ, P2 ;  /* 0x000000ff10107207 */ /* 0x000fe40001000000 */
[----:B------:R-:W-:Y:S01]  /*e880*/  LOP3.LUT R0, R0, R13, RZ, 0x3c, !PT ;  /* 0x0000000d00007212 */ /* 0x000fe200078e3cff */
[----:B------:R-:W-:Y:S06]  /*e890*/  @P3 BRA `(.L_x_255) ;  /* 0xffffffe400003947 */ /* 0x000fec000383ffff */
[----:B------:R-:W-:Y:S05]  /*e8a0*/  @!P1 BRA `(.L_x_256) ;  /* 0x0000000000049947 */ /* 0x000fea0003800000 */
[----:B------:R-:W-:Y:S01]  /*e8b0*/  BPT.TRAP 0x1 ;  /* 0x000000040000795c */ /* 0x000fe20000300000 */
.L_x_256:
[----:B------:R-:W-:Y:S01]  /*e8c0*/  IMAD R5, R16, 0x8, R3 ;  /* 0x0000000810057824 */ /* 0x000fe200078e0203 */
[----:B------:R-:W-:-:S04]  /*e8d0*/  SHF.L.U32 R2, R0, 0x1f, RZ ;  /* 0x0000001f00027819 */ /* 0x000fc800000006ff */
[----:B------:R-:W1:Y:S02]  /*e8e0*/  SYNCS.PHASECHK.TRANS64.TRYWAIT P0, [R5+URZ+0x34440], R2 ;  /* 0x03444002050075a7 */ /* 0x000e64000800017f */
[----:B-1----:R-:W-:Y:S05]  /*e8f0*/  @!P0 BRA `(.L_x_257) ;  /* 0x0000001000f48947 */ /* 0x002fea0003800000 */
.L_x_318:
[----:B------:R-:W-:Y:S05]  /*e900*/  @!P1 BRA `(.L_x_258) ;  /* 0x0000000000049947 */ /* 0x000fea0003800000 */
[----:B------:R-:W-:Y:S01]  /*e910*/  BPT.TRAP 0x1 ;  /* 0x000000040000795c */ /* 0x000fe20000300000 */
.L_x_258:
[----:B------:R-:W-:-:S05]  /*e920*/  VIADD R16, R16, 0x1 ;  /* 0x0000000110107836 */ /* 0x000fca0000000000 */
[----:B------:R-:W-:-:S04]  /*e930*/  ISETP.NE.AND P0, PT, R16, 0x8, PT ;  /* 0x000000081000780c */ /* 0x000fc80003f05270 */
[----:B-1----:R-:W-:Y:S02]  /*e940*/  SEL R5, RZ, 0x1, P0 ;  /* 0x00000001ff057807 */ /* 0x002fe40000000000 */
[----:B------:R-:W-:Y:S02]  /*e950*/  SEL R16, R16, RZ, P0 ;  /* 0x000000ff10107207 */ /* 0x000fe40000000000 */
[----:B------:R-:W-:-:S03]  /*e960*/  LOP3.LUT R5, R0, R5, RZ, 0x3c, !PT ;  /* 0x0000000500057212 */ /* 0x000fc600078e3cff */
[----:B----4-:R-:W-:Y:S01]  /*e970*/  IMAD R7, R16, 0x8, R3 ;  /* 0x0000000810077824 */ /* 0x010fe200078e0203 */
[----:B------:R-:W-:-:S04]  /*e980*/  SHF.L.U32 R0, R5, 0x1f, RZ ;  /* 0x0000001f05007819 */ /* 0x000fc800000006ff */
[----:B------:R-:W1:Y:S02]  /*e990*/  SYNCS.PHASECHK.TRANS64.TRYWAIT P0, [R7+URZ+0x34440], R0 ;  /* 0x03444000070075a7 */ /* 0x000e64000800017f */
[----:B-1----:R-:W-:Y:S05]  /*e9a0*/  @!P0 BRA `(.L_x_259) ;  /* 0x0000001000dc8947 */ /* 0x002fea0003800000 */
.L_x_319:
[----:B------:R-:W-:Y:S05]  /*e9b0*/  @!P1 BRA `(.L_x_260) ;  /* 0x0000000000049947 */ /* 0x000fea0003800000 */
[----:B------:R-:W-:Y:S01]  /*e9c0*/  BPT.TRAP 0x1 ;  /* 0x000000040000795c */ /* 0x000fe20000300000 */
.L_x_260:
[----:B-1----:R-:W-:-:S05]  /*e9d0*/  VIADD R0, R16, 0x1 ;  /* 0x0000000110007836 */ /* 0x002fca0000000000 */
[----:B------:R-:W-:-:S04]  /*e9e0*/  ISETP.NE.AND P0, PT, R0, 0x8, PT ;  /* 0x000000080000780c */ /* 0x000fc80003f05270 */
[----:B------:R-:W-:Y:S02]  /*e9f0*/  SEL R2, RZ, 0x1, P0 ;  /* 0x00000001ff027807 */ /* 0x000fe40000000000 */
[----:B------:R-:W-:Y:S02]  /*ea00*/  SEL R4, R0, RZ, P0 ;  /* 0x000000ff00047207 */ /* 0x000fe40000000000 */
[----:B------:R-:W-:-:S03]  /*ea10*/  LOP3.LUT R5, R5, R2, RZ, 0x3c, !PT ;  /* 0x0000000205057212 */ /* 0x000fc600078e3cff */
[----:B------:R-:W-:Y:S01]  /*ea20*/  IMAD R7, R4, 0x8, R3 ;  /* 0x0000000804077824 */ /* 0x000fe200078e0203 */
[----:B------:R-:W-:-:S04]  /*ea30*/  SHF.L.U32 R0, R5, 0x1f, RZ ;  /* 0x0000001f05007819 */ /* 0x000fc800000006ff */
[----:B------:R-:W1:Y:S02]  /*ea40*/  SYNCS.PHASECHK.TRANS64.TRYWAIT P0, [R7+URZ+0x34440], R0 ;  /* 0x03444000070075a7 */ /* 0x000e64000800017f */
[----:B-1----:R-:W-:Y:S05]  /*ea50*/  @!P0 BRA `(.L_x_261) ;  /* 0x0000001000c48947 */ /* 0x002fea0003800000 */
.L_x_320:
[----:B------:R-:W-:Y:S05]  /*ea60*/  @!P1 BRA `(.L_x_262) ;  /* 0x0000000000049947 */ /* 0x000fea0003800000 */
[----:B------:R-:W-:Y:S01]  /*ea70*/  BPT.TRAP 0x1 ;  /* 0x000000040000795c */ /* 0x000fe20000300000 */
.L_x_262:
[----:B-1----:R-:W-:-:S04]  /*ea80*/  IADD3 R0, R4, 0x1, RZ ;  /* 0x0000000104007810 */ /* 0x002fc80007ffe0ff */
        /* <DEDUP_REMOVED lines=8> */
.L_x_321:
[----:B------:R-:W-:Y:S05]  /*eb10*/  @!P1 BRA `(.L_x_264) ;  /* 0x0000000000049947 */ /* 0x000fea0003800000 */
[----:B------:R-:W-:Y:S01]  /*eb20*/  BPT.TRAP 0x1 ;  /* 0x000000040000795c */ /* 0x000fe20000300000 */
.L_x_264:
        /* <DEDUP_REMOVED lines=9> */
.L_x_322:
[----:B------:R-:W-:Y:S05]  /*ebc0*/  @!P1 BRA `(.L_x_266) ;  /* 0x0000000000049947 */ /* 0x000fea0003800000 */
[----:B------:R-:W-:Y:S01]  /*ebd0*/  BPT.TRAP 0x1 ;  /* 0x000000040000795c */ /* 0x000fe20000300000 */
.L_x_266:
        /* <DEDUP_REMOVED lines=9> */
.L_x_323:
[----:B------:R-:W-:Y:S05]  /*ec70*/  @!P1 BRA `(.L_x_268) ;  /* 0x0000000000049947 */ /* 0x000fea0003800000 */
[----:B------:R-:W-:Y:S01]  /*ec80*/  BPT.TRAP 0x1 ;  /* 0x000000040000795c */ /* 0x000fe20000300000 */
.L_x_268:
        /* <DEDUP_REMOVED lines=9> */
.L_x_324:
[----:B------:R-:W-:Y:S05]  /*ed20*/  @!P1 BRA `(.L_x_270) ;  /* 0x0000000000049947 */ /* 0x000fea0003800000 */
[----:B------:R-:W-:Y:S01]  /*ed30*/  BPT.TRAP 0x1 ;  /* 0x000000040000795c */ /* 0x000fe20000300000 */
.L_x_270:
[----:B-1----:R-:W-:-:S05]  /*ed40*/  VIADD R0, R4, 0x1 ;  /* 0x0000000104007836 */ /* 0x002fca0000000000 */
[----:B------:R-:W-:-:S04]  /*ed50*/  ISETP.NE.AND P0, PT, R0, 0x8, PT ;  /* 0x000000080000780c */ /* 0x000fc80003f05270 */
[----:B------:R-:W-:Y:S02]  /*ed60*/  SEL R2, RZ, 0x1, P0 ;  /* 0x00000001ff027807 */ /* 0x000fe40000000000 */
[----:B------:R-:W-:Y:S02]  /*ed70*/  SEL R0, R0, RZ, P0 ;  /* 0x000000ff00007207 */ /* 0x000fe40000000000 */
[----:B------:R-:W-:Y:S02]  /*ed80*/  LOP3.LUT R2, R5, R2, RZ, 0x3c, !PT ;  /* 0x0000000205027212 */ /* 0x000fe400078e3cff */
[----:B------:R-:W-:Y:S02]  /*ed90*/  LEA R3, R0, R3, 0x3 ;  /* 0x0000000300037211 */ /* 0x000fe400078e18ff */
[----:B------:R-:W-:-:S07]  /*eda0*/  SHF.L.U32 R0, R2, 0x1f, RZ ;  /* 0x0000001f02007819 */ /* 0x000fce00000006ff */
.L_x_271:
[----:B-1----:R1:W3:Y:S02]  /*edb0*/  SYNCS.PHASECHK.TRANS64.TRYWAIT P0, [R3+URZ+0x34440], R0 ;  /* 0x03444000030075a7 */ /* 0x0022e4000800017f */
[----:B---3--:R-:W-:Y:S05]  /*edc0*/  @!P0 NANOSLEEP.SYNCS 0x989680 ;  /* 0x009896800000895d */ /* 0x008fea0003900000 */
[----:B------:R-:W3:Y:S02]  /*edd0*/  @!P0 SYNCS.PHASECHK.TRANS64 P0, [R3+URZ+0x34440], R0 ;  /* 0x03444000030085a7 */ /* 0x000ee4000800007f */
[----:B---3--:R-:W-:Y:S05]  /*ede0*/  @P0 EXIT ;  /* 0x000000000000094d */ /* 0x008fea0003800000 */
[----:B------:R-:W-:Y:S05]  /*edf0*/  BRA `(.L_x_271) ;  /* 0xfffffffc00ec7947 */ /* 0x000fea000383ffff */
.L_x_25:
[----:B-1----:R-:W-:-:S04]  /*ee00*/  IMAD.U32 R3, RZ, RZ, UR11 ;  /* 0x0000000bff037e24 */ /* 0x002fc8000f8e00ff */
[----:B------:R1:W2:Y:S03]  /*ee10*/  SYNCS.PHASECHK.TRANS64.TRYWAIT P1, [R3+URZ+0x34400], R0 ;  /* 0x03440000030075a7 */ /* 0x0002a6000802017f */
[----:B--2---:R-:W-:Y:S05]  /*ee20*/  @!P1 NANOSLEEP.SYNCS 0x989680 ;  /* 0x009896800000995d */ /* 0x004fea0003900000 */
[----:B------:R-:W2:Y:S02]  /*ee30*/  @!P1 SYNCS.PHASECHK.TRANS64 P1, [R3+URZ+0x34400], R0 ;  /* 0x03440000030095a7 */ /* 0x000ea4000802007f */
[----:B--2---:R-:W-:Y:S05]  /*ee40*/  @!P1 BRA `(.L_x_25) ;  /* 0xfffffffc00ec9947 */ /* 0x004fea000383ffff */
[----:B------:R-:W-:Y:S05]  /*ee50*/  BRA `(.L_x_272) ;  /* 0xffffff4000c87947 */ /* 0x000fea000383ffff */
.L_x_37:
[----:B------:R-:W-:-:S06]  /*ee60*/  UIADD3 UR4, UR50, UR48, URZ ;  /* 0x0000003032047290 */ /* 0x000fcc000fffe03f */
[----:B-1----:R-:W-:-:S04]  /*ee70*/  IMAD.U32 R4, RZ, RZ, UR4 ;  /* 0x00000004ff047e24 */ /* 0x002fc8000f8e00ff */
[----:B------:R1:W2:Y:S03]  /*ee80*/  SYNCS.PHASECHK.TRANS64.TRYWAIT P0, [R4+URZ], R7 ;  /* 0x00000007040075a7 */ /* 0x0002a6000800017f */
[----:B--2---:R-:W-:Y:S05]  /*ee90*/  @!P0 NANOSLEEP.SYNCS 0x989680 ;  /* 0x009896800000895d */ /* 0x004fea0003900000 */
[----:B------:R-:W2:Y:S02]  /*eea0*/  @!P0 SYNCS.PHASECHK.TRANS64 P0, [R4+URZ], R7 ;  /* 0x00000007040085a7 */ /* 0x000ea4000800007f */
[----:B--2---:R-:W-:Y:S05]  /*eeb0*/  @!P0 BRA `(.L_x_37) ;  /* 0xfffffffc00e88947 */ /* 0x004fea000383ffff */
[----:B------:R-:W-:Y:S05]  /*eec0*/  BRA `(.L_x_273) ;  /* 0xffffff5000047947 */ /* 0x000fea000383ffff */
.L_x_42:
[----:B--2---:R-:W-:-:S04]  /*eed0*/  IMAD.U32 R4, RZ, RZ, UR4 ;  /* 0x00000004ff047e24 */ /* 0x004fc8000f8e00ff */
[----:B------:R2:W3:Y:S03]  /*eee0*/  SYNCS.PHASECHK.TRANS64.TRYWAIT P0, [R4+URZ+0x34480], R3 ;  /* 0x03448003040075a7 */ /* 0x0004e6000800017f */
[----:B---3--:R-:W-:Y:S05]  /*eef0*/  @!P0 NANOSLEEP.SYNCS 0x989680 ;  /* 0x009896800000895d */ /* 0x008fea0003900000 */
[----:B------:R-:W3:Y:S02]  /*ef00*/  @!P0 SYNCS.PHASECHK.TRANS64 P0, [R4+URZ+0x34480], R3 ;  /* 0x03448003040085a7 */ /* 0x000ee4000800007f */
[----:B---3--:R-:W-:Y:S05]  /*ef10*/  @!P0 BRA `(.L_x_42) ;  /* 0xfffffffc00ec8947 */ /* 0x008fea000383ffff */
[----:B------:R-:W-:Y:S05]  /*ef20*/  BRA `(.L_x_41) ;  /* 0xffffff54003c7947 */ /* 0x000fea000383ffff */
.L_x_47:
[----:B--2---:R-:W-:-:S04]  /*ef30*/  IMAD.U32 R12, RZ, RZ, UR6 ;  /* 0x00000006ff0c7e24 */ /* 0x004fc8000f8e00ff */
[----:B------:R2:W3:Y:S03]  /*ef40*/  SYNCS.PHASECHK.TRANS64.TRYWAIT P0, [R12+URZ+0x34480], R5 ;  /* 0x034480050c0075a7 */ /* 0x0004e6000800017f */
[----:B---3--:R-:W-:Y:S05]  /*ef50*/  @!P0 NANOSLEEP.SYNCS 0x989680 ;  /* 0x009896800000895d */ /* 0x008fea0003900000 */
[----:B------:R-:W3:Y:S02]  /*ef60*/  @!P0 SYNCS.PHASECHK.TRANS64 P0, [R12+URZ+0x34480], R5 ;  /* 0x034480050c0085a7 */ /* 0x000ee4000800007f */
[----:B---3--:R-:W-:Y:S05]  /*ef70*/  @!P0 BRA `(.L_x_47) ;  /* 0xfffffffc00ec8947 */ /* 0x008fea000383ffff */
[----:B------:R-:W-:Y:S05]  /*ef80*/  BRA `(.L_x_46) ;  /* 0xffffff5c002c7947 */ /* 0x000fea000383ffff */
.L_x_53:
[----:B------:R-:W-:-:S06]  /*ef90*/  UIADD3 UR4, UR50, UR48, URZ ;  /* 0x0000003032047290 */ /* 0x000fcc000fffe03f */
[----:B-1----:R-:W-:-:S04]  /*efa0*/  IMAD.U32 R4, RZ, RZ, UR4 ;  /* 0x00000004ff047e24 */ /* 0x002fc8000f8e00ff */
[----:B------:R1:W2:Y:S03]  /*efb0*/  SYNCS.PHASECHK.TRANS64.TRYWAIT P0, [R4+URZ+0x10], R3 ;  /* 0x00001003040075a7 */ /* 0x0002a6000800017f */
[----:B--2---:R-:W-:Y:S05]  /*efc0*/  @!P0 NANOSLEEP.SYNCS 0x989680 ;  /* 0x009896800000895d */ /* 0x004fea0003900000 */
[----:B------:R-:W2:Y:S02]  /*efd0*/  @!P0 SYNCS.PHASECHK.TRANS64 P0, [R4+URZ+0x10], R3 ;  /* 0x00001003040085a7 */ /* 0x000ea4000800007f */
[----:B--2---:R-:W-:Y:S05]  /*efe0*/  @!P0 BRA `(.L_x_53) ;  /* 0xfffffffc00e88947 */ /* 0x004fea000383ffff */
[----:B------:R-:W-:Y:S05]  /*eff0*/  BRA `(.L_x_274) ;  /* 0xffffff6400847947 */ /* 0x000fea000383ffff */
.L_x_65:
[----:B------:R-:W-:-:S07]  /*f000*/  IMAD.MOV.U32 R15, RZ, RZ, -0x1 ;  /* 0xffffffffff0f7424 */ /* 0x000fce00078e00ff */
[----:B-12--5:R-:W-:Y:S05]  /*f010*/  WARPSYNC.COLLECTIVE R15, `(.L_x_275) ;  /* 0x000000000f0c7348 */ /* 0x026fea0003c00000 */
[----:B------:R-:W-:Y:S02]  /*f020*/  ELECT P6, UR62, PT ;  /* 0x00000000003e782f */ /* 0x000fe400038c0000 */
[----:B------:R-:W-:Y:S01]  /*f030*/  MOV R14, UR62 ;  /* 0x0000003e000e7c02 */ /* 0x000fe20008000f00 */
[----:B-12--5:R-:W-:Y:S10]  /*f040*/  ENDCOLLECTIVE ;  /* 0x000000000000791b */ /* 0x026ff40003800000 */
.L_x_275:
[----:B------:R-:W-:Y:S05]  /*f050*/  BRA `(.L_x_276) ;  /* 0xffffff6c00087947 */ /* 0x000fea000383ffff */
.L_x_67:
[----:B-1----:R-:W-:-:S04]  /*f060*/  IMAD.U32 R5, RZ, RZ, UR47 ;  /* 0x0000002fff057e24 */ /* 0x002fc8000f8e00ff */
[----:B------:R1:W2:Y:S03]  /*f070*/  SYNCS.PHASECHK.TRANS64.TRYWAIT P2, [R5+URZ+0x344b0], R16 ;  /* 0x0344b010050075a7 */ /* 0x0002a6000804017f */
[----:B--2---:R-:W-:Y:S05]  /*f080*/  @!P2 NANOSLEEP.SYNCS 0x989680 ;  /* 0x009896800000a95d */ /* 0x004fea0003900000 */
[----:B------:R-:W2:Y:S02]  /*f090*/  @!P2 SYNCS.PHASECHK.TRANS64 P2, [R5+URZ+0x344b0], R16 ;  /* 0x0344b0100500a5a7 */ /* 0x000ea4000804007f */
[----:B--2---:R-:W-:Y:S05]  /*f0a0*/  @!P2 BRA `(.L_x_67) ;  /* 0xfffffffc00eca947 */ /* 0x004fea000383ffff */
[----:B------:R-:W-:Y:S05]  /*f0b0*/  BRA `(.L_x_277) ;  /* 0xffffff6c00207947 */ /* 0x000fea000383ffff */
.L_x_73:
[----:B-1----:R-:W-:-:S04]  /*f0c0*/  IMAD.U32 R13, RZ, RZ, UR47 ;  /* 0x0000002fff0d7e24 */ /* 0x002fc8000f8e00ff */
[----:B------:R1:W2:Y:S03]  /*f0d0*/  SYNCS.PHASECHK.TRANS64.TRYWAIT P3, [R13+URZ+0x344b8], R16 ;  /* 0x0344b8100d0075a7 */ /* 0x0002a6000806017f */
[----:B--2---:R-:W-:Y:S05]  /*f0e0*/  @!P3 NANOSLEEP.SYNCS 0x989680 ;  /* 0x009896800000b95d */ /* 0x004fea0003900000 */
[----:B------:R-:W2:Y:S02]  /*f0f0*/  @!P3 SYNCS.PHASECHK.TRANS64 P3, [R13+URZ+0x344b8], R16 ;  /* 0x0344b8100d00b5a7 */ /* 0x000ea4000806007f */
[----:B--2---:R-:W-:Y:S05]  /*f100*/  @!P3 BRA `(.L_x_73) ;  /* 0xfffffffc00ecb947 */ /* 0x004fea000383ffff */
[----:B------:R-:W-:Y:S05]  /*f110*/  BRA `(.L_x_278) ;  /* 0xffffff7000747947 */ /* 0x000fea000383ffff */
.L_x_78:
[----:B-1----:R-:W-:-:S04]  /*f120*/  MOV R13, UR47 ;  /* 0x0000002f000d7c02 */ /* 0x002fc80008000f00 */
[----:B------:R1:W2:Y:S03]  /*f130*/  SYNCS.PHASECHK.TRANS64.TRYWAIT P3, [R13+URZ+0x344c0], R16 ;  /* 0x0344c0100d0075a7 */ /* 0x0002a6000806017f */
[----:B--2---:R-:W-:Y:S05]  /*f140*/  @!P3 NANOSLEEP.SYNCS 0x989680 ;  /* 0x009896800000b95d */ /* 0x004fea0003900000 */
[----:B------:R-:W2:Y:S02]  /*f150*/  @!P3 SYNCS.PHASECHK.TRANS64 P3, [R13+URZ+0x344c0], R16 ;  /* 0x0344c0100d00b5a7 */ /* 0x000ea4000806007f */
[----:B--2---:R-:W-:Y:S05]  /*f160*/  @!P3 BRA `(.L_x_78) ;  /* 0xfffffffc00ecb947 */ /* 0x004fea000383ffff */
[----:B------:R-:W-:Y:S05]  /*f170*/  BRA `(.L_x_279) ;  /* 0xffffff7400bc7947 */ /* 0x000fea000383ffff */
.L_x_83:
[----:B-1----:R-:W-:-:S04]  /*f180*/  IMAD.U32 R13, RZ, RZ, UR47 ;  /* 0x0000002fff0d7e24 */ /* 0x002fc8000f8e00ff */
[----:B------:R1:W2:Y:S03]  /*f190*/  SYNCS.PHASECHK.TRANS64.TRYWAIT P3, [R13+URZ+0x344c8], R16 ;  /* 0x0344c8100d0075a7 */ /* 0x0002a6000806017f */
[----:B--2---:R-:W-:Y:S05]  /*f1a0*/  @!P3 NANOSLEEP.SYNCS 0x989680 ;  /* 0x009896800000b95d */ /* 0x004fea0003900000 */
[----:B------:R-:W2:Y:S02]  /*f1b0*/  @!P3 SYNCS.PHASECHK.TRANS64 P3, [R13+URZ+0x344c8], R16 ;  /* 0x0344c8100d00b5a7 */ /* 0x000ea4000806007f */
[----:B--2---:R-:W-:Y:S05]  /*f1c0*/  @!P3 BRA `(.L_x_83) ;  /* 0xfffffffc00ecb947 */ /* 0x004fea000383ffff */
[----:B------:R-:W-:Y:S05]  /*f1d0*/  BRA `(.L_x_280) ;  /* 0xffffff7c00047947 */ /* 0x000fea000383ffff */
.L_x_88:
[----:B-1----:R-:W-:-:S04]  /*f1e0*/  IMAD.U32 R13, RZ, RZ, UR47 ;  /* 0x0000002fff0d7e24 */ /* 0x002fc8000f8e00ff */
[----:B------:R1:W2:Y:S03]  /*f1f0*/  SYNCS.PHASECHK.TRANS64.TRYWAIT P3, [R13+URZ+0x344b0], R12 ;  /* 0x0344b00c0d0075a7 */ /* 0x0002a6000806017f */
[----:B--2---:R-:W-:Y:S05]  /*f200*/  @!P3 NANOSLEEP.SYNCS 0x989680 ;  /* 0x009896800000b95d */ /* 0x004fea0003900000 */
[----:B------:R-:W2:Y:S02]  /*f210*/  @!P3 SYNCS.PHASECHK.TRANS64 P3, [R13+URZ+0x344b0], R12 ;  /* 0x0344b00c0d00b5a7 */ /* 0x000ea4000806007f */
[----:B--2---:R-:W-:Y:S05]  /*f220*/  @!P3 BRA `(.L_x_88) ;  /* 0xfffffffc00ecb947 */ /* 0x004fea000383ffff */
[----:B------:R-:W-:Y:S05]  /*f230*/  BRA `(.L_x_281) ;  /* 0xffffff8000547947 */ /* 0x000fea000383ffff */
.L_x_93:
[----:B--2---:R-:W-:-:S04]  /*f240*/  IMAD.U32 R13, RZ, RZ, UR47 ;  /* 0x0000002fff0d7e24 */ /* 0x004fc8000f8e00ff */
[----:B------:R2:W3:Y:S03]  /*f250*/  SYNCS.PHASECHK.TRANS64.TRYWAIT P3, [R13+URZ+0x344b8], R12 ;  /* 0x0344b80c0d0075a7 */ /* 0x0004e6000806017f */
[----:B---3--:R-:W-:Y:S05]  /*f260*/  @!P3 NANOSLEEP.SYNCS 0x989680 ;  /* 0x009896800000b95d */ /* 0x008fea0003900000 */
[----:B------:R-:W3:Y:S02]  /*f270*/  @!P3 SYNCS.PHASECHK.TRANS64 P3, [R13+URZ+0x344b8], R12 ;  /* 0x0344b80c0d00b5a7 */ /* 0x000ee4000806007f */
[----:B---3--:R-:W-:Y:S05]  /*f280*/  @!P3 BRA `(.L_x_93) ;  /* 0xfffffffc00ecb947 */ /* 0x008fea000383ffff */
[----:B------:R-:W-:Y:S05]  /*f290*/  BRA `(.L_x_282) ;  /* 0xffffff84009c7947 */ /* 0x000fea000383ffff */
.L_x_98:
[----:B--2---:R-:W-:-:S04]  /*f2a0*/  IMAD.U32 R13, RZ, RZ, UR47 ;  /* 0x0000002fff0d7e24 */ /* 0x004fc8000f8e00ff */
[----:B------:R2:W3:Y:S03]  /*f2b0*/  SYNCS.PHASECHK.TRANS64.TRYWAIT P3, [R13+URZ+0x344c0], R12 ;  /* 0x0344c00c0d0075a7 */ /* 0x0004e6000806017f */
[----:B---3--:R-:W-:Y:S05]  /*f2c0*/  @!P3 NANOSLEEP.SYNCS 0x989680 ;  /* 0x009896800000b95d */ /* 0x008fea0003900000 */
[----:B------:R-:W3:Y:S02]  /*f2d0*/  @!P3 SYNCS.PHASECHK.TRANS64 P3, [R13+URZ+0x344c0], R12 ;  /* 0x0344c00c0d00b5a7 */ /* 0x000ee4000806007f */
[----:B---3--:R-:W-:Y:S05]  /*f2e0*/  @!P3 BRA `(.L_x_98) ;  /* 0xfffffffc00ecb947 */ /* 0x008fea000383ffff */
[----:B------:R-:W-:Y:S05]  /*f2f0*/  BRA `(.L_x_283) ;  /* 0xffffff8800dc7947 */ /* 0x000fea000383ffff */
.L_x_103:
[----:B--2---:R-:W-:-:S04]  /*f300*/  IMAD.U32 R13, RZ, RZ, UR47 ;  /* 0x0000002fff0d7e24 */ /* 0x004fc8000f8e00ff */
[----:B------:R2:W3:Y:S03]  /*f310*/  SYNCS.PHASECHK.TRANS64.TRYWAIT P3, [R13+URZ+0x344c8], R12 ;  /* 0x0344c80c0d0075a7 */ /* 0x0004e6000806017f */
[----:B---3--:R-:W-:Y:S05]  /*f320*/  @!P3 NANOSLEEP.SYNCS 0x989680 ;  /* 0x009896800000b95d */ /* 0x008fea0003900000 */
[----:B------:R-:W3:Y:S02]  /*f330*/  @!P3 SYNCS.PHASECHK.TRANS64 P3, [R13+URZ+0x344c8], R12 ;  /* 0x0344c80c0d00b5a7 */ /* 0x000ee4000806007f */
[----:B---3--:R-:W-:Y:S05]  /*f340*/  @!P3 BRA `(.L_x_103) ;  /* 0xfffffffc00ecb947 */ /* 0x008fea000383ffff */
[----:B------:R-:W-:Y:S05]  /*f350*/  BRA `(.L_x_284) ;  /* 0xffffff90001c7947 */ /* 0x000fea000383ffff */
.L_x_108:
[----:B--2---:R-:W-:-:S04]  /*f360*/  IMAD.U32 R3, RZ, RZ, UR4 ;  /* 0x00000004ff037e24 */ /* 0x004fc8000f8e00ff */
[----:B------:R2:W3:Y:S03]  /*f370*/  SYNCS.PHASECHK.TRANS64.TRYWAIT P2, [R3+URZ+0x34400], R0 ;  /* 0x03440000030075a7 */ /* 0x0004e6000804017f */
[----:B---3--:R-:W-:Y:S05]  /*f380*/  @!P2 NANOSLEEP.SYNCS 0x989680 ;  /* 0x009896800000a95d */ /* 0x008fea0003900000 */
[----:B------:R-:W3:Y:S02]  /*f390*/  @!P2 SYNCS.PHASECHK.TRANS64 P2, [R3+URZ+0x34400], R0 ;  /* 0x034400000300a5a7 */ /* 0x000ee4000804007f */
[----:B---3--:R-:W-:Y:S05]  /*f3a0*/  @!P2 BRA `(.L_x_108) ;  /* 0xfffffffc00eca947 */ /* 0x008fea000383ffff */
[----:B------:R-:W-:Y:S05]  /*f3b0*/  BRA `(.L_x_285) ;  /* 0xffffff9400747947 */ /* 0x000fea000383ffff */
.L_x_112:
[----:B-1----:R-:W-:-:S04]  /*f3c0*/  IMAD.U32 R4, RZ, RZ, UR4 ;  /* 0x00000004ff047e24 */ /* 0x002fc8000f8e00ff */
[----:B------:R1:W2:Y:S03]  /*f3d0*/  SYNCS.PHASECHK.TRANS64.TRYWAIT P2, [R4+URZ+0x34400], R3 ;  /* 0x03440003040075a7 */ /* 0x0002a6000804017f */
[----:B--2---:R-:W-:Y:S05]  /*f3e0*/  @!P2 NANOSLEEP.SYNCS 0x989680 ;  /* 0x009896800000a95d */ /* 0x004fea0003900000 */
[----:B------:R-:W2:Y:S02]  /*f3f0*/  @!P2 SYNCS.PHASECHK.TRANS64 P2, [R4+URZ+0x34400], R3 ;  /* 0x034400030400a5a7 */ /* 0x000ea4000804007f */
[----:B--2---:R-:W-:Y:S05]  /*f400*/  @!P2 BRA `(.L_x_112) ;  /* 0xfffffffc00eca947 */ /* 0x004fea000383ffff */
[----:B------:R-:W-:Y:S05]  /*f410*/  BRA `(.L_x_286) ;  /* 0xffffff9800107947 */ /* 0x000fea000383ffff */
.L_x_130:
[----:B-1----:R-:W-:-:S04]  /*f420*/  IMAD.U32 R3, RZ, RZ, UR6 ;  /* 0x00000006ff037e24 */ /* 0x002fc8000f8e00ff */
[----:B------:R1:W2:Y:S03]  /*f430*/  SYNCS.PHASECHK.TRANS64.TRYWAIT P0, [R3+URZ+0x344f8], R0 ;  /* 0x0344f800030075a7 */ /* 0x0002a6000800017f */
[----:B--2---:R-:W-:Y:S05]  /*f440*/  @!P0 NANOSLEEP.SYNCS 0x989680 ;  /* 0x009896800000895d */ /* 0x004fea0003900000 */
[----:B------:R-:W2:Y:S02]  /*f450*/  @!P0 SYNCS.PHASECHK.TRANS64 P0, [R3+URZ+0x344f8], R0 ;  /* 0x0344f800030085a7 */ /* 0x000ea4000800007f */
[----:B--2---:R-:W-:Y:S05]  /*f460*/  @!P0 BRA `(.L_x_130) ;  /* 0xfffffffc00ec8947 */ /* 0x004fea000383ffff */
[----:B------:R-:W-:Y:S05]  /*f470*/  BRA `(.L_x_287) ;  /* 0xffffffa400607947 */ /* 0x000fea000383ffff */
.L_x_132:
[----:B-1----:R-:W-:-:S04]  /*f480*/  MOV R6, UR7 ;  /* 0x0000000700067c02 */ /* 0x002fc80008000f00 */
[----:B------:R1:W2:Y:S03]  /*f490*/  SYNCS.PHASECHK.TRANS64.TRYWAIT P0, [R6+URZ+0x34400], R3 ;  /* 0x03440003060075a7 */ /* 0x0002a6000800017f */
[----:B--2---:R-:W-:Y:S05]  /*f4a0*/  @!P0 NANOSLEEP.SYNCS 0x989680 ;  /* 0x009896800000895d */ /* 0x004fea0003900000 */
[----:B------:R-:W2:Y:S02]  /*f4b0*/  @!P0 SYNCS.PHASECHK.TRANS64 P0, [R6+URZ+0x34400], R3 ;  /* 0x03440003060085a7 */ /* 0x000ea4000800007f */
[----:B--2---:R-:W-:Y:S05]  /*f4c0*/  @!P0 BRA `(.L_x_132) ;  /* 0xfffffffc00ec8947 */ /* 0x004fea000383ffff */
[----:B------:R-:W-:Y:S05]  /*f4d0*/  BRA `(.L_x_288) ;  /* 0xffffffa400887947 */ /* 0x000fea000383ffff */
.L_x_138:
[----:B-1----:R-:W-:-:S04]  /*f4e0*/  IMAD.U32 R4, RZ, RZ, UR6 ;  /* 0x00000006ff047e24 */ /* 0x002fc8000f8e00ff */
[----:B------:R1:W3:Y:S03]  /*f4f0*/  SYNCS.PHASECHK.TRANS64.TRYWAIT P1, [R4+URZ+0x344d0], R3 ;  /* 0x0344d003040075a7 */ /* 0x0002e6000802017f */
[----:B---3--:R-:W-:Y:S05]  /*f500*/  @!P1 NANOSLEEP.SYNCS 0x989680 ;  /* 0x009896800000995d */ /* 0x008fea0003900000 */
[----:B------:R-:W3:Y:S02]  /*f510*/  @!P1 SYNCS.PHASECHK.TRANS64 P1, [R4+URZ+0x344d0], R3 ;  /* 0x0344d003040095a7 */ /* 0x000ee4000802007f */
[----:B---3--:R-:W-:Y:S05]  /*f520*/  @!P1 BRA `(.L_x_138) ;  /* 0xfffffffc00ec9947 */ /* 0x008fea000383ffff */
[----:B------:R-:W-:Y:S05]  /*f530*/  BRA `(.L_x_289) ;  /* 0xffffffa800347947 */ /* 0x000fea000383ffff */
.L_x_144:
[----:B-1-3--:R-:W-:-:S04]  /*f540*/  IMAD.U32 R4, RZ, RZ, UR6 ;  /* 0x00000006ff047e24 */ /* 0x00afc8000f8e00ff */
[----:B------:R1:W3:Y:S03]  /*f550*/  SYNCS.PHASECHK.TRANS64.TRYWAIT P1, [R4+URZ+0x344d8], R3 ;  /* 0x0344d803040075a7 */ /* 0x0002e6000802017f */
[----:B---3--:R-:W-:Y:S05]  /*f560*/  @!P1 NANOSLEEP.SYNCS 0x989680 ;  /* 0x009896800000995d */ /* 0x008fea0003900000 */
[----:B------:R-:W3:Y:S02]  /*f570*/  @!P1 SYNCS.PHASECHK.TRANS64 P1, [R4+URZ+0x344d8], R3 ;  /* 0x0344d803040095a7 */ /* 0x000ee4000802007f */
[----:B---3--:R-:W-:Y:S05]  /*f580*/  @!P1 BRA `(.L_x_144) ;  /* 0xfffffffc00ec9947 */ /* 0x008fea000383ffff */
[----:B------:R-:W-:Y:S05]  /*f590*/  BRA `(.L_x_290) ;  /* 0xffffffa800707947 */ /* 0x000fea000383ffff */
.L_x_150:
[----:B-1-34-:R-:W-:-:S04]  /*f5a0*/  IMAD.U32 R4, RZ, RZ, UR6 ;  /* 0x00000006ff047e24 */ /* 0x01afc8000f8e00ff */
[----:B------:R1:W3:Y:S03]  /*f5b0*/  SYNCS.PHASECHK.TRANS64.TRYWAIT P1, [R4+URZ+0x344e0], R3 ;  /* 0x0344e003040075a7 */ /* 0x0002e6000802017f */
[----:B---3--:R-:W-:Y:S05]  /*f5c0*/  @!P1 NANOSLEEP.SYNCS 0x989680 ;  /* 0x009896800000995d */ /* 0x008fea0003900000 */
[----:B------:R-:W3:Y:S02]  /*f5d0*/  @!P1 SYNCS.PHASECHK.TRANS64 P1, [R4+URZ+0x344e0], R3 ;  /* 0x0344e003040095a7 */ /* 0x000ee4000802007f */
[----:B---3--:R-:W-:Y:S05]  /*f5e0*/  @!P1 BRA `(.L_x_150) ;  /* 0xfffffffc00ec9947 */ /* 0x008fea000383ffff */
[----:B------:R-:W-:Y:S05]  /*f5f0*/  BRA `(.L_x_291) ;  /* 0xffffffa800b87947 */ /* 0x000fea000383ffff */
.L_x_156:
[----:B-1-34-:R-:W-:-:S04]  /*f600*/  IMAD.U32 R4, RZ, RZ, UR6 ;  /* 0x00000006ff047e24 */ /* 0x01afc8000f8e00ff */
[----:B------:R1:W3:Y:S03]  /*f610*/  SYNCS.PHASECHK.TRANS64.TRYWAIT P1, [R4+URZ+0x344e8], R3 ;  /* 0x0344e803040075a7 */ /* 0x0002e6000802017f */
[----:B---3--:R-:W-:Y:S05]  /*f620*/  @!P1 NANOSLEEP.SYNCS 0x989680 ;  /* 0x009896800000995d */ /* 0x008fea0003900000 */
[----:B------:R-:W3:Y:S02]  /*f630*/  @!P1 SYNCS.PHASECHK.TRANS64 P1, [R4+URZ+0x344e8], R3 ;  /* 0x0344e803040095a7 */ /* 0x000ee4000802007f */
[----:B---3--:R-:W-:Y:S05]  /*f640*/  @!P1 BRA `(.L_x_156) ;  /* 0xfffffffc00ec9947 */ /* 0x008fea000383ffff */
[----:B------:R-:W-:Y:S05]  /*f650*/  BRA `(.L_x_292) ;  /* 0xffffffa800f87947 */ /* 0x000fea000383ffff */
.L_x_162:
[----:B-1----:R-:W-:-:S04]  /*f660*/  IMAD.U32 R5, RZ, RZ, UR6 ;  /* 0x00000006ff057e24 */ /* 0x002fc8000f8e00ff */
[----:B------:R1:W3:Y:S03]  /*f670*/  SYNCS.PHASECHK.TRANS64.TRYWAIT P1, [R5+URZ+0x344d0], R4 ;  /* 0x0344d004050075a7 */ /* 0x0002e6000802017f */
[----:B---3--:R-:W-:Y:S05]  /*f680*/  @!P1 NANOSLEEP.SYNCS 0x989680 ;  /* 0x009896800000995d */ /* 0x008fea0003900000 */
[----:B------:R-:W3:Y:S02]  /*f690*/  @!P1 SYNCS.PHASECHK.TRANS64 P1, [R5+URZ+0x344d0], R4 ;  /* 0x0344d004050095a7 */ /* 0x000ee4000802007f */
[----:B---3--:R-:W-:Y:S05]  /*f6a0*/  @!P1 BRA `(.L_x_162) ;  /* 0xfffffffc00ec9947 */ /* 0x008fea000383ffff */
[----:B------:R-:W-:Y:S05]  /*f6b0*/  BRA `(.L_x_293) ;  /* 0xffffffac00407947 */ /* 0x000fea000383ffff */
.L_x_168:
[----:B-1-3--:R-:W-:-:S04]  /*f6c0*/  IMAD.U32 R5, RZ, RZ, UR6 ;  /* 0x00000006ff057e24 */ /* 0x00afc8000f8e00ff */
[----:B------:R1:W3:Y:S03]  /*f6d0*/  SYNCS.PHASECHK.TRANS64.TRYWAIT P1, [R5+URZ+0x344d8], R4 ;  /* 0x0344d804050075a7 */ /* 0x0002e6000802017f */
[----:B---3--:R-:W-:Y:S05]  /*f6e0*/  @!P1 NANOSLEEP.SYNCS 0x989680 ;  /* 0x009896800000995d */ /* 0x008fea0003900000 */
[----:B------:R-:W3:Y:S02]  /*f6f0*/  @!P1 SYNCS.PHASECHK.TRANS64 P1, [R5+URZ+0x344d8], R4 ;  /* 0x0344d804050095a7 */ /* 0x000ee4000802007f */
[----:B---3--:R-:W-:Y:S05]  /*f700*/  @!P1 BRA `(.L_x_168) ;  /* 0xfffffffc00ec9947 */ /* 0x008fea000383ffff */
[----:B------:R-:W-:Y:S05]  /*f710*/  BRA `(.L_x_294) ;  /* 0xffffffac00747947 */ /* 0x000fea000383ffff */
.L_x_174:
[----:B-1-34-:R-:W-:-:S04]  /*f720*/  IMAD.U32 R5, RZ, RZ, UR6 ;  /* 0x00000006ff057e24 */ /* 0x01afc8000f8e00ff */
[----:B------:R1:W3:Y:S03]  /*f730*/  SYNCS.PHASECHK.TRANS64.TRYWAIT P1, [R5+URZ+0x344e0], R4 ;  /* 0x0344e004050075a7 */ /* 0x0002e6000802017f */
[----:B---3--:R-:W-:Y:S05]  /*f740*/  @!P1 NANOSLEEP.SYNCS 0x989680 ;  /* 0x009896800000995d */ /* 0x008fea0003900000 */
[----:B------:R-:W3:Y:S02]  /*f750*/  @!P1 SYNCS.PHASECHK.TRANS64 P1, [R5+URZ+0x344e0], R4 ;  /* 0x0344e004050095a7 */ /* 0x000ee4000802007f */
[----:B---3--:R-:W-:Y:S05]  /*f760*/  @!P1 BRA `(.L_x_174) ;  /* 0xfffffffc00ec9947 */ /* 0x008fea000383ffff */
[----:B------:R-:W-:Y:S05]  /*f770*/  BRA `(.L_x_295) ;  /* 0xffffffac00b07947 */ /* 0x000fea000383ffff */
.L_x_180:
[----:B-1-34-:R-:W-:-:S04]  /*f780*/  IMAD.U32 R5, RZ, RZ, UR6 ;  /* 0x00000006ff057e24 */ /* 0x01afc8000f8e00ff */
[----:B------:R1:W3:Y:S03]  /*f790*/  SYNCS.PHASECHK.TRANS64.TRYWAIT P1, [R5+URZ+0x344e8], R4 ;  /* 0x0344e804050075a7 */ /* 0x0002e6000802017f */
[----:B---3--:R-:W-:Y:S05]  /*f7a0*/  @!P1 NANOSLEEP.SYNCS 0x989680 ;  /* 0x009896800000995d */ /* 0x008fea0003900000 */
[----:B------:R-:W3:Y:S02]  /*f7b0*/  @!P1 SYNCS.PHASECHK.TRANS64 P1, [R5+URZ+0x344e8], R4 ;  /* 0x0344e804050095a7 */ /* 0x000ee4000802007f */
[----:B---3--:R-:W-:Y:S05]  /*f7c0*/  @!P1 BRA `(.L_x_180) ;  /* 0xfffffffc00ec9947 */ /* 0x008fea000383ffff */
[----:B------:R-:W-:Y:S05]  /*f7d0*/  BRA `(.L_x_296) ;  /* 0xffffffac00e07947 */ /* 0x000fea000383ffff */
.L_x_195:
[----:B-1----:R-:W-:-:S04]  /*f7e0*/  MOV R0, UR6 ;  /* 0x0000000600007c02 */ /* 0x002fc80008000f00 */
[----:B------:R1:W2:Y:S03]  /*f7f0*/  SYNCS.PHASECHK.TRANS64.TRYWAIT P0, [R0+URZ+0x344d0], R3 ;  /* 0x0344d003000075a7 */ /* 0x0002a6000800017f */
[----:B--2---:R-:W-:Y:S05]  /*f800*/  @!P0 NANOSLEEP.SYNCS 0x989680 ;  /* 0x009896800000895d */ /* 0x004fea0003900000 */
[----:B------:R-:W2:Y:S02]  /*f810*/  @!P0 SYNCS.PHASECHK.TRANS64 P0, [R0+URZ+0x344d0], R3 ;  /* 0x0344d003000085a7 */ /* 0x000ea4000800007f */
[----:B--2---:R-:W-:Y:S05]  /*f820*/  @!P0 BRA `(.L_x_195) ;  /* 0xfffffffc00ec8947 */ /* 0x004fea000383ffff */
[----:B------:R-:W-:Y:S05]  /*f830*/  BRA `(.L_x_297) ;  /* 0xffffffb400647947 */ /* 0x000fea000383ffff */
.L_x_197:
[----:B-1----:R-:W-:-:S04]  /*f840*/  IMAD.U32 R0, RZ, RZ, UR6 ;  /* 0x00000006ff007e24 */ /* 0x002fc8000f8e00ff */
[----:B------:R1:W2:Y:S03]  /*f850*/  SYNCS.PHASECHK.TRANS64.TRYWAIT P0, [R0+URZ+0x344d8], R3 ;  /* 0x0344d803000075a7 */ /* 0x0002a6000800017f */
[----:B--2---:R-:W-:Y:S05]  /*f860*/  @!P0 NANOSLEEP.SYNCS 0x989680 ;  /* 0x009896800000895d */ /* 0x004fea0003900000 */
[----:B------:R-:W2:Y:S02]  /*f870*/  @!P0 SYNCS.PHASECHK.TRANS64 P0, [R0+URZ+0x344d8], R3 ;  /* 0x0344d803000085a7 */ /* 0x000ea4000800007f */
[----:B--2---:R-:W-:Y:S05]  /*f880*/  @!P0 BRA `(.L_x_197) ;  /* 0xfffffffc00ec8947 */ /* 0x004fea000383ffff */
[----:B------:R-:W-:Y:S05]  /*f890*/  BRA `(.L_x_298) ;  /* 0xffffffb4005c7947 */ /* 0x000fea000383ffff */
.L_x_199:
[----:B-1----:R-:W-:-:S04]  /*f8a0*/  IMAD.U32 R0, RZ, RZ, UR6 ;  /* 0x00000006ff007e24 */ /* 0x002fc8000f8e00ff */
[----:B------:R1:W2:Y:S03]  /*f8b0*/  SYNCS.PHASECHK.TRANS64.TRYWAIT P0, [R0+URZ+0x344e0], R3 ;  /* 0x0344e003000075a7 */ /* 0x0002a6000800017f */
[----:B--2---:R-:W-:Y:S05]  /*f8c0*/  @!P0 NANOSLEEP.SYNCS 0x989680 ;  /* 0x009896800000895d */ /* 0x004fea0003900000 */
[----:B------:R-:W2:Y:S02]  /*f8d0*/  @!P0 SYNCS.PHASECHK.TRANS64 P0, [R0+URZ+0x344e0], R3 ;  /* 0x0344e003000085a7 */ /* 0x000ea4000800007f */
[----:B--2---:R-:W-:Y:S05]  /*f8e0*/  @!P0 BRA `(.L_x_199) ;  /* 0xfffffffc00ec8947 */ /* 0x004fea000383ffff */
[----:B------:R-:W-:Y:S05]  /*f8f0*/  BRA `(.L_x_299) ;  /* 0xffffffb400547947 */ /* 0x000fea000383ffff */
.L_x_211:
[----:B------:R-:W-:Y:S01]  /*f900*/  BSSY B1, `(.L_x_300) ;  /* 0x0000006000017945 */ /* 0x000fe20003800000 */
[----:B------:R-:W-:-:S07]  /*f910*/  IMAD.MOV.U32 R15, RZ, RZ, -0x1 ;  /* 0xffffffffff0f7424 */ /* 0x000fce00078e00ff */
[----:B-----5:R-:W-:Y:S05]  /*f920*/  WARPSYNC.COLLECTIVE R15, `(.L_x_301) ;  /* 0x000000000f0c7348 */ /* 0x020fea0003c00000 */
[----:B-----5:R-:W-:Y:S02]  /*f930*/  ELECT P6, UR62, PT ;  /* 0x00000000003e782f */ /* 0x020fe400038c0000 */
[----:B------:R-:W-:Y:S01]  /*f940*/  MOV R14, UR62 ;  /* 0x0000003e000e7c02 */ /* 0x000fe20008000f00 */
[----:B------:R-:W-:Y:S10]  /*f950*/  ENDCOLLECTIVE ;  /* 0x000000000000791b */ /* 0x000ff40003800000 */
.L_x_301:
[----:B------:R-:W-:Y:S05]  /*f960*/  BSYNC B1 ;  /* 0x0000000000017941 */ /* 0x000fea0003800000 */
.L_x_300:
[----:B------:R-:W-:Y:S05]  /*f970*/  BRA `(.L_x_302) ;  /* 0xffffffc0005c7947 */ /* 0x000fea000383ffff */
.L_x_214:
[----:B-1----:R1:W3:Y:S02]  /*f980*/  SYNCS.PHASECHK.TRANS64.TRYWAIT P0, [R10+URZ+0x34498], R7 ;  /* 0x034498070a0075a7 */ /* 0x0022e4000800017f */
[----:B---3--:R-:W-:Y:S05]  /*f990*/  @!P0 NANOSLEEP.SYNCS 0x989680 ;  /* 0x009896800000895d */ /* 0x008fea0003900000 */
[----:B------:R-:W3:Y:S02]  /*f9a0*/  @!P0 SYNCS.PHASECHK.TRANS64 P0, [R10+URZ+0x34498], R7 ;  /* 0x034498070a0085a7 */ /* 0x000ee4000800007f */
[----:B---3--:R-:W-:Y:S05]  /*f9b0*/  @!P0 BRA `(.L_x_214) ;  /* 0xfffffffc00f08947 */ /* 0x008fea000383ffff */
[----:B------:R-:W-:Y:S05]  /*f9c0*/  BRA `(.L_x_303) ;  /* 0xffffffc000887947 */ /* 0x000fea000383ffff */
.L_x_219:
[----:B-1----:R1:W2:Y:S02]  /*f9d0*/  SYNCS.PHASECHK.TRANS64.TRYWAIT P0, [R8+URZ+0x34400], R5 ;  /* 0x03440005080075a7 */ /* 0x0022a4000800017f */
[----:B--2---:R-:W-:Y:S05]  /*f9e0*/  @!P0 NANOSLEEP.SYNCS 0x989680 ;  /* 0x009896800000895d */ /* 0x004fea0003900000 */
[----:B------:R-:W2:Y:S02]  /*f9f0*/  @!P0 SYNCS.PHASECHK.TRANS64 P0, [R8+URZ+0x34400], R5 ;  /* 0x03440005080085a7 */ /* 0x000ea4000800007f */
[----:B--2---:R-:W-:Y:S05]  /*fa00*/  @!P0 BRA `(.L_x_219) ;  /* 0xfffffffc00f08947 */ /* 0x004fea000383ffff */
[----:B------:R-:W-:Y:S05]  /*fa10*/  BRA `(.L_x_304) ;  /* 0xffffffc400787947 */ /* 0x000fea000383ffff */
.L_x_222:
[----:B------:R-:W-:Y:S01]  /*fa20*/  BSSY B1, `(.L_x_305) ;  /* 0x0000006000017945 */ /* 0x000fe20003800000 */
[----:B------:R-:W-:-:S07]  /*fa30*/  IMAD.MOV.U32 R15, RZ, RZ, -0x1 ;  /* 0xffffffffff0f7424 */ /* 0x000fce00078e00ff */
[----:B-1---5:R-:W-:Y:S05]  /*fa40*/  WARPSYNC.COLLECTIVE R15, `(.L_x_306) ;  /* 0x000000000f0c7348 */ /* 0x022fea0003c00000 */
[----:B------:R-:W-:Y:S02]  /*fa50*/  ELECT P6, UR62, PT ;  /* 0x00000000003e782f */ /* 0x000fe400038c0000 */
[----:B------:R-:W-:Y:S01]  /*fa60*/  MOV R14, UR62 ;  /* 0x0000003e000e7c02 */ /* 0x000fe20008000f00 */
[----:B-1---5:R-:W-:Y:S10]  /*fa70*/  ENDCOLLECTIVE ;  /* 0x000000000000791b */ /* 0x022ff40003800000 */
.L_x_306:
[----:B------:R-:W-:Y:S05]  /*fa80*/  BSYNC B1 ;  /* 0x0000000000017941 */ /* 0x000fea0003800000 */
.L_x_305:
[----:B------:R-:W-:Y:S05]  /*fa90*/  BRA `(.L_x_307) ;  /* 0xffffffc400c07947 */ /* 0x000fea000383ffff */
.L_x_225:
[----:B------:R-:W-:Y:S01]  /*faa0*/  BSSY B1, `(.L_x_308) ;  /* 0x0000005000017945 */ /* 0x000fe20003800000 */
[----:B--2---:R-:W-:-:S07]  /*fab0*/  IMAD.MOV.U32 R15, RZ, RZ, -0x1 ;  /* 0xffffffffff0f7424 */ /* 0x004fce00078e00ff */
[----:B-1---5:R-:W-:Y:S05]  /*fac0*/  WARPSYNC.COLLECTIVE R15, `(.L_x_309) ;  /* 0x000000000f087348 */ /* 0x022fea0003c00000 */
[----:B------:R-:W-:Y:S01]  /*fad0*/  NOP ;  /* 0x0000000000007918 */ /* 0x000fe20000000000 */
[----:B-1---5:R-:W-:Y:S01]  /*fae0*/  ENDCOLLECTIVE ;  /* 0x000000000000791b */ /* 0x022fe20003800000 */
.L_x_309:
[----:B------:R-:W-:Y:S05]  /*faf0*/  BSYNC B1 ;  /* 0x0000000000017941 */ /* 0x000fea0003800000 */
.L_x_308:
[----:B------:R-:W-:-:S07]  /*fb00*/  IMAD.MOV.U32 R15, RZ, RZ, -0x1 ;  /* 0xffffffffff0f7424 */ /* 0x000fce00078e00ff */
[----:B------:R-:W-:Y:S05]  /*fb10*/  WARPSYNC.COLLECTIVE R15, `(.L_x_310) ;  /* 0x000000000f0c7348 */ /* 0x000fea0003c00000 */
[----:B------:R-:W-:Y:S02]  /*fb20*/  ELECT P6, UR62, PT ;  /* 0x00000000003e782f */ /* 0x000fe400038c0000 */
[----:B------:R-:W-:Y:S01]  /*fb30*/  MOV R14, UR62 ;  /* 0x0000003e000e7c02 */ /* 0x000fe20008000f00 */
[----:B------:R-:W-:Y:S10]  /*fb40*/  ENDCOLLECTIVE ;  /* 0x000000000000791b */ /* 0x000ff40003800000 */
.L_x_310:
[----:B------:R-:W-:Y:S05]  /*fb50*/  BRA `(.L_x_311) ;  /* 0xffffffc800e07947 */ /* 0x000fea000383ffff */
.L_x_228:
[----:B------:R-:W-:Y:S01]  /*fb60*/  BSSY B0, `(.L_x_312) ;  /* 0x0000006000007945 */ /* 0x000fe20003800000 */
[----:B------:R-:W-:-:S07]  /*fb70*/  IMAD.MOV.U32 R15, RZ, RZ, -0x1 ;  /* 0xffffffffff0f7424 */ /* 0x000fce00078e00ff */
[----:B-----5:R-:W-:Y:S05]  /*fb80*/  WARPSYNC.COLLECTIVE R15, `(.L_x_313) ;  /* 0x000000000f0c7348 */ /* 0x020fea0003c00000 */
[----:B-----5:R-:W-:Y:S02]  /*fb90*/  ELECT P6, UR62, PT ;  /* 0x00000000003e782f */ /* 0x020fe400038c0000 */
[----:B------:R-:W-:Y:S01]  /*fba0*/  MOV R14, UR62 ;  /* 0x0000003e000e7c02 */ /* 0x000fe20008000f00 */
[----:B------:R-:W-:Y:S10]  /*fbb0*/  ENDCOLLECTIVE ;  /* 0x000000000000791b */ /* 0x000ff40003800000 */
.L_x_313:
[----:B------:R-:W-:Y:S05]  /*fbc0*/  BSYNC B0 ;  /* 0x0000000000007941 */ /* 0x000fea0003800000 */
.L_x_312:
[----:B------:R-:W-:Y:S05]  /*fbd0*/  BRA `(.L_x_314) ;  /* 0xffffffcc00307947 */ /* 0x000fea000383ffff */
.L_x_232:
[----:B-1----:R1:W2:Y:S02]  /*fbe0*/  SYNCS.PHASECHK.TRANS64.TRYWAIT P0, [R7+URZ], R4 ;  /* 0x00000004070075a7 */ /* 0x0022a4000800017f */
[----:B--2---:R-:W-:Y:S05]  /*fbf0*/  @!P0 NANOSLEEP.SYNCS 0x989680 ;  /* 0x009896800000895d */ /* 0x004fea0003900000 */
[----:B------:R-:W2:Y:S02]  /*fc00*/  @!P0 SYNCS.PHASECHK.TRANS64 P0, [R7+URZ], R4 ;  /* 0x00000004070085a7 */ /* 0x000ea4000800007f */
[----:B--2---:R-:W-:Y:S05]  /*fc10*/  @!P0 BRA `(.L_x_232) ;  /* 0xfffffffc00f08947 */ /* 0x004fea000383ffff */
[----:B------:R-:W-:Y:S05]  /*fc20*/  BRA `(.L_x_315) ;  /* 0xffffffcc006c7947 */ /* 0x000fea000383ffff */
.L_x_233:
[----:B--2---:R2:W3:Y:S02]  /*fc30*/  SYNCS.PHASECHK.TRANS64.TRYWAIT P0, [R6+URZ], R3 ;  /* 0x00000003060075a7 */ /* 0x0044e4000800017f */
[----:B---3--:R-:W-:Y:S05]  /*fc40*/  @!P0 NANOSLEEP.SYNCS 0x989680 ;  /* 0x009896800000895d */ /* 0x008fea0003900000 */
[----:B------:R-:W3:Y:S02]  /*fc50*/  @!P0 SYNCS.PHASECHK.TRANS64 P0, [R6+URZ], R3 ;  /* 0x00000003060085a7 */ /* 0x000ee4000800007f */
[----:B---3--:R-:W-:Y:S05]  /*fc60*/  @!P0 BRA `(.L_x_233) ;  /* 0xfffffffc00f08947 */ /* 0x008fea000383ffff */
[----:B------:R-:W-:Y:S05]  /*fc70*/  BRA `(.L_x_316) ;  /* 0xffffffcc00747947 */ /* 0x000fea000383ffff */
.L_x_251:
[----:B-1----:R1:W2:Y:S02]  /*fc80*/  SYNCS.PHASECHK.TRANS64.TRYWAIT P2, [R17+URZ+0x34440], R2 ;  /* 0x03444002110075a7 */ /* 0x0022a4000804017f */
[----:B--2---:R-:W-:Y:S05]  /*fc90*/  @!P2 NANOSLEEP.SYNCS 0x989680 ;  /* 0x009896800000a95d */ /* 0x004fea0003900000 */
[----:B------:R-:W2:Y:S02]  /*fca0*/  @!P2 SYNCS.PHASECHK.TRANS64 P2, [R17+URZ+0x34440], R2 ;  /* 0x034440021100a5a7 */ /* 0x000ea4000804007f */
[----:B--2---:R-:W-:Y:S05]  /*fcb0*/  @!P2 BRA `(.L_x_251) ;  /* 0xfffffffc00f0a947 */ /* 0x004fea000383ffff */
[----:B------:R-:W-:Y:S05]  /*fcc0*/  BRA `(.L_x_317) ;  /* 0xffffffe800907947 */ /* 0x000fea000383ffff */
.L_x_257:
[----:B-1----:R1:W3:Y:S02]  /*fcd0*/  SYNCS.PHASECHK.TRANS64.TRYWAIT P0, [R5+URZ+0x34440], R2 ;  /* 0x03444002050075a7 */ /* 0x0022e4000800017f */
[----:B---3--:R-:W-:Y:S05]  /*fce0*/  @!P0 NANOSLEEP.SYNCS 0x989680 ;  /* 0x009896800000895d */ /* 0x008fea0003900000 */
[----:B------:R-:W3:Y:S02]  /*fcf0*/  @!P0 SYNCS.PHASECHK.TRANS64 P0, [R5+URZ+0x34440], R2 ;  /* 0x03444002050085a7 */ /* 0x000ee4000800007f */
[----:B---3--:R-:W-:Y:S05]  /*fd00*/  @!P0 BRA `(.L_x_257) ;  /* 0xfffffffc00f08947 */ /* 0x008fea000383ffff */
[----:B------:R-:W-:Y:S05]  /*fd10*/  BRA `(.L_x_318) ;  /* 0xffffffe800f87947 */ /* 0x000fea000383ffff */
.L_x_259:
[----:B-1----:R1:W3:Y:S02]  /*fd20*/  SYNCS.PHASECHK.TRANS64.TRYWAIT P0, [R7+URZ+0x34440], R0 ;  /* 0x03444000070075a7 */ /* 0x0022e4000800017f */
[----:B---3--:R-:W-:Y:S05]  /*fd30*/  @!P0 NANOSLEEP.SYNCS 0x989680 ;  /* 0x009896800000895d */ /* 0x008fea0003900000 */
[----:B------:R-:W3:Y:S02]  /*fd40*/  @!P0 SYNCS.PHASECHK.TRANS64 P0, [R7+URZ+0x34440], R0 ;  /* 0x03444000070085a7 */ /* 0x000ee4000800007f */
[----:B---3--:R-:W-:Y:S05]  /*fd50*/  @!P0 BRA `(.L_x_259) ;  /* 0xfffffffc00f08947 */ /* 0x008fea000383ffff */
[----:B------:R-:W-:Y:S05]  /*fd60*/  BRA `(.L_x_319) ;  /* 0xffffffec00107947 */ /* 0x000fea000383ffff */
.L_x_261:
[----:B-1----:R1:W3:Y:S02]  /*fd70*/  SYNCS.PHASECHK.TRANS64.TRYWAIT P0, [R7+URZ+0x34440], R0 ;  /* 0x03444000070075a7 */ /* 0x0022e4000800017f */
[----:B---3--:R-:W-:Y:S05]  /*fd80*/  @!P0 NANOSLEEP.SYNCS 0x989680 ;  /* 0x009896800000895d */ /* 0x008fea0003900000 */
[----:B------:R-:W3:Y:S02]  /*fd90*/  @!P0 SYNCS.PHASECHK.TRANS64 P0, [R7+URZ+0x34440], R0 ;  /* 0x03444000070085a7 */ /* 0x000ee4000800007f */
[----:B---3--:R-:W-:Y:S05]  /*fda0*/  @!P0 BRA `(.L_x_261) ;  /* 0xfffffffc00f08947 */ /* 0x008fea000383ffff */
[----:B------:R-:W-:Y:S05]  /*fdb0*/  BRA `(.L_x_320) ;  /* 0xffffffec00287947 */ /* 0x000fea000383ffff */
.L_x_263:
[----:B-1----:R1:W3:Y:S02]  /*fdc0*/  SYNCS.PHASECHK.TRANS64.TRYWAIT P0, [R7+URZ+0x34440], R0 ;  /* 0x03444000070075a7 */ /* 0x0022e4000800017f */
[----:B---3--:R-:W-:Y:S05]  /*fdd0*/  @!P0 NANOSLEEP.SYNCS 0x989680 ;  /* 0x009896800000895d */ /* 0x008fea0003900000 */
[----:B------:R-:W3:Y:S02]  /*fde0*/  @!P0 SYNCS.PHASECHK.TRANS64 P0, [R7+URZ+0x34440], R0 ;  /* 0x03444000070085a7 */ /* 0x000ee4000800007f */
[----:B---3--:R-:W-:Y:S05]  /*fdf0*/  @!P0 BRA `(.L_x_263) ;  /* 0xfffffffc00f08947 */ /* 0x008fea000383ffff */
[----:B------:R-:W-:Y:S05]  /*fe00*/  BRA `(.L_x_321) ;  /* 0xffffffec00407947 */ /* 0x000fea000383ffff */
.L_x_265:
[----:B-1----:R1:W3:Y:S02]  /*fe10*/  SYNCS.PHASECHK.TRANS64.TRYWAIT P0, [R7+URZ+0x34440], R0 ;  /* 0x03444000070075a7 */ /* 0x0022e4000800017f */
[----:B---3--:R-:W-:Y:S05]  /*fe20*/  @!P0 NANOSLEEP.SYNCS 0x989680 ;  /* 0x009896800000895d */ /* 0x008fea0003900000 */
[----:B------:R-:W3:Y:S02]  /*fe30*/  @!P0 SYNCS.PHASECHK.TRANS64 P0, [R7+URZ+0x34440], R0 ;  /* 0x03444000070085a7 */ /* 0x000ee4000800007f */
[----:B---3--:R-:W-:Y:S05]  /*fe40*/  @!P0 BRA `(.L_x_265) ;  /* 0xfffffffc00f08947 */ /* 0x008fea000383ffff */
[----:B------:R-:W-:Y:S05]  /*fe50*/  BRA `(.L_x_322) ;  /* 0xffffffec00587947 */ /* 0x000fea000383ffff */
.L_x_267:
[----:B-1----:R1:W3:Y:S02]  /*fe60*/  SYNCS.PHASECHK.TRANS64.TRYWAIT P0, [R7+URZ+0x34440], R0 ;  /* 0x03444000070075a7 */ /* 0x0022e4000800017f */
[----:B---3--:R-:W-:Y:S05]  /*fe70*/  @!P0 NANOSLEEP.SYNCS 0x989680 ;  /* 0x009896800000895d */ /* 0x008fea0003900000 */
[----:B------:R-:W3:Y:S02]  /*fe80*/  @!P0 SYNCS.PHASECHK.TRANS64 P0, [R7+URZ+0x34440], R0 ;  /* 0x03444000070085a7 */ /* 0x000ee4000800007f */
[----:B---3--:R-:W-:Y:S05]  /*fe90*/  @!P0 BRA `(.L_x_267) ;  /* 0xfffffffc00f08947 */ /* 0x008fea000383ffff */
[----:B------:R-:W-:Y:S05]  /*fea0*/  BRA `(.L_x_323) ;  /* 0xffffffec00707947 */ /* 0x000fea000383ffff */
.L_x_269:
[----:B-1----:R1:W3:Y:S02]  /*feb0*/  SYNCS.PHASECHK.TRANS64.TRYWAIT P0, [R7+URZ+0x34440], R0 ;  /* 0x03444000070075a7 */ /* 0x0022e4000800017f */
[----:B---3--:R-:W-:Y:S05]  /*fec0*/  @!P0 NANOSLEEP.SYNCS 0x989680 ;  /* 0x009896800000895d */ /* 0x008fea0003900000 */
[----:B------:R-:W3:Y:S02]  /*fed0*/  @!P0 SYNCS.PHASECHK.TRANS64 P0, [R7+URZ+0x34440], R0 ;  /* 0x03444000070085a7 */ /* 0x000ee4000800007f */
[----:B---3--:R-:W-:Y:S05]  /*fee0*/  @!P0 BRA `(.L_x_269) ;  /* 0xfffffffc00f08947 */ /* 0x008fea000383ffff */
[----:B------:R-:W-:Y:S05]  /*fef0*/  BRA `(.L_x_324) ;  /* 0xffffffec00887947 */ /* 0x000fea000383ffff */
        .weak           $__internal_0_$__cuda_sm20_div_u64
        .type           $__internal_0_$__cuda_sm20_div_u64,@function
        .size           $__internal_0_$__cuda_sm20_div_u64,(.L_x_248 - $__internal_0_$__cuda_sm20_div_u64)
$__internal_0_$__cuda_sm20_div_u64:
[----:B------:R-:W1:Y:S08]  /*ff00*/  I2F.U64.RP R0, R26 ;  /* 0x0000001a00007312 */ /* 0x000e700000309000 */
[----:B-1----:R-:W1:Y:S02]  /*ff10*/  MUFU.RCP R0, R0 ;  /* 0x0000000000007308 */ /* 0x002e640000001000 */
[----:B-1----:R-:W-:-:S06]  /*ff20*/  VIADD R2, R0, 0x1ffffffe ;  /* 0x1ffffffe00027836 */ /* 0x002fcc0000000000 */
[----:B------:R-:W1:Y:S02]  /*ff30*/  F2I.U64.TRUNC R2, R2 ;  /* 0x0000000200027311 */ /* 0x000e64000020d800 */
[----:B-1----:R-:W-:-:S04]  /*ff40*/  IMAD.WIDE.U32 R16, R2, R26, RZ ;  /* 0x0000001a02107225 */ /* 0x002fc800078e00ff */
[----:B------:R-:W-:Y:S01]  /*ff50*/  IMAD R17, R2, R27, R17 ;  /* 0x0000001b02117224 */ /* 0x000fe200078e0211 */
[----:B------:R-:W-:-:S03]  /*ff60*/  IADD3 R25, P1, RZ, -R16, RZ ;  /* 0x80000010ff197210 */ /* 0x000fc60007f3e0ff */
[----:B------:R-:W-:Y:S02]  /*ff70*/  IMAD R17, R3, R26, R17 ;  /* 0x0000001a03117224 */ /* 0x000fe400078e0211 */
[----:B------:R-:W-:-:S03]  /*ff80*/  IMAD.HI.U32 R16, R2, R25, RZ ;  /* 0x0000001902107227 */ /* 0x000fc600078e00ff */
[----:B------:R-:W-:Y:S01]  /*ff90*/  IADD3.X R29, RZ, ~R17, RZ, P1, !PT ;  /* 0x80000011ff1d7210 */ /* 0x000fe20000ffe4ff */
[----:B------:R-:W-:-:S04]  /*ffa0*/  IMAD.MOV.U32 R17, RZ, RZ, R2 ;  /* 0x000000ffff117224 */ /* 0x000fc800078e0002 */
[----:B------:R-:W-:-:S04]  /*ffb0*/  IMAD.WIDE.U32 R16, P1, R2, R29, R16 ;  /* 0x0000001d02107225 */ /* 0x000fc80007820010 */
[C---:B------:R-:W-:Y:S02]  /*ffc0*/  IMAD R31, R3.reuse, R29, RZ ;  /* 0x0000001d031f7224 */ /* 0x040fe400078e02ff */
[----:B------:R-:W-:-:S04]  /*ffd0*/  IMAD.HI.U32 R16, P2, R3, R25, R16 ;  /* 0x0000001903107227 */ /* 0x000fc80007840010 */
[----:B------:R-:W-:Y:S01]  /*ffe0*/  IMAD.HI.U32 R29, R3, R29, RZ ;  /* 0x0000001d031d7227 */ /* 0x000fe200078e00ff */
[----:B------:R-:W-:-:S03]  /*fff0*/  IADD3 R17, P3, R31, R16, RZ ;  /* 0x000000101f117210 */ /* 0x000fc60007f7e0ff */
[----:B------:R-:W-:Y:S02]  /*10000*/  IMAD.X R0, R29, 0x1, R3, P1 ;  /* 0x000000011d007824 */ /* 0x000fe400008e0603 */
[----:B------:R-:W-:-:S03]  /*10010*/  IMAD.WIDE.U32 R2, R17, R26, RZ ;  /* 0x0000001a11027225 */ /* 0x000fc600078e00ff */
[----:B------:R-:W-:Y:S01]  /*10020*/  IADD3.X R25, RZ, RZ, R0, P3, P2 ;  /* 0x000000ffff197210 */ /* 0x000fe20001fe4400 */
[----:B------:R-:W-:Y:S01]  /*10030*/  IMAD R0, R17, R27, R3 ;  /* 0x0000001b11007224 */ /* 0x000fe200078e0203 */
[----:B------:R-:W-:-:S03]  /*10040*/  IADD3 R3, P1, RZ, -R2, RZ ;  /* 0x80000002ff037210 */ /* 0x000fc60007f3e0ff */
[----:B------:R-:W-:Y:S02]  /*10050*/  IMAD R0, R25, R26, R0 ;  /* 0x0000001a19007224 */ /* 0x000fe400078e0200 */
[----:B------:R-:W-:-:S04]  /*10060*/  IMAD.HI.U32 R16, R17, R3, RZ ;  /* 0x0000000311107227 */ /* 0x000fc800078e00ff */
[----:B------:R-:W-:-:S04]  /*10070*/  IMAD.X R0, RZ, RZ, ~R0, P1 ;  /* 0x000000ffff007224 */ /* 0x000fc800008e0e00 */
[----:B------:R-:W-:-:S04]  /*10080*/  IMAD.WIDE.U32 R16, P1, R17, R0, R16 ;  /* 0x0000000011107225 */ /* 0x000fc80007820010 */
[C---:B------:R-:W-:Y:S02]  /*10090*/  IMAD R2, R25.reuse, R0, RZ ;  /* 0x0000000019027224 */ /* 0x040fe400078e02ff */
[----:B------:R-:W-:-:S04]  /*100a0*/  IMAD.HI.U32 R17, P2, R25, R3, R16 ;  /* 0x0000000319117227 */ /* 0x000fc80007840010 */
[----:B------:R-:W-:Y:S01]  /*100b0*/  IMAD.HI.U32 R0, R25, R0, RZ ;  /* 0x0000000019007227 */ /* 0x000fe200078e00ff */
[----:B------:R-:W-:-:S03]  /*100c0*/  IADD3 R17, P3, R2, R17, RZ ;  /* 0x0000001102117210 */ /* 0x000fc60007f7e0ff */
[----:B------:R-:W-:Y:S02]  /*100d0*/  IMAD.X R25, R0, 0x1, R25, P1 ;  /* 0x0000000100197824 */ /* 0x000fe400008e0619 */
[----:B------:R-:W-:-:S03]  /*100e0*/  IMAD.HI.U32 R2, R17, UR13, RZ ;  /* 0x0000000d11027c27 */ /* 0x000fc6000f8e00ff */
[----:B------:R-:W-:Y:S01]  /*100f0*/  IADD3.X R25, RZ, RZ, R25, P3, P2 ;  /* 0x000000ffff197210 */ /* 0x000fe20001fe4419 */
[----:B------:R-:W-:Y:S02]  /*10100*/  IMAD.MOV.U32 R3, RZ, RZ, RZ ;  /* 0x000000ffff037224 */ /* 0x000fe400078e00ff */
[----:B------:R-:W-:-:S04]  /*10110*/  IMAD.WIDE.U32 R2, R17, UR21, R2 ;  /* 0x0000001511027c25 */ /* 0x000fc8000f8e0002 */
[C---:B------:R-:W-:Y:S02]  /*10120*/  IMAD R17, R25.reuse, UR21, RZ ;  /* 0x0000001519117c24 */ /* 0x040fe4000f8e02ff */
[----:B------:R-:W-:-:S04]  /*10130*/  IMAD.HI.U32 R2, P1, R25, UR13, R2 ;  /* 0x0000000d19027c27 */ /* 0x000fc8000f820002 */
[----:B------:R-:W-:Y:S01]  /*10140*/  IMAD.HI.U32 R0, R25, UR21, RZ ;  /* 0x0000001519007c27 */ /* 0x000fe2000f8e00ff */
[----:B------:R-:W-:-:S03]  /*10150*/  IADD3 R17, P2, R17, R2, RZ ;  /* 0x0000000211117210 */ /* 0x000fc60007f5e0ff */
[----:B------:R-:W-:Y:S02]  /*10160*/  IMAD.X R0, RZ, RZ, R0, P1 ;  /* 0x000000ffff007224 */ /* 0x000fe400008e0600 */
[----:B------:R-:W-:-:S04]  /*10170*/  IMAD.WIDE.U32 R2, R17, R26, RZ ;  /* 0x0000001a11027225 */ /* 0x000fc800078e00ff */
[----:B------:R-:W-:Y:S01]  /*10180*/  IMAD.X R0, RZ, RZ, R0, P2 ;  /* 0x000000ffff007224 */ /* 0x000fe200010e0600 */
[----:B------:R-:W-:Y:S01]  /*10190*/  IADD3 R25, P2, -R2, UR13, RZ ;  /* 0x0000000d02197c10 */ /* 0x000fe2000ff5e1ff */
[----:B------:R-:W-:-:S03]  /*101a0*/  IMAD R3, R17, R27, R3 ;  /* 0x0000001b11037224 */ /* 0x000fc600078e0203 */
[-C--:B------:R-:W-:Y:S01]  /*101b0*/  ISETP.GE.U32.AND P1, PT, R25, R26.reuse, PT ;  /* 0x0000001a1900720c */ /* 0x080fe20003f26070 */
[----:B------:R-:W-:-:S05]  /*101c0*/  IMAD R0, R0, R26, R3 ;  /* 0x0000001a00007224 */ /* 0x000fca00078e0203 */
[----:B------:R-:W-:Y:S02]  /*101d0*/  IADD3.X R16, ~R0, UR21, RZ, P2, !PT ;  /* 0x0000001500107c10 */ /* 0x000fe400097fe5ff */
[----:B------:R-:W-:Y:S02]  /*101e0*/  IADD3 R2, P2, -R26, R25, RZ ;  /* 0x000000191a027210 */ /* 0x000fe40007f5e1ff */
[C---:B------:R-:W-:Y:S02]  /*101f0*/  ISETP.GE.U32.AND.EX P1, PT, R16.reuse, R27, PT, P1 ;  /* 0x0000001b1000720c */ /* 0x040fe40003f26110 */
[----:B------:R-:W-:Y:S01]  /*10200*/  IADD3 R0, R17, 0x1, RZ ;  /* 0x0000000111007810 */ /* 0x000fe20007ffe0ff */
[----:B------:R-:W-:Y:S01]  /*10210*/  IMAD.X R3, R16, 0x1, ~R27, P2 ;  /* 0x0000000110037824 */ /* 0x000fe200010e0e1b */
[----:B------:R-:W-:Y:S02]  /*10220*/  SEL R2, R2, R25, P1 ;  /* 0x0000001902027207 */ /* 0x000fe40000800000 */
[----:B------:R-:W-:-:S02]  /*10230*/  SEL R17, R0, R17, P1 ;  /* 0x0000001100117207 */ /* 0x000fc40000800000 */
[----:B------:R-:W-:Y:S02]  /*10240*/  SEL R3, R3, R16, P1 ;  /* 0x0000001003037207 */ /* 0x000fe40000800000 */
[----:B------:R-:W-:Y:S01]  /*10250*/  ISETP.GE.U32.AND P1, PT, R2, R26, PT ;  /* 0x0000001a0200720c */ /* 0x000fe20003f26070 */
[----:B------:R-:W-:Y:S01]  /*10260*/  VIADD R0, R17, 0x1 ;  /* 0x0000000111007836 */ /* 0x000fe20000000000 */
[----:B------:R-:W-:Y:S01]  /*10270*/  ISETP.NE.U32.AND P2, PT, R26, RZ, PT ;  /* 0x000000ff1a00720c */ /* 0x000fe20003f45070 */
[----:B------:R-:W-:Y:S01]  /*10280*/  IMAD.MOV.U32 R2, RZ, RZ, R12 ;  /* 0x000000ffff027224 */ /* 0x000fe200078e000c */
[----:B------:R-:W-:Y:S01]  /*10290*/  ISETP.GE.U32.AND.EX P1, PT, R3, R27, PT, P1 ;  /* 0x0000001b0300720c */ /* 0x000fe20003f26110 */
[----:B------:R-:W-:Y:S01]  /*102a0*/  IMAD.MOV.U32 R3, RZ, RZ, 0x0 ;  /* 0x00000000ff037424 */ /* 0x000fe200078e00ff */
[----:B------:R-:W-:Y:S02]  /*102b0*/  ISETP.NE.AND.EX P2, PT, R27, RZ, PT, P2 ;  /* 0x000000ff1b00720c */ /* 0x000fe40003f45320 */
[----:B------:R-:W-:-:S04]  /*102c0*/  SEL R0, R0, R17, P1 ;  /* 0x0000001100007207 */ /* 0x000fc80000800000 */
[----:B------:R-:W-:Y:S01]  /*102d0*/  SEL R0, R0, 0xffffffff, P2 ;  /* 0xffffffff00007807 */ /* 0x000fe20001000000 */
[----:B------:R-:W-:Y:S06]  /*102e0*/  RET.REL.NODEC R2 `(_ZN7cutlass13device_kernelINS_4gemm6kernel13GemmUniversalINS1_17GroupProblemShapeIN4cute5tupleIJiiiEEEEENS1_10collective13CollectiveMmaINS1_39MainloopSm90ArrayTmaGmmaWarpSpecializedILi3ENS6_IJNS5_1CILi2EEENSC_ILi1EEESE_EEENS1_40KernelPtrArrayTmaWarpSpecializedPingpongEEENS6_IJNSC_ILi128EEESI_SI_EEENS_10bfloat16_tEPNS6_IJlSE_NSC_ILi0EEEEEESK_SN_NS5_8TiledMMAINS5_8MMA_AtomIJNS5_4SM904GMMA28MMA_64x128x16_F32BF16BF16_SSILNSR_5MajorE0ELST_0ELNSR_7ScaleInE1ELSU_1EEEEEENS5_6LayoutINS6_IJSE_SE_SE_EEENS6_IJSL_SL_SL_EEEEENS6_IJNS5_10UnderscoreES11_S11_EEEEENS5_13SM90_TMA_LOADENS5_14ComposedLayoutINS5_7SwizzleILi3ELi4ELi3EEENS5_18smem_ptr_flag_bitsILi16EEENSX_INS6_IJNSC_ILi8EEENSC_ILi64EEEEEENS6_IJS1B_SE_EEEEEEEvNS5_8identityENS5_23SM90_TMA_LOAD_MULTICASTES1F_vS1G_EENS_8epilogue10collective18CollectiveEpilogueINS1J_30Sm90PtrArrayTmaWarpSpecializedILi4ELi2ELi16ELb1ELb0ELi2EEEJSJ_NS6_IJS1B_NSC_ILi32EEEEEENS_6half_tEPNS6_IJSE_lSL_EEES1Q_S1S_NS1J_6fusion15FusionCallbacksIS1N_NS1T_17LinearCombinationIS1Q_fS1Q_fLNS_15FloatRoundStyleE2EEESJ_S1P_JEEES14_NS15_IS17_S19_NSX_INS6_IJS1B_S1A_EEENS6_IJSE_S1B_EEEEEEENS5_17SM75_U16x8_LDSM_TENS5_14SM90_TMA_STOREES22_NS5_17SM90_U16x8_STSM_TENS5_9Copy_AtomIJNS5_17SM90_U32x4_STSM_NES1Q_EEEvEEEvvEEEEvNT_6ParamsE) ;  /* 0xfffffefc02447950 */ /* 0x000fec0003c3ffff */
.L_x_248:
[----:B------:R-:W-:Y:S01]  /*102f0*/  UMOV UR28, UR23 ;  /* 0x00000017001c7c82 */ /* 0x000fe20008000000 */
[----:B------:R-:W-:Y:S02]  /*10300*/  UMOV UR29, UR34 ;  /* 0x00000022001d7c82 */ /* 0x000fe40008000000 */
[----:B------:R-:W1:Y:S08]  /*10310*/  I2F.U64.RP R13, UR28 ;  /* 0x0000001c000d7d12 */ /* 0x000e700008309000 */
[----:B-1----:R-:W1:Y:S02]  /*10320*/  MUFU.RCP R13, R13 ;  /* 0x0000000d000d7308 */ /* 0x002e640000001000 */
[----:B-1----:R-:W-:-:S06]  /*10330*/  VIADD R2, R13, 0x1ffffffe ;  /* 0x1ffffffe0d027836 */ /* 0x002fcc0000000000 */
[----:B------:R-:W1:Y:S02]  /*10340*/  F2I.U64.TRUNC R2, R2 ;  /* 0x0000000200027311 */ /* 0x000e64000020d800 */
[----:B-1----:R-:W-:Y:S01]  /*10350*/  R2UR UR28, R2 ;  /* 0x00000000021c72ca */ /* 0x002fe200000e0000 */
[----:B------:R-:W-:Y:S01]  /*10360*/  IMAD.MOV.U32 R2, RZ, RZ, R12 ;  /* 0x000000ffff027224 */ /* 0x000fe200078e000c */
[----:B------:R-:W-:Y:S01]  /*10370*/  R2UR UR29, R3 ;  /* 0x00000000031d72ca */ /* 0x000fe200000e0000 */
[----:B------:R-:W-:-:S10]  /*10380*/  IMAD.MOV.U32 R3, RZ, RZ, 0x0 ;  /* 0x00000000ff037424 */ /* 0x000fd400078e00ff */
[----:B------:R-:W-:-:S04]  /*10390*/  UIMAD.WIDE.U32 UR30, UR28, UR23, URZ ;  /* 0x000000171c1e72a5 */ /* 0x000fc8000f8e003f */
[----:B------:R-:W-:Y:S02]  /*103a0*/  UIMAD UR31, UR28, UR34, UR31 ;  /* 0x000000221c1f72a4 */ /* 0x000fe4000f8e021f */
[----:B------:R-:W-:Y:S02]  /*103b0*/  UIADD3 UR36, UP1, URZ, -UR30, URZ ;  /* 0x8000001e3f247290 */ /* 0x000fe4000ff3e03f */
[----:B------:R-:W-:Y:S02]  /*103c0*/  UIMAD UR32, UR29, UR23, UR31 ;  /* 0x000000171d2072a4 */ /* 0x000fe4000f8e021f */
[----:B------:R-:W-:Y:S02]  /*103d0*/  UIMAD.WIDE.U32 UR30, UR28, UR36, URZ ;  /* 0x000000241c1e72a5 */ /* 0x000fe4000f8e003f */
[----:B------:R-:W-:-:S05]  /*103e0*/  UIADD3.X UR37, URZ, ~UR32, URZ, UP1, !UPT ;  /* 0x800000203f257290 */ /* 0x000fca0008ffe43f */
[----:B------:R-:W-:Y:S01]  /*103f0*/  UMOV UR30, UR31 ;  /* 0x0000001f001e7c82 */ /* 0x000fe20008000000 */
[----:B------:R-:W-:Y:S02]  /*10400*/  UMOV UR31, UR28 ;  /* 0x0000001c001f7c82 */ /* 0x000fe40008000000 */
[----:B------:R-:W-:Y:S02]  /*10410*/  UIMAD.WIDE.U32 UR32, UP1, UR28, UR37, UR30 ;  /* 0x000000251c2072a5 */ /* 0x000fe4000f82001e */
[----:B------:R-:W-:Y:S02]  /*10420*/  UIMAD.WIDE.U32 UR30, UR29, UR37, URZ ;  /* 0x000000251d1e72a5 */ /* 0x000fe4000f8e003f */
[----:B------:R-:W-:Y:S02]  /*10430*/  UIMAD.WIDE.U32 UR32, UP2, UR29, UR36, UR32 ;  /* 0x000000241d2072a5 */ /* 0x000fe4000f840020 */
[----:B------:R-:W-:Y:S02]  /*10440*/  UIMAD UR37, UR29, UR37, URZ ;  /* 0x000000251d2572a4 */ /* 0x000fe4000f8e023f */
[----:B------:R-:W-:-:S02]  /*10450*/  UIADD3.X UR30, UR31, UR29, URZ, UP1, !UPT ;  /* 0x0000001d1f1e7290 */ /* 0x000fc40008ffe43f */
[----:B------:R-:W-:-:S04]  /*10460*/  UIADD3 UR33, UP4, UR37, UR33, URZ ;  /* 0x0000002125217290 */ /* 0x000fc8000ff9e03f */
[----:B------:R-:W-:Y:S02]  /*10470*/  UIMAD.WIDE.U32 UR28, UR33, UR23, URZ ;  /* 0x00000017211c72a5 */ /* 0x000fe4000f8e003f */
[----:B------:R-:W-:Y:S02]  /*10480*/  UIADD3.X UR36, URZ, URZ, UR30, UP4, UP2 ;  /* 0x0000003f3f247290 */ /* 0x000fe4000a7e441e */
[----:B------:R-:W-:Y:S02]  /*10490*/  UIMAD UR29, UR33, UR34, UR29 ;  /* 0x00000022211d72a4 */ /* 0x000fe4000f8e021d */
[----:B------:R-:W-:Y:S02]  /*104a0*/  UIADD3 UR37, UP1, URZ, -UR28, URZ ;  /* 0x8000001c3f257290 */ /* 0x000fe4000ff3e03f */
[----:B------:R-:W-:Y:S02]  /*104b0*/  UIMAD UR30, UR36, UR23, UR29 ;  /* 0x00000017241e72a4 */ /* 0x000fe4000f8e021d */
[----:B------:R-:W-:-:S02]  /*104c0*/  UIMAD.WIDE.U32 UR28, UR33, UR37, URZ ;  /* 0x00000025211c72a5 */ /* 0x000fc4000f8e003f */
[----:B------:R-:W-:-:S05]  /*104d0*/  UIADD3.X UR40, URZ, ~UR30, URZ, UP1, !UPT ;  /* 0x8000001e3f287290 */ /* 0x000fca0008ffe43f */
[----:B------:R-:W-:Y:S01]  /*104e0*/  UMOV UR32, UR29 ;  /* 0x0000001d00207c82 */ /* 0x000fe20008000000 */
[----:B------:R-:W-:Y:S02]  /*104f0*/  UIMAD.WIDE.U32 UR28, UR36, UR40, URZ ;  /* 0x00000028241c72a5 */ /* 0x000fe4000f8e003f */
[----:B------:R-:W-:Y:S02]  /*10500*/  UIMAD.WIDE.U32 UR30, UP1, UR33, UR40, UR32 ;  /* 0x00000028211e72a5 */ /* 0x000fe4000f820020 */
[----:B------:R-:W-:Y:S02]  /*10510*/  UIMAD UR32, UR36, UR40, URZ ;  /* 0x00000028242072a4 */ /* 0x000fe4000f8e023f */
[----:B------:R-:W-:Y:S02]  /*10520*/  UIMAD.WIDE.U32 UR30, UP2, UR36, UR37, UR30 ;  /* 0x00000025241e72a5 */ /* 0x000fe4000f84001e */
[----:B------:R-:W-:Y:S02]  /*10530*/  UIADD3.X UR36, UR29, UR36, URZ, UP1, !UPT ;  /* 0x000000241d247290 */ /* 0x000fe40008ffe43f */
[----:B------:R-:W-:-:S04]  /*10540*/  UIADD3 UR32, UP4, UR32, UR31, URZ ;  /* 0x0000001f20207290 */ /* 0x000fc8000ff9e03f */
[----:B------:R-:W-:Y:S02]  /*10550*/  UIMAD.WIDE.U32 UR30, UR32, UR24, URZ ;  /* 0x00000018201e72a5 */ /* 0x000fe4000f8e003f */
[----:B------:R-:W-:-:S05]  /*10560*/  UIADD3.X UR36, URZ, URZ, UR36, UP4, UP2 ;  /* 0x0000003f3f247290 */ /* 0x000fca000a7e4424 */
[----:B------:R-:W-:Y:S01]  /*10570*/  UMOV UR30, UR31 ;  /* 0x0000001f001e7c82 */ /* 0x000fe20008000000 */
[----:B------:R-:W-:Y:S02]  /*10580*/  UMOV UR31, URZ ;  /* 0x0000003f001f7c82 */ /* 0x000fe40008000000 */
[----:B------:R-:W-:Y:S02]  /*10590*/  UIMAD.WIDE.U32 UR28, UR32, UR25, UR30 ;  /* 0x00000019201c72a5 */ /* 0x000fe4000f8e001e */
[----:B------:R-:W-:Y:S02]  /*105a0*/  UIMAD UR32, UR36, UR25, URZ ;  /* 0x00000019242072a4 */ /* 0x000fe4000f8e023f */
[----:B------:R-:W-:Y:S02]  /*105b0*/  UIMAD.WIDE.U32 UR28, UP1, UR36, UR24, UR28 ;  /* 0x00000018241c72a5 */ /* 0x000fe4000f82001c */
[----:B------:R-:W-:Y:S02]  /*105c0*/  UIMAD.WIDE.U32 UR30, UR36, UR25, URZ ;  /* 0x00000019241e72a5 */ /* 0x000fe4000f8e003f */
[----:B------:R-:W-:-:S02]  /*105d0*/  UIADD3 UR32, UP2, UR32, UR29, URZ ;  /* 0x0000001d20207290 */ /* 0x000fc4000ff5e03f */
[----:B------:R-:W-:Y:S02]  /*105e0*/  UIADD3.X UR30, UR31, URZ, URZ, UP1, !UPT ;  /* 0x0000003f1f1e7290 */ /* 0x000fe40008ffe43f */
[----:B------:R-:W-:Y:S02]  /*105f0*/  UIMAD.WIDE.U32 UR28, UR32, UR23, URZ ;  /* 0x00000017201c72a5 */ /* 0x000fe4000f8e003f */
[----:B------:R-:W-:Y:S02]  /*10600*/  UIADD3.X UR30, URZ, UR30, URZ, UP2, !UPT ;  /* 0x0000001e3f1e7290 */ /* 0x000fe400097fe43f */
[----:B------:R-:W-:Y:S02]  /*10610*/  UIMAD UR29, UR32, UR34, UR29 ;  /* 0x00000022201d72a4 */ /* 0x000fe4000f8e021d */
[----:B------:R-:W-:Y:S02]  /*10620*/  UIADD3 UR31, UP2, -UR28, UR24, URZ ;  /* 0x000000181c1f7290 */ /* 0x000fe4000ff5e13f */
[----:B------:R-:W-:-:S02]  /*10630*/  UIMAD UR29, UR30, UR23, UR29 ;  /* 0x000000171e1d72a4 */ /* 0x000fc4000f8e021d */
[----:B------:R-:W-:Y:S02]  /*10640*/  UISETP.GE.U32.AND UP1, UPT, UR31, UR23, UPT ;  /* 0x000000171f00728c */ /* 0x000fe4000bf26070 */
[----:B------:R-:W-:Y:S02]  /*10650*/  UIADD3.X UR30, ~UR29, UR25, URZ, UP2, !UPT ;  /* 0x000000191d1e7290 */ /* 0x000fe400097fe53f */
[----:B------:R-:W-:Y:S02]  /*10660*/  UIADD3 UR25, UP2, -UR23, UR31, URZ ;  /* 0x0000001f17197290 */ /* 0x000fe4000ff5e13f */
[----:B------:R-:W-:Y:S02]  /*10670*/  UISETP.GE.U32.AND.EX UP1, UPT, UR30, UR34, UPT, UP1 ;  /* 0x000000221e00728c */ /* 0x000fe4000bf26110 */
[----:B------:R-:W-:Y:S02]  /*10680*/  UIADD3 UR28, UR32, 0x1, URZ ;  /* 0x00000001201c7890 */ /* 0x000fe4000fffe03f */
[----:B------:R-:W-:-:S02]  /*10690*/  UIADD3.X UR29, ~UR34, UR30, URZ, UP2, !UPT ;  /* 0x0000001e221d7290 */ /* 0x000fc400097fe53f */
[----:B------:R-:W-:Y:S02]  /*106a0*/  USEL UR25, UR25, UR31, UP1 ;  /* 0x0000001f19197287 */ /* 0x000fe40008800000 */
[----:B------:R-:W-:Y:S02]  /*106b0*/  USEL UR29, UR29, UR30, UP1 ;  /* 0x0000001e1d1d7287 */ /* 0x000fe40008800000 */
[----:B------:R-:W-:Y:S02]  /*106c0*/  USEL UR32, UR28, UR32, UP1 ;  /* 0x000000201c207287 */ /* 0x000fe40008800000 */
[----:B------:R-:W-:Y:S02]  /*106d0*/  UISETP.GE.U32.AND UP1, UPT, UR25, UR23, UPT ;  /* 0x000000171900728c */ /* 0x000fe4000bf26070 */
[----:B------:R-:W-:Y:S02]  /*106e0*/  UISETP.NE.U32.AND UP2, UPT, UR23, URZ, UPT ;  /* 0x0000003f1700728c */ /* 0x000fe4000bf45070 */
[----:B------:R-:W-:-:S02]  /*106f0*/  UIADD3 UR25, UR32, 0x1, URZ ;  /* 0x0000000120197890 */ /* 0x000fc4000fffe03f */
[----:B------:R-:W-:Y:S02]  /*10700*/  UISETP.GE.U32.AND.EX UP1, UPT, UR29, UR34, UPT, UP1 ;  /* 0x000000221d00728c */ /* 0x000fe4000bf26110 */
[----:B------:R-:W-:Y:S02]  /*10710*/  UISETP.NE.AND.EX UP2, UPT, UR34, URZ, UPT, UP2 ;  /* 0x0000003f2200728c */ /* 0x000fe4000bf45320 */
[----:B------:R-:W-:-:S04]  /*10720*/  USEL UR25, UR25, UR32, UP1 ;  /* 0x0000002019197287 */ /* 0x000fc80008800000 */
[----:B------:R-:W-:Y:S01]  /*10730*/  USEL UR28, UR25, 0xffffffff, UP2 ;  /* 0xffffffff191c7887 */ /* 0x000fe20009000000 */
[----:B------:R-:W-:Y:S11]  /*10740*/  RET.REL.NODEC R2 `(_ZN7cutlass13device_kernelINS_4gemm6kernel13GemmUniversalINS1_17GroupProblemShapeIN4cute5tupleIJiiiEEEEENS1_10collective13CollectiveMmaINS1_39MainloopSm90ArrayTmaGmmaWarpSpecializedILi3ENS6_IJNS5_1CILi2EEENSC_ILi1EEESE_EEENS1_40KernelPtrArrayTmaWarpSpecializedPingpongEEENS6_IJNSC_ILi128EEESI_SI_EEENS_10bfloat16_tEPNS6_IJlSE_NSC_ILi0EEEEEESK_SN_NS5_8TiledMMAINS5_8MMA_AtomIJNS5_4SM904GMMA28MMA_64x128x16_F32BF16BF16_SSILNSR_5MajorE0ELST_0ELNSR_7ScaleInE1ELSU_1EEEEEENS5_6LayoutINS6_IJSE_SE_SE_EEENS6_IJSL_SL_SL_EEEEENS6_IJNS5_10UnderscoreES11_S11_EEEEENS5_13SM90_TMA_LOADENS5_14ComposedLayoutINS5_7SwizzleILi3ELi4ELi3EEENS5_18smem_ptr_flag_bitsILi16EEENSX_INS6_IJNSC_ILi8EEENSC_ILi64EEEEEENS6_IJS1B_SE_EEEEEEEvNS5_8identityENS5_23SM90_TMA_LOAD_MULTICASTES1F_vS1G_EENS_8epilogue10collective18CollectiveEpilogueINS1J_30Sm90PtrArrayTmaWarpSpecializedILi4ELi2ELi16ELb1ELb0ELi2EEEJSJ_NS6_IJS1B_NSC_ILi32EEEEEENS_6half_tEPNS6_IJSE_lSL_EEES1Q_S1S_NS1J_6fusion15FusionCallbacksIS1N_NS1T_17LinearCombinationIS1Q_fS1Q_fLNS_15FloatRoundStyleE2EEESJ_S1P_JEEES14_NS15_IS17_S19_NSX_INS6_IJS1B_S1A_EEENS6_IJSE_S1B_EEEEEEENS5_17SM75_U16x8_LDSM_TENS5_14SM90_TMA_STOREES22_NS5_17SM90_U16x8_STSM_TENS5_9Copy_AtomIJNS5_17SM90_U32x4_STSM_NES1Q_EEEvEEEvvEEEEvNT_6ParamsE) ;  /* 0xfffffef8022c7950 */ /* 0x000ff60003c3ffff */
.L_x_325:
[----:B------:R-:W-:-:S00]  /*10750*/  BRA `(.L_x_325) ;  /* 0xfffffffc00fc7947 */ /* 0x000fc0000383ffff */
[----:B------:R-:W-:-:S00]  /*10760*/  NOP ;  /* 0x0000000000007918 */ /* 0x000fc00000000000 */
        /* <DEDUP_REMOVED lines=9> */
.L_x_326:


//--------------------- .nv.global.init           --------------------------
	.section	.nv.global.init,"aw",@progbits
.nv.global.init:
	.type		$str$24,@object
	.size		$str$24,($str$25 - $str$24)
$str$24:
        /*0000*/ 	.byte	0x28, 0x61, 0x64, 0x64, 0x72, 0x65, 0x73, 0x73, 0x20, 0x26, 0x20, 0x6d, 0x61, 0x73, 0x6b, 0x29
        /*0010*/ 	.byte	0x20, 0x3d, 0x3d, 0x20, 0x30, 0x00
	.type		$str$25,@object
	.size		$str$25,(__unnamed_1 - $str$25)
$str$25:
        /*0016*/ 	.byte	0x2f, 0x74, 0x6d, 0x70, 0x2f, 0x63, 0x75, 0x74, 0x6c, 0x61, 0x73, 0x73, 0x5f, 0x73, 0x77, 0x65
        /*0026*/ 	.byte	0x65, 0x70, 0x5f, 0x73, 0x72, 0x63, 0x2f, 0x69, 0x6e, 0x63, 0x6c, 0x75, 0x64, 0x65, 0x2f, 0x63
        /*0036*/ 	.byte	0x75, 0x74, 0x65, 0x2f, 0x70, 0x6f, 0x69, 0x6e, 0x74, 0x65, 0x72, 0x5f, 0x66, 0x6c, 0x61, 0x67
        /*0046*/ 	.byte	0x67, 0x65, 0x64, 0x2e, 0x68, 0x70, 0x70, 0x00
	.type		__unnamed_1,@object
	.size		__unnamed_1,(.L_0 - __unnamed_1)
__unnamed_1:
        /*004e*/ 	.byte	0x61, 0x75, 0x74, 0x6f, 0x20, 0x63, 0x75, 0x74, 0x65, 0x3a, 0x3a, 0x61, 0x73, 0x5f, 0x70, 0x6f
        /* <DEDUP_REMOVED lines=27> */
        /*020e*/ 	.byte	0x3e, 0x3e, 0x3e, 0x3e, 0x3e, 0x5d, 0x00
.L_0:


//--------------------- .nv.shared._ZN7cutlass13device_kernelINS_4gemm6kernel13GemmUniversalINS1_17GroupProblemShapeIN4cute5tupleIJiiiEEEEENS1_10collective13CollectiveMmaINS1_39MainloopSm90ArrayTmaGmmaWarpSpecializedILi3ENS6_IJNS5_1CILi2EEENSC_ILi1EEESE_EEENS1_40KernelPtrArrayTmaWarpSpecializedPingpongEEENS6_IJNSC_ILi128EEESI_SI_EEENS_10bfloat16_tEPNS6_IJlSE_NSC_ILi0EEEEEESK_SN_NS5_8TiledMMAINS5_8MMA_AtomIJNS5_4SM904GMMA28MMA_64x128x16_F32BF16BF16_SSILNSR_5MajorE0ELST_0ELNSR_7ScaleInE1ELSU_1EEEEEENS5_6LayoutINS6_IJSE_SE_SE_EEENS6_IJSL_SL_SL_EEEEENS6_IJNS5_10UnderscoreES11_S11_EEEEENS5_13SM90_TMA_LOADENS5_14ComposedLayoutINS5_7SwizzleILi3ELi4ELi3EEENS5_18smem_ptr_flag_bitsILi16EEENSX_INS6_IJNSC_ILi8EEENSC_ILi64EEEEEENS6_IJS1B_SE_EEEEEEEvNS5_8identityENS5_23SM90_TMA_LOAD_MULTICASTES1F_vS1G_EENS_8epilogue10collective18CollectiveEpilogueINS1J_30Sm90PtrArrayTmaWarpSpecializedILi4ELi2ELi16ELb1ELb0ELi2EEEJSJ_NS6_IJS1B_NSC_ILi32EEEEEENS_6half_tEPNS6_IJSE_lSL_EEES1Q_S1S_NS1J_6fusion15FusionCallbacksIS1N_NS1T_17LinearCombinationIS1Q_fS1Q_fLNS_15FloatRoundStyleE2EEESJ_S1P_JEEES14_NS15_IS17_S19_NSX_INS6_IJS1B_S1A_EEENS6_IJSE_S1B_EEEEEEENS5_17SM75_U16x8_LDSM_TENS5_14SM90_TMA_STOREES22_NS5_17SM90_U16x8_STSM_TENS5_9Copy_AtomIJNS5_17SM90_U32x4_STSM_NES1Q_EEEvEEEvvEEEEvNT_6ParamsE --------------------------
	.section	.nv.shared._ZN7cutlass13device_kernelINS_4gemm6kernel13GemmUniversalINS1_17GroupProblemShapeIN4cute5tupleIJiiiEEEEENS1_10collective13CollectiveMmaINS1_39MainloopSm90ArrayTmaGmmaWarpSpecializedILi3ENS6_IJNS5_1CILi2EEENSC_ILi1EEESE_EEENS1_40KernelPtrArrayTmaWarpSpecializedPingpongEEENS6_IJNSC_ILi128EEESI_SI_EEENS_10bfloat16_tEPNS6_IJlSE_NSC_ILi0EEEEEESK_SN_NS5_8TiledMMAINS5_8MMA_AtomIJNS5_4SM904GMMA28MMA_64x128x16_F32BF16BF16_SSILNSR_5MajorE0ELST_0ELNSR_7ScaleInE1ELSU_1EEEEEENS5_6LayoutINS6_IJSE_SE_SE_EEENS6_IJSL_SL_SL_EEEEENS6_IJNS5_10UnderscoreES11_S11_EEEEENS5_13SM90_TMA_LOADENS5_14ComposedLayoutINS5_7SwizzleILi3ELi4ELi3EEENS5_18smem_ptr_flag_bitsILi16EEENSX_INS6_IJNSC_ILi8EEENSC_ILi64EEEEEENS6_IJS1B_SE_EEEEEEEvNS5_8identityENS5_23SM90_TMA_LOAD_MULTICASTES1F_vS1G_EENS_8epilogue10collective18CollectiveEpilogueINS1J_30Sm90PtrArrayTmaWarpSpecializedILi4ELi2ELi16ELb1ELb0ELi2EEEJSJ_NS6_IJS1B_NSC_ILi32EEEEEENS_6half_tEPNS6_IJSE_lSL_EEES1Q_S1S_NS1J_6fusion15FusionCallbacksIS1N_NS1T_17LinearCombinationIS1Q_fS1Q_fLNS_15FloatRoundStyleE2EEESJ_S1P_JEEES14_NS15_IS17_S19_NSX_INS6_IJS1B_S1A_EEENS6_IJSE_S1B_EEEEEEENS5_17SM75_U16x8_LDSM_TENS5_14SM90_TMA_STOREES22_NS5_17SM90_U16x8_STSM_TENS5_9Copy_AtomIJNS5_17SM90_U32x4_STSM_NES1Q_EEEvEEEvvEEEEvNT_6ParamsE,"aw",@nobits
	.sectionflags	@""
	.align	16
	.zero		1024


//--------------------- .nv.shared.reserved.0     --------------------------
	.section	.nv.shared.reserved.0,"aw",@nobits
	.weak		__nv_reservedSMEM_offset_0_alias
	.size		__nv_reservedSMEM_offset_0_alias, 0, 0
	.other		__nv_reservedSMEM_offset_0_alias,@"STO_CUDA_RESERVED_SHARED STV_DEFAULT"
__nv_reservedSMEM_offset_0_alias:
	.zero		0


//--------------------- .nv.global                --------------------------
	.section	.nv.global,"aw",@nobits
.nv.global:
	.type		_ZN39_INTERNAL_12e2614e_4_k_cu_28107ae8_27844cute1_E,@object
	.size		_ZN39_INTERNAL_12e2614e_4_k_cu_28107ae8_27844cute1_E,(_ZN39_INTERNAL_12e2614e_4_k_cu_28107ae8_27844cuda3std3__45__cpo6cbeginE - _ZN39_INTERNAL_12e2614e_4_k_cu_28107ae8_27844cute1_E)
_ZN39_INTERNAL_12e2614e_4_k_cu_28107ae8_27844cute1_E:
	.zero		1
	.type		_ZN39_INTERNAL_12e2614e_4_k_cu_28107ae8_27844cuda3std3__45__cpo6cbeginE,@object
	.size		_ZN39_INTERNAL_12e2614e_4_k_cu_28107ae8_27844cuda3std3__45__cpo6cbeginE,(_ZN39_INTERNAL_12e2614e_4_k_cu_28107ae8_27844cuda3std3__48in_placeE - _ZN39_INTERNAL_12e2614e_4_k_cu_28107ae8_27844cuda3std3__45__cpo6cbeginE)
_ZN39_INTERNAL_12e2614e_4_k_cu_28107ae8_27844cuda3std3__45__cpo6cbeginE:
	.zero		1
	.type		_ZN39_INTERNAL_12e2614e_4_k_cu_28107ae8_27844cuda3std3__48in_placeE,@object
	.size		_ZN39_INTERNAL_12e2614e_4_k_cu_28107ae8_27844cuda3std3__48in_placeE,(_ZN39_INTERNAL_12e2614e_4_k_cu_28107ae8_27844cuda3std6ranges3__45__cpo9iter_moveE - _ZN39_INTERNAL_12e2614e_4_k_cu_28107ae8_27844cuda3std3__48in_placeE)
_ZN39_INTERNAL_12e2614e_4_k_cu_28107ae8_27844cuda3std3__48in_placeE:
	.zero		1
	.type		_ZN39_INTERNAL_12e2614e_4_k_cu_28107ae8_27844cuda3std6ranges3__45__cpo9iter_moveE,@object
	.size		_ZN39_INTERNAL_12e2614e_4_k_cu_28107ae8_27844cuda3std6ranges3__45__cpo9iter_moveE,(_ZN39_INTERNAL_12e2614e_4_k_cu_28107ae8_27844cuda3std3__45__cpo5beginE - _ZN39_INTERNAL_12e2614e_4_k_cu_28107ae8_27844cuda3std6ranges3__45__cpo9iter_moveE)
_ZN39_INTERNAL_12e2614e_4_k_cu_28107ae8_27844cuda3std6ranges3__45__cpo9iter_moveE:
	.zero		1
	.type		_ZN39_INTERNAL_12e2614e_4_k_cu_28107ae8_27844cuda3std3__45__cpo5beginE,@object
	.size		_ZN39_INTERNAL_12e2614e_4_k_cu_28107ae8_27844cuda3std3__45__cpo5beginE,(_ZN39_INTERNAL_12e2614e_4_k_cu_28107ae8_27844cuda3std3__441_GLOBAL__N__12e2614e_4_k_cu_28107ae8_27846ignoreE - _ZN39_INTERNAL_12e2614e_4_k_cu_28107ae8_27844cuda3std3__45__cpo5beginE)
_ZN39_INTERNAL_12e2614e_4_k_cu_28107ae8_27844cuda3std3__45__cpo5beginE:
	.zero		1
	.type		_ZN39_INTERNAL_12e2614e_4_k_cu_28107ae8_27844cuda3std3__441_GLOBAL__N__12e2614e_4_k_cu_28107ae8_27846ignoreE,@object
	.size		_ZN39_INTERNAL_12e2614e_4_k_cu_28107ae8_27844cuda3std3__441_GLOBAL__N__12e2614e_4_k_cu_28107ae8_27846ignoreE,(_ZN39_INTERNAL_12e2614e_4_k_cu_28107ae8_27844cute7productE - _ZN39_INTERNAL_12e2614e_4_k_cu_28107ae8_27844cuda3std3__441_GLOBAL__N__12e2614e_4_k_cu_28107ae8_27846ignoreE)
_ZN39_INTERNAL_12e2614e_4_k_cu_28107ae8_27844cuda3std3__441_GLOBAL__N__12e2614e_4_k_cu_28107ae8_27846ignoreE:
	.zero		1
	.type		_ZN39_INTERNAL_12e2614e_4_k_cu_28107ae8_27844cute7productE,@object
	.size		_ZN39_INTERNAL_12e2614e_4_k_cu_28107ae8_27844cute7productE,(_ZN39_INTERNAL_12e2614e_4_k_cu_28107ae8_27844cuda3std3__45__cpo3endE - _ZN39_INTERNAL_12e2614e_4_k_cu_28107ae8_27844cute7productE)
_ZN39_INTERNAL_12e2614e_4_k_cu_28107ae8_27844cute7productE:
	.zero		1
	.type		_ZN39_INTERNAL_12e2614e_4_k_cu_28107ae8_27844cuda3std3__45__cpo3endE,@object
	.size		_ZN39_INTERNAL_12e2614e_4_k_cu_28107ae8_27844cuda3std3__45__cpo3endE,(_ZN39_INTERNAL_12e2614e_4_k_cu_28107ae8_27844cuda3std3__419piecewise_constructE - _ZN39_INTERNAL_12e2614e_4_k_cu_28107ae8_27844cuda3std3__45__cpo3endE)
_ZN39_INTERNAL_12e2614e_4_k_cu_28107ae8_27844cuda3std3__45__cpo3endE:
	.zero		1
	.type		_ZN39_INTERNAL_12e2614e_4_k_cu_28107ae8_27844cuda3std3__419piecewise_constructE,@object
	.size		_ZN39_INTERNAL_12e2614e_4_k_cu_28107ae8_27844cuda3std3__419piecewise_constructE,(_ZN39_INTERNAL_12e2614e_4_k_cu_28107ae8_27844cuda3std3__45__cpo4cendE - _ZN39_INTERNAL_12e2614e_4_k_cu_28107ae8_27844cuda3std3__419piecewise_constructE)
_ZN39_INTERNAL_12e2614e_4_k_cu_28107ae8_27844cuda3std3__419piecewise_constructE:
	.zero		1
	.type		_ZN39_INTERNAL_12e2614e_4_k_cu_28107ae8_27844cuda3std3__45__cpo4cendE,@object
	.size		_ZN39_INTERNAL_12e2614e_4_k_cu_28107ae8_27844cuda3std3__45__cpo4cendE,(_ZN39_INTERNAL_12e2614e_4_k_cu_28107ae8_27844cuda3std6ranges3__45__cpo4swapE - _ZN39_INTERNAL_12e2614e_4_k_cu_28107ae8_27844cuda3std3__45__cpo4cendE)
_ZN39_INTERNAL_12e2614e_4_k_cu_28107ae8_27844cuda3std3__45__cpo4cendE:
	.zero		1
	.type		_ZN39_INTERNAL_12e2614e_4_k_cu_28107ae8_27844cuda3std6ranges3__45__cpo4swapE,@object
	.size		_ZN39_INTERNAL_12e2614e_4_k_cu_28107ae8_27844cuda3std6ranges3__45__cpo4swapE,(.L_8 - _ZN39_INTERNAL_12e2614e_4_k_cu_28107ae8_27844cuda3std6ranges3__45__cpo4swapE)
_ZN39_INTERNAL_12e2614e_4_k_cu_28107ae8_27844cuda3std6ranges3__45__cpo4swapE:
	.zero		1
.L_8:


//--------------------- .nv.constant0._ZN7cutlass13device_kernelINS_4gemm6kernel13GemmUniversalINS1_17GroupProblemShapeIN4cute5tupleIJiiiEEEEENS1_10collective13CollectiveMmaINS1_39MainloopSm90ArrayTmaGmmaWarpSpecializedILi3ENS6_IJNS5_1CILi2EEENSC_ILi1EEESE_EEENS1_40KernelPtrArrayTmaWarpSpecializedPingpongEEENS6_IJNSC_ILi128EEESI_SI_EEENS_10bfloat16_tEPNS6_IJlSE_NSC_ILi0EEEEEESK_SN_NS5_8TiledMMAINS5_8MMA_AtomIJNS5_4SM904GMMA28MMA_64x128x16_F32BF16BF16_SSILNSR_5MajorE0ELST_0ELNSR_7ScaleInE1ELSU_1EEEEEENS5_6LayoutINS6_IJSE_SE_SE_EEENS6_IJSL_SL_SL_EEEEENS6_IJNS5_10UnderscoreES11_S11_EEEEENS5_13SM90_TMA_LOADENS5_14ComposedLayoutINS5_7SwizzleILi3ELi4ELi3EEENS5_18smem_ptr_flag_bitsILi16EEENSX_INS6_IJNSC_ILi8EEENSC_ILi64EEEEEENS6_IJS1B_SE_EEEEEEEvNS5_8identityENS5_23SM90_TMA_LOAD_MULTICASTES1F_vS1G_EENS_8epilogue10collective18CollectiveEpilogueINS1J_30Sm90PtrArrayTmaWarpSpecializedILi4ELi2ELi16ELb1ELb0ELi2EEEJSJ_NS6_IJS1B_NSC_ILi32EEEEEENS_6half_tEPNS6_IJSE_lSL_EEES1Q_S1S_NS1J_6fusion15FusionCallbacksIS1N_NS1T_17LinearCombinationIS1Q_fS1Q_fLNS_15FloatRoundStyleE2EEESJ_S1P_JEEES14_NS15_IS17_S19_NSX_INS6_IJS1B_S1A_EEENS6_IJSE_S1B_EEEEEEENS5_17SM75_U16x8_LDSM_TENS5_14SM90_TMA_STOREES22_NS5_17SM90_U16x8_STSM_TENS5_9Copy_AtomIJNS5_17SM90_U32x4_STSM_NES1Q_EEEvEEEvvEEEEvNT_6ParamsE --------------------------
	.section	.nv.constant0._ZN7cutlass13device_kernelINS_4gemm6kernel13GemmUniversalINS1_17GroupProblemShapeIN4cute5tupleIJiiiEEEEENS1_10collective13CollectiveMmaINS1_39MainloopSm90ArrayTmaGmmaWarpSpecializedILi3ENS6_IJNS5_1CILi2EEENSC_ILi1EEESE_EEENS1_40KernelPtrArrayTmaWarpSpecializedPingpongEEENS6_IJNSC_ILi128EEESI_SI_EEENS_10bfloat16_tEPNS6_IJlSE_NSC_ILi0EEEEEESK_SN_NS5_8TiledMMAINS5_8MMA_AtomIJNS5_4SM904GMMA28MMA_64x128x16_F32BF16BF16_SSILNSR_5MajorE0ELST_0ELNSR_7ScaleInE1ELSU_1EEEEEENS5_6LayoutINS6_IJSE_SE_SE_EEENS6_IJSL_SL_SL_EEEEENS6_IJNS5_10UnderscoreES11_S11_EEEEENS5_13SM90_TMA_LOADENS5_14ComposedLayoutINS5_7SwizzleILi3ELi4ELi3EEENS5_18smem_ptr_flag_bitsILi16EEENSX_INS6_IJNSC_ILi8EEENSC_ILi64EEEEEENS6_IJS1B_SE_EEEEEEEvNS5_8identityENS5_23SM90_TMA_LOAD_MULTICASTES1F_vS1G_EENS_8epilogue10collective18CollectiveEpilogueINS1J_30Sm90PtrArrayTmaWarpSpecializedILi4ELi2ELi16ELb1ELb0ELi2EEEJSJ_NS6_IJS1B_NSC_ILi32EEEEEENS_6half_tEPNS6_IJSE_lSL_EEES1Q_S1S_NS1J_6fusion15FusionCallbacksIS1N_NS1T_17LinearCombinationIS1Q_fS1Q_fLNS_15FloatRoundStyleE2EEESJ_S1P_JEEES14_NS15_IS17_S19_NSX_INS6_IJS1B_S1A_EEENS6_IJSE_S1B_EEEEEEENS5_17SM75_U16x8_LDSM_TENS5_14SM90_TMA_STOREES22_NS5_17SM90_U16x8_STSM_TENS5_9Copy_AtomIJNS5_17SM90_U32x4_STSM_NES1Q_EEEvEEEvvEEEEvNT_6ParamsE,"a",@progbits
	.sectionflags	@""
	.align	4
.nv.constant0._ZN7cutlass13device_kernelINS_4gemm6kernel13GemmUniversalINS1_17GroupProblemShapeIN4cute5tupleIJiiiEEEEENS1_10collective13CollectiveMmaINS1_39MainloopSm90ArrayTmaGmmaWarpSpecializedILi3ENS6_IJNS5_1CILi2EEENSC_ILi1EEESE_EEENS1_40KernelPtrArrayTmaWarpSpecializedPingpongEEENS6_IJNSC_ILi128EEESI_SI_EEENS_10bfloat16_tEPNS6_IJlSE_NSC_ILi0EEEEEESK_SN_NS5_8TiledMMAINS5_8MMA_AtomIJNS5_4SM904GMMA28MMA_64x128x16_F32BF16BF16_SSILNSR_5MajorE0ELST_0ELNSR_7ScaleInE1ELSU_1EEEEEENS5_6LayoutINS6_IJSE_SE_SE_EEENS6_IJSL_SL_SL_EEEEENS6_IJNS5_10UnderscoreES11_S11_EEEEENS5_13SM90_TMA_LOADENS5_14ComposedLayoutINS5_7SwizzleILi3ELi4ELi3EEENS5_18smem_ptr_flag_bitsILi16EEENSX_INS6_IJNSC_ILi8EEENSC_ILi64EEEEEENS6_IJS1B_SE_EEEEEEEvNS5_8identityENS5_23SM90_TMA_LOAD_MULTICASTES1F_vS1G_EENS_8epilogue10collective18CollectiveEpilogueINS1J_30Sm90PtrArrayTmaWarpSpecializedILi4ELi2ELi16ELb1ELb0ELi2EEEJSJ_NS6_IJS1B_NSC_ILi32EEEEEENS_6half_tEPNS6_IJSE_lSL_EEES1Q_S1S_NS1J_6fusion15FusionCallbacksIS1N_NS1T_17LinearCombinationIS1Q_fS1Q_fLNS_15FloatRoundStyleE2EEESJ_S1P_JEEES14_NS15_IS17_S19_NSX_INS6_IJS1B_S1A_EEENS6_IJSE_S1B_EEEEEEENS5_17SM75_U16x8_LDSM_TENS5_14SM90_TMA_STOREES22_NS5_17SM90_U16x8_STSM_TENS5_9Copy_AtomIJNS5_17SM90_U32x4_STSM_NES1Q_EEEvEEEvvEEEEvNT_6ParamsE:
	.zero		2432


//--------------------- SYMBOLS --------------------------

	.type		.nv.reservedSmem.offset0,@object
	.size		.nv.reservedSmem.offset0,0x4
	.type		__assertfail,@function
